//
// Generated by NVIDIA NVVM Compiler
//
// Compiler Build ID: CL-36424714
// Cuda compilation tools, release 13.0, V13.0.88
// Based on NVVM 20.0.0
//

.version 9.0
.target sm_100
.address_size 64

	// .globl	_Z9compute_BPKfS0_S0_Pfi
// _ZZ11find_argminPKfPiPfiE7min_val has been demoted
// _ZZ11find_argminPKfPiPfiE7min_idx has been demoted
// _ZZN3cub18CUB_300001_SM_10006detail6reduce28DeviceReduceSingleTileKernelINS2_10policy_hubINS0_12KeyValuePairIifEEiNS0_6ArgMinEE10Policy1000ENS0_21ArgIndexInputIteratorIPfifEEN6thrust24THRUST_300001_SM_1000_NS24tabulate_output_iteratorINS2_32accumulating_transform_output_opINS5_IlfEENS2_18local_to_global_opIlEES7_NSF_INS2_31unzip_and_write_arg_extremum_opISB_PiEENSE_11use_defaultElEEEESN_lEEiS7_NS2_20empty_problem_init_tIS6_EES6_N4cuda3std3__410__identityEEEvT0_T1_T2_T3_T4_T6_E12temp_storage has been demoted
// _ZZN3cub18CUB_300001_SM_10006detail6reduce18DeviceReduceKernelINS2_10policy_hubINS0_12KeyValuePairIifEEiNS0_6ArgMinEE10Policy1000ENS0_21ArgIndexInputIteratorIPfifEEiS7_S6_N4cuda3std3__410__identityEEEvT0_PT3_T1_NS0_13GridEvenShareISK_EET2_T4_E12temp_storage has been demoted
// _ZZN3cub18CUB_300001_SM_10006detail6reduce28DeviceReduceSingleTileKernelINS2_10policy_hubINS0_12KeyValuePairIifEEiNS0_6ArgMinEE10Policy1000EPS6_N6thrust24THRUST_300001_SM_1000_NS24tabulate_output_iteratorINS2_32accumulating_transform_output_opINS5_IlfEENS2_18local_to_global_opIlEES7_NSD_INS2_31unzip_and_write_arg_extremum_opIPfPiEENSC_11use_defaultElEEEESM_lEEiS7_NS2_20empty_problem_init_tIS6_EES6_N4cuda3std3__410__identityEEEvT0_T1_T2_T3_T4_T6_E12temp_storage has been demoted
.global .align 1 .b8 _ZN34_INTERNAL_ba5ee2d8_4_k_cu_3a6ab9e94cuda3std3__45__cpo5beginE[1];
.global .align 1 .b8 _ZN34_INTERNAL_ba5ee2d8_4_k_cu_3a6ab9e94cuda3std3__45__cpo3endE[1];
.global .align 1 .b8 _ZN34_INTERNAL_ba5ee2d8_4_k_cu_3a6ab9e94cuda3std3__45__cpo6cbeginE[1];
.global .align 1 .b8 _ZN34_INTERNAL_ba5ee2d8_4_k_cu_3a6ab9e94cuda3std3__45__cpo4cendE[1];
.global .align 1 .b8 _ZN34_INTERNAL_ba5ee2d8_4_k_cu_3a6ab9e94cuda3std3__45__cpo6rbeginE[1];
.global .align 1 .b8 _ZN34_INTERNAL_ba5ee2d8_4_k_cu_3a6ab9e94cuda3std3__45__cpo4rendE[1];
.global .align 1 .b8 _ZN34_INTERNAL_ba5ee2d8_4_k_cu_3a6ab9e94cuda3std3__45__cpo7crbeginE[1];
.global .align 1 .b8 _ZN34_INTERNAL_ba5ee2d8_4_k_cu_3a6ab9e94cuda3std3__45__cpo5crendE[1];
.global .align 1 .b8 _ZN34_INTERNAL_ba5ee2d8_4_k_cu_3a6ab9e94cuda3std3__436_GLOBAL__N__ba5ee2d8_4_k_cu_3a6ab9e96ignoreE[1];
.global .align 1 .b8 _ZN34_INTERNAL_ba5ee2d8_4_k_cu_3a6ab9e94cuda3std3__419piecewise_constructE[1];
.global .align 1 .b8 _ZN34_INTERNAL_ba5ee2d8_4_k_cu_3a6ab9e94cuda3std3__48in_placeE[1];
.global .align 1 .b8 _ZN34_INTERNAL_ba5ee2d8_4_k_cu_3a6ab9e94cuda3std3__420unreachable_sentinelE[1];
.global .align 1 .b8 _ZN34_INTERNAL_ba5ee2d8_4_k_cu_3a6ab9e94cuda3std3__47nulloptE[1];
.global .align 1 .b8 _ZN34_INTERNAL_ba5ee2d8_4_k_cu_3a6ab9e94cuda3std3__48unexpectE[1];
.global .align 1 .b8 _ZN34_INTERNAL_ba5ee2d8_4_k_cu_3a6ab9e94cuda3std6ranges3__45__cpo4swapE[1];
.global .align 1 .b8 _ZN34_INTERNAL_ba5ee2d8_4_k_cu_3a6ab9e94cuda3std6ranges3__45__cpo9iter_moveE[1];
.global .align 1 .b8 _ZN34_INTERNAL_ba5ee2d8_4_k_cu_3a6ab9e94cuda3std6ranges3__45__cpo5beginE[1];
.global .align 1 .b8 _ZN34_INTERNAL_ba5ee2d8_4_k_cu_3a6ab9e94cuda3std6ranges3__45__cpo3endE[1];
.global .align 1 .b8 _ZN34_INTERNAL_ba5ee2d8_4_k_cu_3a6ab9e94cuda3std6ranges3__45__cpo6cbeginE[1];
.global .align 1 .b8 _ZN34_INTERNAL_ba5ee2d8_4_k_cu_3a6ab9e94cuda3std6ranges3__45__cpo4cendE[1];
.global .align 1 .b8 _ZN34_INTERNAL_ba5ee2d8_4_k_cu_3a6ab9e94cuda3std6ranges3__45__cpo7advanceE[1];
.global .align 1 .b8 _ZN34_INTERNAL_ba5ee2d8_4_k_cu_3a6ab9e94cuda3std6ranges3__45__cpo9iter_swapE[1];
.global .align 1 .b8 _ZN34_INTERNAL_ba5ee2d8_4_k_cu_3a6ab9e94cuda3std6ranges3__45__cpo4nextE[1];
.global .align 1 .b8 _ZN34_INTERNAL_ba5ee2d8_4_k_cu_3a6ab9e94cuda3std6ranges3__45__cpo4prevE[1];
.global .align 1 .b8 _ZN34_INTERNAL_ba5ee2d8_4_k_cu_3a6ab9e94cuda3std6ranges3__45__cpo4dataE[1];
.global .align 1 .b8 _ZN34_INTERNAL_ba5ee2d8_4_k_cu_3a6ab9e94cuda3std6ranges3__45__cpo5cdataE[1];
.global .align 1 .b8 _ZN34_INTERNAL_ba5ee2d8_4_k_cu_3a6ab9e94cuda3std6ranges3__45__cpo4sizeE[1];
.global .align 1 .b8 _ZN34_INTERNAL_ba5ee2d8_4_k_cu_3a6ab9e94cuda3std6ranges3__45__cpo5ssizeE[1];
.global .align 1 .b8 _ZN34_INTERNAL_ba5ee2d8_4_k_cu_3a6ab9e94cuda3std6ranges3__45__cpo8distanceE[1];
.global .align 1 .b8 _ZN34_INTERNAL_ba5ee2d8_4_k_cu_3a6ab9e96thrust24THRUST_300001_SM_1000_NS6system6detail10sequential3seqE[1];
.global .align 1 .b8 _ZN34_INTERNAL_ba5ee2d8_4_k_cu_3a6ab9e96thrust24THRUST_300001_SM_1000_NS12placeholders2_1E[1];
.global .align 1 .b8 _ZN34_INTERNAL_ba5ee2d8_4_k_cu_3a6ab9e96thrust24THRUST_300001_SM_1000_NS12placeholders2_2E[1];
.global .align 1 .b8 _ZN34_INTERNAL_ba5ee2d8_4_k_cu_3a6ab9e96thrust24THRUST_300001_SM_1000_NS12placeholders2_3E[1];
.global .align 1 .b8 _ZN34_INTERNAL_ba5ee2d8_4_k_cu_3a6ab9e96thrust24THRUST_300001_SM_1000_NS12placeholders2_4E[1];
.global .align 1 .b8 _ZN34_INTERNAL_ba5ee2d8_4_k_cu_3a6ab9e96thrust24THRUST_300001_SM_1000_NS12placeholders2_5E[1];
.global .align 1 .b8 _ZN34_INTERNAL_ba5ee2d8_4_k_cu_3a6ab9e96thrust24THRUST_300001_SM_1000_NS12placeholders2_6E[1];
.global .align 1 .b8 _ZN34_INTERNAL_ba5ee2d8_4_k_cu_3a6ab9e96thrust24THRUST_300001_SM_1000_NS12placeholders2_7E[1];
.global .align 1 .b8 _ZN34_INTERNAL_ba5ee2d8_4_k_cu_3a6ab9e96thrust24THRUST_300001_SM_1000_NS12placeholders2_8E[1];
.global .align 1 .b8 _ZN34_INTERNAL_ba5ee2d8_4_k_cu_3a6ab9e96thrust24THRUST_300001_SM_1000_NS12placeholders2_9E[1];
.global .align 1 .b8 _ZN34_INTERNAL_ba5ee2d8_4_k_cu_3a6ab9e96thrust24THRUST_300001_SM_1000_NS12placeholders3_10E[1];

.visible .entry _Z9compute_BPKfS0_S0_Pfi(
	.param .u64 .ptr .align 1 _Z9compute_BPKfS0_S0_Pfi_param_0,
	.param .u64 .ptr .align 1 _Z9compute_BPKfS0_S0_Pfi_param_1,
	.param .u64 .ptr .align 1 _Z9compute_BPKfS0_S0_Pfi_param_2,
	.param .u64 .ptr .align 1 _Z9compute_BPKfS0_S0_Pfi_param_3,
	.param .u32 _Z9compute_BPKfS0_S0_Pfi_param_4
)
{
	.reg .pred 	%p<2>;
	.reg .b32 	%r<12>;
	.reg .b32 	%f<6>;
	.reg .b64 	%rd<16>;

	ld.param.u64 	%rd1, [_Z9compute_BPKfS0_S0_Pfi_param_0];
	ld.param.u64 	%rd2, [_Z9compute_BPKfS0_S0_Pfi_param_1];
	ld.param.u64 	%rd3, [_Z9compute_BPKfS0_S0_Pfi_param_2];
	ld.param.u64 	%rd4, [_Z9compute_BPKfS0_S0_Pfi_param_3];
	ld.param.u32 	%r3, [_Z9compute_BPKfS0_S0_Pfi_param_4];
	mov.u32 	%r4, %ctaid.y;
	mov.u32 	%r5, %ntid.y;
	mov.u32 	%r6, %tid.y;
	mad.lo.s32 	%r1, %r4, %r5, %r6;
	mov.u32 	%r7, %ctaid.x;
	mov.u32 	%r8, %ntid.x;
	mov.u32 	%r9, %tid.x;
	mad.lo.s32 	%r2, %r7, %r8, %r9;
	max.s32 	%r10, %r1, %r2;
	setp.ge.s32 	%p1, %r10, %r3;
	@%p1 bra 	$L__BB0_2;
	cvta.to.global.u64 	%rd5, %rd1;
	cvta.to.global.u64 	%rd6, %rd2;
	cvta.to.global.u64 	%rd7, %rd3;
	cvta.to.global.u64 	%rd8, %rd4;
	mad.lo.s32 	%r11, %r3, %r2, %r1;
	mul.wide.s32 	%rd9, %r11, 4;
	add.s64 	%rd10, %rd5, %rd9;
	ld.global.f32 	%f1, [%rd10];
	mul.wide.u32 	%rd11, %r1, 4;
	add.s64 	%rd12, %rd6, %rd11;
	ld.global.f32 	%f2, [%rd12];
	sub.f32 	%f3, %f1, %f2;
	mul.wide.s32 	%rd13, %r2, 4;
	add.s64 	%rd14, %rd7, %rd13;
	ld.global.f32 	%f4, [%rd14];
	sub.f32 	%f5, %f3, %f4;
	add.s64 	%rd15, %rd8, %rd9;
	st.global.f32 	[%rd15], %f5;
$L__BB0_2:
	ret;

}
	// .globl	_Z11find_argminPKfPiPfi
.visible .entry _Z11find_argminPKfPiPfi(
	.param .u64 .ptr .align 1 _Z11find_argminPKfPiPfi_param_0,
	.param .u64 .ptr .align 1 _Z11find_argminPKfPiPfi_param_1,
	.param .u64 .ptr .align 1 _Z11find_argminPKfPiPfi_param_2,
	.param .u32 _Z11find_argminPKfPiPfi_param_3
)
{
	.reg .pred 	%p<7>;
	.reg .b32 	%r<20>;
	.reg .b32 	%f<8>;
	.reg .b64 	%rd<12>;
	// demoted variable
	.shared .align 4 .b8 _ZZ11find_argminPKfPiPfiE7min_val[1024];
	// demoted variable
	.shared .align 4 .b8 _ZZ11find_argminPKfPiPfiE7min_idx[1024];
	ld.param.u64 	%rd1, [_Z11find_argminPKfPiPfi_param_0];
	ld.param.u64 	%rd2, [_Z11find_argminPKfPiPfi_param_1];
	ld.param.u64 	%rd3, [_Z11find_argminPKfPiPfi_param_2];
	ld.param.u32 	%r10, [_Z11find_argminPKfPiPfi_param_3];
	mov.u32 	%r1, %tid.x;
	mov.u32 	%r2, %ctaid.x;
	mov.u32 	%r19, %ntid.x;
	mad.lo.s32 	%r4, %r2, %r19, %r1;
	mul.lo.s32 	%r11, %r10, %r10;
	setp.ge.s32 	%p1, %r4, %r11;
	mov.f32 	%f7, 0f7F7FFFFF;
	@%p1 bra 	$L__BB1_2;
	cvta.to.global.u64 	%rd4, %rd1;
	mul.wide.s32 	%rd5, %r4, 4;
	add.s64 	%rd6, %rd4, %rd5;
	ld.global.f32 	%f7, [%rd6];
$L__BB1_2:
	shl.b32 	%r12, %r1, 2;
	mov.u32 	%r13, _ZZ11find_argminPKfPiPfiE7min_val;
	add.s32 	%r5, %r13, %r12;
	st.shared.f32 	[%r5], %f7;
	mov.u32 	%r14, _ZZ11find_argminPKfPiPfiE7min_idx;
	add.s32 	%r6, %r14, %r12;
	st.shared.u32 	[%r6], %r4;
	bar.sync 	0;
	setp.lt.u32 	%p2, %r19, 2;
	@%p2 bra 	$L__BB1_7;
$L__BB1_3:
	mov.u32 	%r7, %r19;
	shr.u32 	%r19, %r7, 1;
	setp.ge.u32 	%p3, %r1, %r19;
	@%p3 bra 	$L__BB1_6;
	shl.b32 	%r9, %r19, 2;
	add.s32 	%r15, %r5, %r9;
	ld.shared.f32 	%f3, [%r15];
	ld.shared.f32 	%f5, [%r5];
	setp.geu.f32 	%p4, %f3, %f5;
	@%p4 bra 	$L__BB1_6;
	st.shared.f32 	[%r5], %f3;
	add.s32 	%r16, %r6, %r9;
	ld.shared.u32 	%r17, [%r16];
	st.shared.u32 	[%r6], %r17;
$L__BB1_6:
	bar.sync 	0;
	setp.gt.u32 	%p5, %r7, 3;
	@%p5 bra 	$L__BB1_3;
$L__BB1_7:
	setp.ne.s32 	%p6, %r1, 0;
	@%p6 bra 	$L__BB1_9;
	ld.shared.f32 	%f6, [_ZZ11find_argminPKfPiPfiE7min_val];
	cvta.to.global.u64 	%rd7, %rd3;
	mul.wide.u32 	%rd8, %r2, 4;
	add.s64 	%rd9, %rd7, %rd8;
	st.global.f32 	[%rd9], %f6;
	ld.shared.u32 	%r18, [_ZZ11find_argminPKfPiPfiE7min_idx];
	cvta.to.global.u64 	%rd10, %rd2;
	add.s64 	%rd11, %rd10, %rd8;
	st.global.u32 	[%rd11], %r18;
$L__BB1_9:
	ret;

}
	// .globl	_Z18compute_col_to_rowiPKiPi
.visible .entry _Z18compute_col_to_rowiPKiPi(
	.param .u32 _Z18compute_col_to_rowiPKiPi_param_0,
	.param .u64 .ptr .align 1 _Z18compute_col_to_rowiPKiPi_param_1,
	.param .u64 .ptr .align 1 _Z18compute_col_to_rowiPKiPi_param_2
)
{
	.reg .pred 	%p<6>;
	.reg .b32 	%r<13>;
	.reg .b64 	%rd<9>;

	ld.param.u32 	%r5, [_Z18compute_col_to_rowiPKiPi_param_0];
	ld.param.u64 	%rd2, [_Z18compute_col_to_rowiPKiPi_param_1];
	ld.param.u64 	%rd3, [_Z18compute_col_to_rowiPKiPi_param_2];
	mov.u32 	%r6, %ctaid.x;
	mov.u32 	%r7, %ntid.x;
	mov.u32 	%r8, %tid.x;
	mad.lo.s32 	%r1, %r6, %r7, %r8;
	setp.ge.s32 	%p1, %r1, %r5;
	setp.lt.s32 	%p2, %r5, 1;
	or.pred  	%p3, %p1, %p2;
	@%p3 bra 	$L__BB2_5;
	mul.lo.s32 	%r2, %r1, %r5;
	cvta.to.global.u64 	%rd1, %rd2;
	mov.b32 	%r12, 0;
$L__BB2_2:
	add.s32 	%r10, %r12, %r2;
	mul.wide.s32 	%rd4, %r10, 4;
	add.s64 	%rd5, %rd1, %rd4;
	ld.global.u32 	%r11, [%rd5];
	setp.ne.s32 	%p4, %r11, 1;
	@%p4 bra 	$L__BB2_4;
	cvta.to.global.u64 	%rd6, %rd3;
	mul.wide.s32 	%rd7, %r1, 4;
	add.s64 	%rd8, %rd6, %rd7;
	st.global.u32 	[%rd8], %r12;
	bra.uni 	$L__BB2_5;
$L__BB2_4:
	add.s32 	%r12, %r12, 1;
	setp.ne.s32 	%p5, %r12, %r5;
	@%p5 bra 	$L__BB2_2;
$L__BB2_5:
	ret;

}
	// .globl	_Z16solve_1bc_kerneliPKiiPKfPiS3_Pb
.visible .entry _Z16solve_1bc_kerneliPKiiPKfPiS3_Pb(
	.param .u32 _Z16solve_1bc_kerneliPKiiPKfPiS3_Pb_param_0,
	.param .u64 .ptr .align 1 _Z16solve_1bc_kerneliPKiiPKfPiS3_Pb_param_1,
	.param .u32 _Z16solve_1bc_kerneliPKiiPKfPiS3_Pb_param_2,
	.param .u64 .ptr .align 1 _Z16solve_1bc_kerneliPKiiPKfPiS3_Pb_param_3,
	.param .u64 .ptr .align 1 _Z16solve_1bc_kerneliPKiiPKfPiS3_Pb_param_4,
	.param .u64 .ptr .align 1 _Z16solve_1bc_kerneliPKiiPKfPiS3_Pb_param_5,
	.param .u64 .ptr .align 1 _Z16solve_1bc_kerneliPKiiPKfPiS3_Pb_param_6
)
{
	.reg .pred 	%p<10>;
	.reg .b16 	%rs<3>;
	.reg .b32 	%r<19>;
	.reg .b32 	%f<2>;
	.reg .b64 	%rd<23>;

	ld.param.u32 	%r3, [_Z16solve_1bc_kerneliPKiiPKfPiS3_Pb_param_0];
	ld.param.u64 	%rd6, [_Z16solve_1bc_kerneliPKiiPKfPiS3_Pb_param_1];
	ld.param.u32 	%r4, [_Z16solve_1bc_kerneliPKiiPKfPiS3_Pb_param_2];
	ld.param.u64 	%rd7, [_Z16solve_1bc_kerneliPKiiPKfPiS3_Pb_param_3];
	ld.param.u64 	%rd8, [_Z16solve_1bc_kerneliPKiiPKfPiS3_Pb_param_4];
	ld.param.u64 	%rd9, [_Z16solve_1bc_kerneliPKiiPKfPiS3_Pb_param_5];
	ld.param.u64 	%rd10, [_Z16solve_1bc_kerneliPKiiPKfPiS3_Pb_param_6];
	cvta.to.global.u64 	%rd1, %rd10;
	cvta.to.global.u64 	%rd2, %rd8;
	cvta.to.global.u64 	%rd3, %rd9;
	mov.u32 	%r5, %ctaid.y;
	mov.u32 	%r6, %ntid.y;
	mov.u32 	%r7, %tid.y;
	mad.lo.s32 	%r1, %r5, %r6, %r7;
	mov.u32 	%r8, %ctaid.x;
	mov.u32 	%r9, %ntid.x;
	mov.u32 	%r10, %tid.x;
	mad.lo.s32 	%r2, %r8, %r9, %r10;
	max.s32 	%r11, %r1, %r2;
	setp.ge.s32 	%p1, %r11, %r3;
	@%p1 bra 	$L__BB3_11;
	setp.ne.s32 	%p2, %r1, 0;
	@%p2 bra 	$L__BB3_5;
	mul.wide.s32 	%rd11, %r2, 4;
	add.s64 	%rd12, %rd3, %rd11;
	ld.global.u32 	%r12, [%rd12];
	setp.eq.s32 	%p3, %r12, %r3;
	@%p3 bra 	$L__BB3_5;
	cvta.to.global.u64 	%rd13, %rd6;
	add.s64 	%rd15, %rd13, %rd11;
	ld.global.u32 	%r13, [%rd15];
	mul.wide.s32 	%rd16, %r13, 4;
	add.s64 	%rd4, %rd2, %rd16;
	ld.global.u32 	%r14, [%rd4];
	setp.ne.s32 	%p4, %r14, %r3;
	@%p4 bra 	$L__BB3_5;
	st.global.u32 	[%rd4], %r2;
	mov.b16 	%rs1, 1;
	st.global.u8 	[%rd1], %rs1;
$L__BB3_5:
	setp.eq.s32 	%p5, %r1, %r4;
	@%p5 bra 	$L__BB3_11;
	mul.wide.u32 	%rd17, %r1, 4;
	add.s64 	%rd18, %rd2, %rd17;
	ld.global.u32 	%r15, [%rd18];
	setp.eq.s32 	%p6, %r15, %r3;
	@%p6 bra 	$L__BB3_11;
	mul.wide.s32 	%rd19, %r2, 4;
	add.s64 	%rd5, %rd3, %rd19;
	ld.global.u32 	%r16, [%rd5];
	setp.ne.s32 	%p7, %r16, %r3;
	@%p7 bra 	$L__BB3_11;
	mad.lo.s32 	%r17, %r2, %r3, %r1;
	cvta.to.global.u64 	%rd20, %rd7;
	mul.wide.s32 	%rd21, %r17, 4;
	add.s64 	%rd22, %rd20, %rd21;
	ld.global.f32 	%f1, [%rd22];
	setp.neu.f32 	%p8, %f1, 0f00000000;
	@%p8 bra 	$L__BB3_11;
	atom.global.min.s32 	%r18, [%rd5], %r1;
	setp.le.s32 	%p9, %r18, %r1;
	@%p9 bra 	$L__BB3_11;
	mov.b16 	%rs2, 1;
	st.global.u8 	[%rd1], %rs2;
$L__BB3_11:
	ret;

}
	// .globl	_Z15set_array_valuePiii
.visible .entry _Z15set_array_valuePiii(
	.param .u64 .ptr .align 1 _Z15set_array_valuePiii_param_0,
	.param .u32 _Z15set_array_valuePiii_param_1,
	.param .u32 _Z15set_array_valuePiii_param_2
)
{
	.reg .pred 	%p<2>;
	.reg .b32 	%r<7>;
	.reg .b64 	%rd<5>;

	ld.param.u64 	%rd1, [_Z15set_array_valuePiii_param_0];
	ld.param.u32 	%r2, [_Z15set_array_valuePiii_param_1];
	ld.param.u32 	%r3, [_Z15set_array_valuePiii_param_2];
	mov.u32 	%r4, %ctaid.x;
	mov.u32 	%r5, %ntid.x;
	mov.u32 	%r6, %tid.x;
	mad.lo.s32 	%r1, %r4, %r5, %r6;
	setp.ge.s32 	%p1, %r1, %r3;
	@%p1 bra 	$L__BB4_2;
	cvta.to.global.u64 	%rd2, %rd1;
	mul.wide.s32 	%rd3, %r1, 4;
	add.s64 	%rd4, %rd2, %rd3;
	st.global.u32 	[%rd4], %r2;
$L__BB4_2:
	ret;

}
	// .globl	_Z12update_dualsPiS_PfS0_fi
.visible .entry _Z12update_dualsPiS_PfS0_fi(
	.param .u64 .ptr .align 1 _Z12update_dualsPiS_PfS0_fi_param_0,
	.param .u64 .ptr .align 1 _Z12update_dualsPiS_PfS0_fi_param_1,
	.param .u64 .ptr .align 1 _Z12update_dualsPiS_PfS0_fi_param_2,
	.param .u64 .ptr .align 1 _Z12update_dualsPiS_PfS0_fi_param_3,
	.param .f32 _Z12update_dualsPiS_PfS0_fi_param_4,
	.param .u32 _Z12update_dualsPiS_PfS0_fi_param_5
)
{
	.reg .pred 	%p<4>;
	.reg .b32 	%r<8>;
	.reg .b32 	%f<6>;
	.reg .b64 	%rd<17>;

	ld.param.u64 	%rd1, [_Z12update_dualsPiS_PfS0_fi_param_0];
	ld.param.u64 	%rd2, [_Z12update_dualsPiS_PfS0_fi_param_1];
	ld.param.u64 	%rd3, [_Z12update_dualsPiS_PfS0_fi_param_2];
	ld.param.u64 	%rd4, [_Z12update_dualsPiS_PfS0_fi_param_3];
	ld.param.f32 	%f1, [_Z12update_dualsPiS_PfS0_fi_param_4];
	ld.param.u32 	%r2, [_Z12update_dualsPiS_PfS0_fi_param_5];
	mov.u32 	%r3, %ctaid.x;
	mov.u32 	%r4, %ntid.x;
	mov.u32 	%r5, %tid.x;
	mad.lo.s32 	%r1, %r3, %r4, %r5;
	setp.ge.s32 	%p1, %r1, %r2;
	@%p1 bra 	$L__BB5_5;
	cvta.to.global.u64 	%rd5, %rd1;
	mul.wide.s32 	%rd6, %r1, 4;
	add.s64 	%rd7, %rd5, %rd6;
	ld.global.u32 	%r6, [%rd7];
	setp.eq.s32 	%p2, %r6, %r2;
	@%p2 bra 	$L__BB5_3;
	cvta.to.global.u64 	%rd8, %rd3;
	add.s64 	%rd10, %rd8, %rd6;
	ld.global.f32 	%f2, [%rd10];
	add.f32 	%f3, %f1, %f2;
	st.global.f32 	[%rd10], %f3;
$L__BB5_3:
	cvta.to.global.u64 	%rd11, %rd2;
	add.s64 	%rd13, %rd11, %rd6;
	ld.global.u32 	%r7, [%rd13];
	setp.eq.s32 	%p3, %r7, %r2;
	@%p3 bra 	$L__BB5_5;
	cvta.to.global.u64 	%rd14, %rd4;
	add.s64 	%rd16, %rd14, %rd6;
	ld.global.f32 	%f4, [%rd16];
	sub.f32 	%f5, %f4, %f1;
	st.global.f32 	[%rd16], %f5;
$L__BB5_5:
	ret;

}
	// .globl	_Z10updateValsPfS_iii
.visible .entry _Z10updateValsPfS_iii(
	.param .u64 .ptr .align 1 _Z10updateValsPfS_iii_param_0,
	.param .u64 .ptr .align 1 _Z10updateValsPfS_iii_param_1,
	.param .u32 _Z10updateValsPfS_iii_param_2,
	.param .u32 _Z10updateValsPfS_iii_param_3,
	.param .u32 _Z10updateValsPfS_iii_param_4
)
{
	.reg .b32 	%r<5>;
	.reg .b32 	%f<4>;
	.reg .b64 	%rd<9>;

	ld.param.u64 	%rd1, [_Z10updateValsPfS_iii_param_0];
	ld.param.u64 	%rd2, [_Z10updateValsPfS_iii_param_1];
	ld.param.u32 	%r1, [_Z10updateValsPfS_iii_param_2];
	ld.param.u32 	%r2, [_Z10updateValsPfS_iii_param_3];
	ld.param.u32 	%r3, [_Z10updateValsPfS_iii_param_4];
	cvta.to.global.u64 	%rd3, %rd2;
	cvta.to.global.u64 	%rd4, %rd1;
	mad.lo.s32 	%r4, %r3, %r2, %r1;
	mul.wide.s32 	%rd5, %r4, 4;
	add.s64 	%rd6, %rd4, %rd5;
	ld.global.f32 	%f1, [%rd6];
	mul.wide.s32 	%rd7, %r2, 4;
	add.s64 	%rd8, %rd3, %rd7;
	ld.global.f32 	%f2, [%rd8];
	add.f32 	%f3, %f1, %f2;
	st.global.f32 	[%rd8], %f3;
	ret;

}
	// .globl	_Z13find_negativePKfiPiS1_S1_
.visible .entry _Z13find_negativePKfiPiS1_S1_(
	.param .u64 .ptr .align 1 _Z13find_negativePKfiPiS1_S1__param_0,
	.param .u32 _Z13find_negativePKfiPiS1_S1__param_1,
	.param .u64 .ptr .align 1 _Z13find_negativePKfiPiS1_S1__param_2,
	.param .u64 .ptr .align 1 _Z13find_negativePKfiPiS1_S1__param_3,
	.param .u64 .ptr .align 1 _Z13find_negativePKfiPiS1_S1__param_4
)
{
	.reg .pred 	%p<4>;
	.reg .b32 	%r<13>;
	.reg .b32 	%f<2>;
	.reg .b64 	%rd<11>;

	ld.param.u64 	%rd1, [_Z13find_negativePKfiPiS1_S1__param_0];
	ld.param.u32 	%r3, [_Z13find_negativePKfiPiS1_S1__param_1];
	ld.param.u64 	%rd2, [_Z13find_negativePKfiPiS1_S1__param_2];
	ld.param.u64 	%rd3, [_Z13find_negativePKfiPiS1_S1__param_3];
	ld.param.u64 	%rd4, [_Z13find_negativePKfiPiS1_S1__param_4];
	mov.u32 	%r4, %ctaid.y;
	mov.u32 	%r5, %ntid.y;
	mov.u32 	%r6, %tid.y;
	mad.lo.s32 	%r1, %r4, %r5, %r6;
	mov.u32 	%r7, %ctaid.x;
	mov.u32 	%r8, %ntid.x;
	mov.u32 	%r9, %tid.x;
	mad.lo.s32 	%r2, %r7, %r8, %r9;
	max.s32 	%r10, %r1, %r2;
	setp.ge.s32 	%p1, %r10, %r3;
	@%p1 bra 	$L__BB7_4;
	cvta.to.global.u64 	%rd5, %rd1;
	mad.lo.s32 	%r11, %r3, %r2, %r1;
	mul.wide.s32 	%rd6, %r11, 4;
	add.s64 	%rd7, %rd5, %rd6;
	ld.global.f32 	%f1, [%rd7];
	setp.geu.f32 	%p2, %f1, 0f00000000;
	@%p2 bra 	$L__BB7_4;
	cvta.to.global.u64 	%rd8, %rd2;
	atom.global.exch.b32 	%r12, [%rd8], 1;
	setp.ne.s32 	%p3, %r12, 0;
	@%p3 bra 	$L__BB7_4;
	cvta.to.global.u64 	%rd9, %rd3;
	st.global.u32 	[%rd9], %r1;
	cvta.to.global.u64 	%rd10, %rd4;
	st.global.u32 	[%rd10], %r2;
$L__BB7_4:
	ret;

}
	// .globl	_Z23find_min_valid_atomic2dPKfPKiS2_iPf
.visible .entry _Z23find_min_valid_atomic2dPKfPKiS2_iPf(
	.param .u64 .ptr .align 1 _Z23find_min_valid_atomic2dPKfPKiS2_iPf_param_0,
	.param .u64 .ptr .align 1 _Z23find_min_valid_atomic2dPKfPKiS2_iPf_param_1,
	.param .u64 .ptr .align 1 _Z23find_min_valid_atomic2dPKfPKiS2_iPf_param_2,
	.param .u32 _Z23find_min_valid_atomic2dPKfPKiS2_iPf_param_3,
	.param .u64 .ptr .align 1 _Z23find_min_valid_atomic2dPKfPKiS2_iPf_param_4
)
{
	.reg .pred 	%p<7>;
	.reg .b32 	%r<19>;
	.reg .b32 	%f<4>;
	.reg .b64 	%rd<15>;

	ld.param.u64 	%rd2, [_Z23find_min_valid_atomic2dPKfPKiS2_iPf_param_0];
	ld.param.u64 	%rd3, [_Z23find_min_valid_atomic2dPKfPKiS2_iPf_param_1];
	ld.param.u64 	%rd4, [_Z23find_min_valid_atomic2dPKfPKiS2_iPf_param_2];
	ld.param.u32 	%r7, [_Z23find_min_valid_atomic2dPKfPKiS2_iPf_param_3];
	ld.param.u64 	%rd5, [_Z23find_min_valid_atomic2dPKfPKiS2_iPf_param_4];
	cvta.to.global.u64 	%rd1, %rd5;
	mov.u32 	%r8, %ctaid.y;
	mov.u32 	%r9, %ntid.y;
	mov.u32 	%r10, %tid.y;
	mad.lo.s32 	%r1, %r8, %r9, %r10;
	mov.u32 	%r11, %ctaid.x;
	mov.u32 	%r12, %ntid.x;
	mov.u32 	%r13, %tid.x;
	mad.lo.s32 	%r2, %r11, %r12, %r13;
	max.s32 	%r14, %r1, %r2;
	setp.ge.s32 	%p1, %r14, %r7;
	@%p1 bra 	$L__BB8_7;
	cvta.to.global.u64 	%rd6, %rd3;
	mul.wide.u32 	%rd7, %r1, 4;
	add.s64 	%rd8, %rd6, %rd7;
	ld.global.u32 	%r15, [%rd8];
	setp.eq.s32 	%p2, %r15, %r7;
	@%p2 bra 	$L__BB8_7;
	cvta.to.global.u64 	%rd9, %rd4;
	mul.wide.s32 	%rd10, %r2, 4;
	add.s64 	%rd11, %rd9, %rd10;
	ld.global.u32 	%r16, [%rd11];
	setp.ne.s32 	%p3, %r16, %r7;
	@%p3 bra 	$L__BB8_7;
	mad.lo.s32 	%r17, %r7, %r2, %r1;
	cvta.to.global.u64 	%rd12, %rd2;
	mul.wide.s32 	%rd13, %r17, 4;
	add.s64 	%rd14, %rd12, %rd13;
	ld.global.f32 	%f1, [%rd14];
	setp.ltu.f32 	%p4, %f1, 0f00000000;
	@%p4 bra 	$L__BB8_7;
	ld.global.u32 	%r18, [%rd1];
	mov.b32 	%f2, %r18;
	setp.geu.f32 	%p5, %f1, %f2;
	@%p5 bra 	$L__BB8_7;
	mov.b32 	%r4, %f1;
$L__BB8_6:
	atom.relaxed.global.cas.b32 	%r18, [%rd1], %r18, %r4;
	mov.b32 	%f3, %r18;
	setp.lt.f32 	%p6, %f1, %f3;
	@%p6 bra 	$L__BB8_6;
$L__BB8_7:
	ret;

}
	// .globl	_Z8initVarsPiS_i
.visible .entry _Z8initVarsPiS_i(
	.param .u64 .ptr .align 1 _Z8initVarsPiS_i_param_0,
	.param .u64 .ptr .align 1 _Z8initVarsPiS_i_param_1,
	.param .u32 _Z8initVarsPiS_i_param_2
)
{
	.reg .b32 	%r<2>;
	.reg .b64 	%rd<5>;

	ld.param.u64 	%rd1, [_Z8initVarsPiS_i_param_0];
	ld.param.u64 	%rd2, [_Z8initVarsPiS_i_param_1];
	ld.param.u32 	%r1, [_Z8initVarsPiS_i_param_2];
	cvta.to.global.u64 	%rd3, %rd2;
	cvta.to.global.u64 	%rd4, %rd1;
	st.global.u32 	[%rd4], %r1;
	st.global.u32 	[%rd3], %r1;
	ret;

}
	// .globl	_Z24check_feasible_conditionPKfPKiS0_S0_Pii
.visible .entry _Z24check_feasible_conditionPKfPKiS0_S0_Pii(
	.param .u64 .ptr .align 1 _Z24check_feasible_conditionPKfPKiS0_S0_Pii_param_0,
	.param .u64 .ptr .align 1 _Z24check_feasible_conditionPKfPKiS0_S0_Pii_param_1,
	.param .u64 .ptr .align 1 _Z24check_feasible_conditionPKfPKiS0_S0_Pii_param_2,
	.param .u64 .ptr .align 1 _Z24check_feasible_conditionPKfPKiS0_S0_Pii_param_3,
	.param .u64 .ptr .align 1 _Z24check_feasible_conditionPKfPKiS0_S0_Pii_param_4,
	.param .u32 _Z24check_feasible_conditionPKfPKiS0_S0_Pii_param_5
)
{
	.reg .pred 	%p<4>;
	.reg .b32 	%r<14>;
	.reg .b32 	%f<7>;
	.reg .b64 	%rd<19>;

	ld.param.u64 	%rd1, [_Z24check_feasible_conditionPKfPKiS0_S0_Pii_param_0];
	ld.param.u64 	%rd2, [_Z24check_feasible_conditionPKfPKiS0_S0_Pii_param_1];
	ld.param.u64 	%rd3, [_Z24check_feasible_conditionPKfPKiS0_S0_Pii_param_2];
	ld.param.u64 	%rd4, [_Z24check_feasible_conditionPKfPKiS0_S0_Pii_param_3];
	ld.param.u64 	%rd5, [_Z24check_feasible_conditionPKfPKiS0_S0_Pii_param_4];
	ld.param.u32 	%r4, [_Z24check_feasible_conditionPKfPKiS0_S0_Pii_param_5];
	mov.u32 	%r5, %ctaid.y;
	mov.u32 	%r6, %ntid.y;
	mov.u32 	%r7, %tid.y;
	mad.lo.s32 	%r1, %r5, %r6, %r7;
	mov.u32 	%r8, %ctaid.x;
	mov.u32 	%r9, %ntid.x;
	mov.u32 	%r10, %tid.x;
	mad.lo.s32 	%r2, %r8, %r9, %r10;
	max.s32 	%r11, %r1, %r2;
	setp.ge.s32 	%p1, %r11, %r4;
	@%p1 bra 	$L__BB10_4;
	cvta.to.global.u64 	%rd6, %rd2;
	mad.lo.s32 	%r3, %r4, %r2, %r1;
	mul.wide.s32 	%rd7, %r3, 4;
	add.s64 	%rd8, %rd6, %rd7;
	ld.global.u32 	%r12, [%rd8];
	setp.ne.s32 	%p2, %r12, 1;
	@%p2 bra 	$L__BB10_4;
	cvta.to.global.u64 	%rd9, %rd1;
	add.s64 	%rd11, %rd9, %rd7;
	ld.global.f32 	%f1, [%rd11];
	cvta.to.global.u64 	%rd12, %rd3;
	mul.wide.u32 	%rd13, %r1, 4;
	add.s64 	%rd14, %rd12, %rd13;
	ld.global.f32 	%f2, [%rd14];
	sub.f32 	%f3, %f1, %f2;
	cvta.to.global.u64 	%rd15, %rd4;
	mul.wide.s32 	%rd16, %r2, 4;
	add.s64 	%rd17, %rd15, %rd16;
	ld.global.f32 	%f4, [%rd17];
	sub.f32 	%f5, %f3, %f4;
	abs.f32 	%f6, %f5;
	setp.leu.f32 	%p3, %f6, 0f38D1B717;
	@%p3 bra 	$L__BB10_4;
	cvta.to.global.u64 	%rd18, %rd5;
	atom.global.exch.b32 	%r13, [%rd18], 1;
$L__BB10_4:
	ret;

}
	// .globl	_Z21check_slack_conditionPKfS0_S0_Pii
.visible .entry _Z21check_slack_conditionPKfS0_S0_Pii(
	.param .u64 .ptr .align 1 _Z21check_slack_conditionPKfS0_S0_Pii_param_0,
	.param .u64 .ptr .align 1 _Z21check_slack_conditionPKfS0_S0_Pii_param_1,
	.param .u64 .ptr .align 1 _Z21check_slack_conditionPKfS0_S0_Pii_param_2,
	.param .u64 .ptr .align 1 _Z21check_slack_conditionPKfS0_S0_Pii_param_3,
	.param .u32 _Z21check_slack_conditionPKfS0_S0_Pii_param_4
)
{
	.reg .pred 	%p<3>;
	.reg .b32 	%r<13>;
	.reg .b32 	%f<6>;
	.reg .b64 	%rd<15>;

	ld.param.u64 	%rd1, [_Z21check_slack_conditionPKfS0_S0_Pii_param_0];
	ld.param.u64 	%rd2, [_Z21check_slack_conditionPKfS0_S0_Pii_param_1];
	ld.param.u64 	%rd3, [_Z21check_slack_conditionPKfS0_S0_Pii_param_2];
	ld.param.u64 	%rd4, [_Z21check_slack_conditionPKfS0_S0_Pii_param_3];
	ld.param.u32 	%r3, [_Z21check_slack_conditionPKfS0_S0_Pii_param_4];
	mov.u32 	%r4, %ctaid.y;
	mov.u32 	%r5, %ntid.y;
	mov.u32 	%r6, %tid.y;
	mad.lo.s32 	%r1, %r4, %r5, %r6;
	mov.u32 	%r7, %ctaid.x;
	mov.u32 	%r8, %ntid.x;
	mov.u32 	%r9, %tid.x;
	mad.lo.s32 	%r2, %r7, %r8, %r9;
	max.s32 	%r10, %r1, %r2;
	setp.ge.s32 	%p1, %r10, %r3;
	@%p1 bra 	$L__BB11_3;
	cvta.to.global.u64 	%rd5, %rd1;
	cvta.to.global.u64 	%rd6, %rd2;
	cvta.to.global.u64 	%rd7, %rd3;
	mad.lo.s32 	%r11, %r3, %r2, %r1;
	mul.wide.s32 	%rd8, %r11, 4;
	add.s64 	%rd9, %rd5, %rd8;
	ld.global.f32 	%f1, [%rd9];
	mul.wide.u32 	%rd10, %r1, 4;
	add.s64 	%rd11, %rd6, %rd10;
	ld.global.f32 	%f2, [%rd11];
	sub.f32 	%f3, %f1, %f2;
	mul.wide.s32 	%rd12, %r2, 4;
	add.s64 	%rd13, %rd7, %rd12;
	ld.global.f32 	%f4, [%rd13];
	sub.f32 	%f5, %f3, %f4;
	setp.geu.f32 	%p2, %f5, 0fB8D1B717;
	@%p2 bra 	$L__BB11_3;
	cvta.to.global.u64 	%rd14, %rd4;
	atom.global.exch.b32 	%r12, [%rd14], 1;
$L__BB11_3:
	ret;

}
	// .globl	_ZN3cub18CUB_300001_SM_10006detail11EmptyKernelIvEEvv
.visible .entry _ZN3cub18CUB_300001_SM_10006detail11EmptyKernelIvEEvv()
{


	ret;

}
	// .globl	_ZN3cub18CUB_300001_SM_10006detail6reduce28DeviceReduceSingleTileKernelINS2_10policy_hubINS0_12KeyValuePairIifEEiNS0_6ArgMinEE10Policy1000ENS0_21ArgIndexInputIteratorIPfifEEN6thrust24THRUST_300001_SM_1000_NS24tabulate_output_iteratorINS2_32accumulating_transform_output_opINS5_IlfEENS2_18local_to_global_opIlEES7_NSF_INS2_31unzip_and_write_arg_extremum_opISB_PiEENSE_11use_defaultElEEEESN_lEEiS7_NS2_20empty_problem_init_tIS6_EES6_N4cuda3std3__410__identityEEEvT0_T1_T2_T3_T4_T6_
.visible .entry _ZN3cub18CUB_300001_SM_10006detail6reduce28DeviceReduceSingleTileKernelINS2_10policy_hubINS0_12KeyValuePairIifEEiNS0_6ArgMinEE10Policy1000ENS0_21ArgIndexInputIteratorIPfifEEN6thrust24THRUST_300001_SM_1000_NS24tabulate_output_iteratorINS2_32accumulating_transform_output_opINS5_IlfEENS2_18local_to_global_opIlEES7_NSF_INS2_31unzip_and_write_arg_extremum_opISB_PiEENSE_11use_defaultElEEEESN_lEEiS7_NS2_20empty_problem_init_tIS6_EES6_N4cuda3std3__410__identityEEEvT0_T1_T2_T3_T4_T6_(
	.param .align 8 .b8 _ZN3cub18CUB_300001_SM_10006detail6reduce28DeviceReduceSingleTileKernelINS2_10policy_hubINS0_12KeyValuePairIifEEiNS0_6ArgMinEE10Policy1000ENS0_21ArgIndexInputIteratorIPfifEEN6thrust24THRUST_300001_SM_1000_NS24tabulate_output_iteratorINS2_32accumulating_transform_output_opINS5_IlfEENS2_18local_to_global_opIlEES7_NSF_INS2_31unzip_and_write_arg_extremum_opISB_PiEENSE_11use_defaultElEEEESN_lEEiS7_NS2_20empty_problem_init_tIS6_EES6_N4cuda3std3__410__identityEEEvT0_T1_T2_T3_T4_T6__param_0[16],
	.param .align 8 .b8 _ZN3cub18CUB_300001_SM_10006detail6reduce28DeviceReduceSingleTileKernelINS2_10policy_hubINS0_12KeyValuePairIifEEiNS0_6ArgMinEE10Policy1000ENS0_21ArgIndexInputIteratorIPfifEEN6thrust24THRUST_300001_SM_1000_NS24tabulate_output_iteratorINS2_32accumulating_transform_output_opINS5_IlfEENS2_18local_to_global_opIlEES7_NSF_INS2_31unzip_and_write_arg_extremum_opISB_PiEENSE_11use_defaultElEEEESN_lEEiS7_NS2_20empty_problem_init_tIS6_EES6_N4cuda3std3__410__identityEEEvT0_T1_T2_T3_T4_T6__param_1[72],
	.param .u32 _ZN3cub18CUB_300001_SM_10006detail6reduce28DeviceReduceSingleTileKernelINS2_10policy_hubINS0_12KeyValuePairIifEEiNS0_6ArgMinEE10Policy1000ENS0_21ArgIndexInputIteratorIPfifEEN6thrust24THRUST_300001_SM_1000_NS24tabulate_output_iteratorINS2_32accumulating_transform_output_opINS5_IlfEENS2_18local_to_global_opIlEES7_NSF_INS2_31unzip_and_write_arg_extremum_opISB_PiEENSE_11use_defaultElEEEESN_lEEiS7_NS2_20empty_problem_init_tIS6_EES6_N4cuda3std3__410__identityEEEvT0_T1_T2_T3_T4_T6__param_2,
	.param .align 1 .b8 _ZN3cub18CUB_300001_SM_10006detail6reduce28DeviceReduceSingleTileKernelINS2_10policy_hubINS0_12KeyValuePairIifEEiNS0_6ArgMinEE10Policy1000ENS0_21ArgIndexInputIteratorIPfifEEN6thrust24THRUST_300001_SM_1000_NS24tabulate_output_iteratorINS2_32accumulating_transform_output_opINS5_IlfEENS2_18local_to_global_opIlEES7_NSF_INS2_31unzip_and_write_arg_extremum_opISB_PiEENSE_11use_defaultElEEEESN_lEEiS7_NS2_20empty_problem_init_tIS6_EES6_N4cuda3std3__410__identityEEEvT0_T1_T2_T3_T4_T6__param_3[1],
	.param .align 4 .b8 _ZN3cub18CUB_300001_SM_10006detail6reduce28DeviceReduceSingleTileKernelINS2_10policy_hubINS0_12KeyValuePairIifEEiNS0_6ArgMinEE10Policy1000ENS0_21ArgIndexInputIteratorIPfifEEN6thrust24THRUST_300001_SM_1000_NS24tabulate_output_iteratorINS2_32accumulating_transform_output_opINS5_IlfEENS2_18local_to_global_opIlEES7_NSF_INS2_31unzip_and_write_arg_extremum_opISB_PiEENSE_11use_defaultElEEEESN_lEEiS7_NS2_20empty_problem_init_tIS6_EES6_N4cuda3std3__410__identityEEEvT0_T1_T2_T3_T4_T6__param_4[8],
	.param .align 1 .b8 _ZN3cub18CUB_300001_SM_10006detail6reduce28DeviceReduceSingleTileKernelINS2_10policy_hubINS0_12KeyValuePairIifEEiNS0_6ArgMinEE10Policy1000ENS0_21ArgIndexInputIteratorIPfifEEN6thrust24THRUST_300001_SM_1000_NS24tabulate_output_iteratorINS2_32accumulating_transform_output_opINS5_IlfEENS2_18local_to_global_opIlEES7_NSF_INS2_31unzip_and_write_arg_extremum_opISB_PiEENSE_11use_defaultElEEEESN_lEEiS7_NS2_20empty_problem_init_tIS6_EES6_N4cuda3std3__410__identityEEEvT0_T1_T2_T3_T4_T6__param_5[1]
)
.maxntid 256
.minnctapersm 1
{
	.reg .pred 	%p<394>;
	.reg .b16 	%rs<13>;
	.reg .b32 	%r<616>;
	.reg .b32 	%f<367>;
	.reg .b64 	%rd<67>;
	// demoted variable
	.shared .align 4 .b8 _ZZN3cub18CUB_300001_SM_10006detail6reduce28DeviceReduceSingleTileKernelINS2_10policy_hubINS0_12KeyValuePairIifEEiNS0_6ArgMinEE10Policy1000ENS0_21ArgIndexInputIteratorIPfifEEN6thrust24THRUST_300001_SM_1000_NS24tabulate_output_iteratorINS2_32accumulating_transform_output_opINS5_IlfEENS2_18local_to_global_opIlEES7_NSF_INS2_31unzip_and_write_arg_extremum_opISB_PiEENSE_11use_defaultElEEEESN_lEEiS7_NS2_20empty_problem_init_tIS6_EES6_N4cuda3std3__410__identityEEEvT0_T1_T2_T3_T4_T6_E12temp_storage[80];
	ld.param.f32 	%f265, [_ZN3cub18CUB_300001_SM_10006detail6reduce28DeviceReduceSingleTileKernelINS2_10policy_hubINS0_12KeyValuePairIifEEiNS0_6ArgMinEE10Policy1000ENS0_21ArgIndexInputIteratorIPfifEEN6thrust24THRUST_300001_SM_1000_NS24tabulate_output_iteratorINS2_32accumulating_transform_output_opINS5_IlfEENS2_18local_to_global_opIlEES7_NSF_INS2_31unzip_and_write_arg_extremum_opISB_PiEENSE_11use_defaultElEEEESN_lEEiS7_NS2_20empty_problem_init_tIS6_EES6_N4cuda3std3__410__identityEEEvT0_T1_T2_T3_T4_T6__param_4+4];
	ld.param.u32 	%r299, [_ZN3cub18CUB_300001_SM_10006detail6reduce28DeviceReduceSingleTileKernelINS2_10policy_hubINS0_12KeyValuePairIifEEiNS0_6ArgMinEE10Policy1000ENS0_21ArgIndexInputIteratorIPfifEEN6thrust24THRUST_300001_SM_1000_NS24tabulate_output_iteratorINS2_32accumulating_transform_output_opINS5_IlfEENS2_18local_to_global_opIlEES7_NSF_INS2_31unzip_and_write_arg_extremum_opISB_PiEENSE_11use_defaultElEEEESN_lEEiS7_NS2_20empty_problem_init_tIS6_EES6_N4cuda3std3__410__identityEEEvT0_T1_T2_T3_T4_T6__param_4];
	ld.param.u32 	%r297, [_ZN3cub18CUB_300001_SM_10006detail6reduce28DeviceReduceSingleTileKernelINS2_10policy_hubINS0_12KeyValuePairIifEEiNS0_6ArgMinEE10Policy1000ENS0_21ArgIndexInputIteratorIPfifEEN6thrust24THRUST_300001_SM_1000_NS24tabulate_output_iteratorINS2_32accumulating_transform_output_opINS5_IlfEENS2_18local_to_global_opIlEES7_NSF_INS2_31unzip_and_write_arg_extremum_opISB_PiEENSE_11use_defaultElEEEESN_lEEiS7_NS2_20empty_problem_init_tIS6_EES6_N4cuda3std3__410__identityEEEvT0_T1_T2_T3_T4_T6__param_0+8];
	ld.param.u64 	%rd35, [_ZN3cub18CUB_300001_SM_10006detail6reduce28DeviceReduceSingleTileKernelINS2_10policy_hubINS0_12KeyValuePairIifEEiNS0_6ArgMinEE10Policy1000ENS0_21ArgIndexInputIteratorIPfifEEN6thrust24THRUST_300001_SM_1000_NS24tabulate_output_iteratorINS2_32accumulating_transform_output_opINS5_IlfEENS2_18local_to_global_opIlEES7_NSF_INS2_31unzip_and_write_arg_extremum_opISB_PiEENSE_11use_defaultElEEEESN_lEEiS7_NS2_20empty_problem_init_tIS6_EES6_N4cuda3std3__410__identityEEEvT0_T1_T2_T3_T4_T6__param_0];
	ld.param.u64 	%rd6, [_ZN3cub18CUB_300001_SM_10006detail6reduce28DeviceReduceSingleTileKernelINS2_10policy_hubINS0_12KeyValuePairIifEEiNS0_6ArgMinEE10Policy1000ENS0_21ArgIndexInputIteratorIPfifEEN6thrust24THRUST_300001_SM_1000_NS24tabulate_output_iteratorINS2_32accumulating_transform_output_opINS5_IlfEENS2_18local_to_global_opIlEES7_NSF_INS2_31unzip_and_write_arg_extremum_opISB_PiEENSE_11use_defaultElEEEESN_lEEiS7_NS2_20empty_problem_init_tIS6_EES6_N4cuda3std3__410__identityEEEvT0_T1_T2_T3_T4_T6__param_1+56];
	ld.param.u64 	%rd7, [_ZN3cub18CUB_300001_SM_10006detail6reduce28DeviceReduceSingleTileKernelINS2_10policy_hubINS0_12KeyValuePairIifEEiNS0_6ArgMinEE10Policy1000ENS0_21ArgIndexInputIteratorIPfifEEN6thrust24THRUST_300001_SM_1000_NS24tabulate_output_iteratorINS2_32accumulating_transform_output_opINS5_IlfEENS2_18local_to_global_opIlEES7_NSF_INS2_31unzip_and_write_arg_extremum_opISB_PiEENSE_11use_defaultElEEEESN_lEEiS7_NS2_20empty_problem_init_tIS6_EES6_N4cuda3std3__410__identityEEEvT0_T1_T2_T3_T4_T6__param_1+48];
	ld.param.u64 	%rd8, [_ZN3cub18CUB_300001_SM_10006detail6reduce28DeviceReduceSingleTileKernelINS2_10policy_hubINS0_12KeyValuePairIifEEiNS0_6ArgMinEE10Policy1000ENS0_21ArgIndexInputIteratorIPfifEEN6thrust24THRUST_300001_SM_1000_NS24tabulate_output_iteratorINS2_32accumulating_transform_output_opINS5_IlfEENS2_18local_to_global_opIlEES7_NSF_INS2_31unzip_and_write_arg_extremum_opISB_PiEENSE_11use_defaultElEEEESN_lEEiS7_NS2_20empty_problem_init_tIS6_EES6_N4cuda3std3__410__identityEEEvT0_T1_T2_T3_T4_T6__param_1+40];
	ld.param.u64 	%rd9, [_ZN3cub18CUB_300001_SM_10006detail6reduce28DeviceReduceSingleTileKernelINS2_10policy_hubINS0_12KeyValuePairIifEEiNS0_6ArgMinEE10Policy1000ENS0_21ArgIndexInputIteratorIPfifEEN6thrust24THRUST_300001_SM_1000_NS24tabulate_output_iteratorINS2_32accumulating_transform_output_opINS5_IlfEENS2_18local_to_global_opIlEES7_NSF_INS2_31unzip_and_write_arg_extremum_opISB_PiEENSE_11use_defaultElEEEESN_lEEiS7_NS2_20empty_problem_init_tIS6_EES6_N4cuda3std3__410__identityEEEvT0_T1_T2_T3_T4_T6__param_1+24];
	ld.param.u64 	%rd10, [_ZN3cub18CUB_300001_SM_10006detail6reduce28DeviceReduceSingleTileKernelINS2_10policy_hubINS0_12KeyValuePairIifEEiNS0_6ArgMinEE10Policy1000ENS0_21ArgIndexInputIteratorIPfifEEN6thrust24THRUST_300001_SM_1000_NS24tabulate_output_iteratorINS2_32accumulating_transform_output_opINS5_IlfEENS2_18local_to_global_opIlEES7_NSF_INS2_31unzip_and_write_arg_extremum_opISB_PiEENSE_11use_defaultElEEEESN_lEEiS7_NS2_20empty_problem_init_tIS6_EES6_N4cuda3std3__410__identityEEEvT0_T1_T2_T3_T4_T6__param_1+16];
	ld.param.v2.u8 	{%rs4, %rs3}, [_ZN3cub18CUB_300001_SM_10006detail6reduce28DeviceReduceSingleTileKernelINS2_10policy_hubINS0_12KeyValuePairIifEEiNS0_6ArgMinEE10Policy1000ENS0_21ArgIndexInputIteratorIPfifEEN6thrust24THRUST_300001_SM_1000_NS24tabulate_output_iteratorINS2_32accumulating_transform_output_opINS5_IlfEENS2_18local_to_global_opIlEES7_NSF_INS2_31unzip_and_write_arg_extremum_opISB_PiEENSE_11use_defaultElEEEESN_lEEiS7_NS2_20empty_problem_init_tIS6_EES6_N4cuda3std3__410__identityEEEvT0_T1_T2_T3_T4_T6__param_1+8];
	ld.param.u32 	%r298, [_ZN3cub18CUB_300001_SM_10006detail6reduce28DeviceReduceSingleTileKernelINS2_10policy_hubINS0_12KeyValuePairIifEEiNS0_6ArgMinEE10Policy1000ENS0_21ArgIndexInputIteratorIPfifEEN6thrust24THRUST_300001_SM_1000_NS24tabulate_output_iteratorINS2_32accumulating_transform_output_opINS5_IlfEENS2_18local_to_global_opIlEES7_NSF_INS2_31unzip_and_write_arg_extremum_opISB_PiEENSE_11use_defaultElEEEESN_lEEiS7_NS2_20empty_problem_init_tIS6_EES6_N4cuda3std3__410__identityEEEvT0_T1_T2_T3_T4_T6__param_2];
	setp.ne.s32 	%p1, %r298, 0;
	@%p1 bra 	$L__BB13_9;
	mov.u32 	%r502, %tid.x;
	setp.ne.s32 	%p387, %r502, 0;
	@%p387 bra 	$L__BB13_256;
	cvta.to.global.u64 	%rd11, %rd10;
	cvta.to.global.u64 	%rd12, %rd9;
	and.b16  	%rs11, %rs4, 255;
	setp.eq.s16 	%p388, %rs11, 0;
	@%p388 bra 	$L__BB13_4;
	cvt.s64.s32 	%rd57, %r299;
	add.s64 	%rd64, %rd6, %rd57;
	st.global.u64 	[%rd12], %rd64;
	st.global.f32 	[%rd12+8], %f265;
	bra.uni 	$L__BB13_7;
$L__BB13_4:
	cvt.s64.s32 	%rd58, %r299;
	add.s64 	%rd64, %rd6, %rd58;
	ld.global.f32 	%f2, [%rd11+8];
	setp.lt.f32 	%p389, %f265, %f2;
	@%p389 bra 	$L__BB13_6;
	setp.eq.f32 	%p390, %f2, %f265;
	ld.global.u64 	%rd59, [%rd11];
	setp.lt.s64 	%p391, %rd64, %rd59;
	and.pred  	%p392, %p390, %p391;
	selp.f32 	%f265, %f265, %f2, %p392;
	selp.b64 	%rd64, %rd64, %rd59, %p392;
$L__BB13_6:
	st.global.u64 	[%rd12], %rd64;
	st.global.f32 	[%rd12+8], %f265;
$L__BB13_7:
	and.b16  	%rs12, %rs3, 255;
	setp.eq.s16 	%p393, %rs12, 0;
	@%p393 bra 	$L__BB13_256;
	cvta.to.global.u64 	%rd61, %rd8;
	st.global.f32 	[%rd61], %f265;
	cvta.to.global.u64 	%rd62, %rd7;
	st.global.u32 	[%rd62], %rd64;
	bra.uni 	$L__BB13_256;
$L__BB13_9:
	cvta.to.global.u64 	%rd18, %rd35;
	setp.gt.s32 	%p2, %r298, 2047;
	@%p2 bra 	$L__BB13_125;
	mov.u32 	%r3, %tid.x;
	setp.ge.s32 	%p191, %r3, %r298;
	mov.u32 	%r518, %r3;
	@%p191 bra 	$L__BB13_12;
	add.s32 	%r532, %r297, %r3;
	mul.wide.s32 	%rd44, %r532, 4;
	add.s64 	%rd45, %rd18, %rd44;
	ld.global.f32 	%f289, [%rd45];
	add.s32 	%r518, %r3, 256;
$L__BB13_12:
	setp.ge.s32 	%p192, %r518, %r298;
	@%p192 bra 	$L__BB13_54;
	not.b32 	%r376, %r518;
	add.s32 	%r8, %r298, %r376;
	shr.u32 	%r377, %r8, 8;
	add.s32 	%r9, %r377, 1;
	and.b32  	%r10, %r9, 7;
	setp.lt.u32 	%p193, %r8, 1792;
	@%p193 bra 	$L__BB13_33;
	add.s32 	%r507, %r518, 1024;
	add.s32 	%r506, %r297, %r518;
	and.b32  	%r378, %r9, 33554424;
	neg.s32 	%r505, %r378;
	add.s64 	%rd19, %rd18, 4096;
$L__BB13_15:
	.pragma "nounroll";
	mul.wide.s32 	%rd46, %r506, 4;
	add.s64 	%rd20, %rd19, %rd46;
	ld.global.f32 	%f269, [%rd20+-4096];
	setp.lt.f32 	%p194, %f269, %f289;
	mov.u32 	%r509, %r506;
	@%p194 bra 	$L__BB13_17;
	setp.eq.f32 	%p195, %f289, %f269;
	setp.lt.s32 	%p196, %r506, %r532;
	and.pred  	%p197, %p195, %p196;
	selp.f32 	%f269, %f269, %f289, %p197;
	selp.b32 	%r509, %r506, %r532, %p197;
$L__BB13_17:
	add.s32 	%r510, %r506, 256;
	ld.global.f32 	%f270, [%rd20+-3072];
	setp.lt.f32 	%p198, %f270, %f269;
	@%p198 bra 	$L__BB13_19;
	setp.eq.f32 	%p199, %f269, %f270;
	setp.lt.s32 	%p200, %r510, %r509;
	and.pred  	%p201, %p199, %p200;
	selp.f32 	%f270, %f270, %f269, %p201;
	selp.b32 	%r510, %r510, %r509, %p201;
$L__BB13_19:
	add.s32 	%r511, %r506, 512;
	ld.global.f32 	%f271, [%rd20+-2048];
	setp.lt.f32 	%p202, %f271, %f270;
	@%p202 bra 	$L__BB13_21;
	setp.eq.f32 	%p203, %f270, %f271;
	setp.lt.s32 	%p204, %r511, %r510;
	and.pred  	%p205, %p203, %p204;
	selp.f32 	%f271, %f271, %f270, %p205;
	selp.b32 	%r511, %r511, %r510, %p205;
$L__BB13_21:
	add.s32 	%r512, %r506, 768;
	ld.global.f32 	%f272, [%rd20+-1024];
	setp.lt.f32 	%p206, %f272, %f271;
	@%p206 bra 	$L__BB13_23;
	setp.eq.f32 	%p207, %f271, %f272;
	setp.lt.s32 	%p208, %r512, %r511;
	and.pred  	%p209, %p207, %p208;
	selp.f32 	%f272, %f272, %f271, %p209;
	selp.b32 	%r512, %r512, %r511, %p209;
$L__BB13_23:
	add.s32 	%r513, %r506, 1024;
	ld.global.f32 	%f273, [%rd20];
	setp.lt.f32 	%p210, %f273, %f272;
	@%p210 bra 	$L__BB13_25;
	setp.eq.f32 	%p211, %f272, %f273;
	setp.lt.s32 	%p212, %r513, %r512;
	and.pred  	%p213, %p211, %p212;
	selp.f32 	%f273, %f273, %f272, %p213;
	selp.b32 	%r513, %r513, %r512, %p213;
$L__BB13_25:
	add.s32 	%r514, %r506, 1280;
	ld.global.f32 	%f274, [%rd20+1024];
	setp.lt.f32 	%p214, %f274, %f273;
	@%p214 bra 	$L__BB13_27;
	setp.eq.f32 	%p215, %f273, %f274;
	setp.lt.s32 	%p216, %r514, %r513;
	and.pred  	%p217, %p215, %p216;
	selp.f32 	%f274, %f274, %f273, %p217;
	selp.b32 	%r514, %r514, %r513, %p217;
$L__BB13_27:
	add.s32 	%r515, %r506, 1536;
	ld.global.f32 	%f275, [%rd20+2048];
	setp.lt.f32 	%p218, %f275, %f274;
	@%p218 bra 	$L__BB13_29;
	setp.eq.f32 	%p219, %f274, %f275;
	setp.lt.s32 	%p220, %r515, %r514;
	and.pred  	%p221, %p219, %p220;
	selp.f32 	%f275, %f275, %f274, %p221;
	selp.b32 	%r515, %r515, %r514, %p221;
$L__BB13_29:
	add.s32 	%r532, %r506, 1792;
	ld.global.f32 	%f289, [%rd20+3072];
	setp.lt.f32 	%p222, %f289, %f275;
	@%p222 bra 	$L__BB13_31;
	setp.eq.f32 	%p223, %f275, %f289;
	setp.lt.s32 	%p224, %r532, %r515;
	and.pred  	%p225, %p223, %p224;
	selp.f32 	%f289, %f289, %f275, %p225;
	selp.b32 	%r532, %r532, %r515, %p225;
$L__BB13_31:
	add.s32 	%r507, %r507, 2048;
	add.s32 	%r506, %r506, 2048;
	add.s32 	%r505, %r505, 8;
	setp.ne.s32 	%p226, %r505, 0;
	@%p226 bra 	$L__BB13_15;
	add.s32 	%r518, %r507, -1024;
$L__BB13_33:
	setp.eq.s32 	%p227, %r10, 0;
	@%p227 bra 	$L__BB13_54;
	setp.lt.u32 	%p228, %r10, 4;
	@%p228 bra 	$L__BB13_44;
	add.s32 	%r48, %r518, %r297;
	mul.wide.s32 	%rd47, %r48, 4;
	add.s64 	%rd21, %rd18, %rd47;
	ld.global.f32 	%f279, [%rd21];
	setp.lt.f32 	%p229, %f279, %f289;
	mov.u32 	%r520, %r48;
	@%p229 bra 	$L__BB13_37;
	setp.eq.f32 	%p230, %f289, %f279;
	setp.lt.s32 	%p231, %r48, %r532;
	and.pred  	%p232, %p230, %p231;
	selp.f32 	%f279, %f279, %f289, %p232;
	selp.b32 	%r520, %r48, %r532, %p232;
$L__BB13_37:
	add.s32 	%r521, %r48, 256;
	ld.global.f32 	%f280, [%rd21+1024];
	setp.lt.f32 	%p233, %f280, %f279;
	@%p233 bra 	$L__BB13_39;
	setp.eq.f32 	%p234, %f279, %f280;
	setp.lt.s32 	%p235, %r521, %r520;
	and.pred  	%p236, %p234, %p235;
	selp.f32 	%f280, %f280, %f279, %p236;
	selp.b32 	%r521, %r521, %r520, %p236;
$L__BB13_39:
	add.s32 	%r522, %r48, 512;
	ld.global.f32 	%f281, [%rd21+2048];
	setp.lt.f32 	%p237, %f281, %f280;
	@%p237 bra 	$L__BB13_41;
	setp.eq.f32 	%p238, %f280, %f281;
	setp.lt.s32 	%p239, %r522, %r521;
	and.pred  	%p240, %p238, %p239;
	selp.f32 	%f281, %f281, %f280, %p240;
	selp.b32 	%r522, %r522, %r521, %p240;
$L__BB13_41:
	add.s32 	%r532, %r48, 768;
	ld.global.f32 	%f289, [%rd21+3072];
	setp.lt.f32 	%p241, %f289, %f281;
	@%p241 bra 	$L__BB13_43;
	setp.eq.f32 	%p242, %f281, %f289;
	setp.lt.s32 	%p243, %r532, %r522;
	and.pred  	%p244, %p242, %p243;
	selp.f32 	%f289, %f289, %f281, %p244;
	selp.b32 	%r532, %r532, %r522, %p244;
$L__BB13_43:
	add.s32 	%r518, %r518, 1024;
$L__BB13_44:
	and.b32  	%r381, %r9, 3;
	setp.eq.s32 	%p245, %r381, 0;
	@%p245 bra 	$L__BB13_54;
	setp.eq.s32 	%p246, %r381, 1;
	mov.u32 	%r531, %r532;
	mov.f32 	%f288, %f289;
	@%p246 bra 	$L__BB13_51;
	add.s32 	%r64, %r518, %r297;
	mul.wide.s32 	%rd48, %r64, 4;
	add.s64 	%rd22, %rd18, %rd48;
	ld.global.f32 	%f285, [%rd22];
	setp.lt.f32 	%p247, %f285, %f289;
	mov.u32 	%r527, %r64;
	@%p247 bra 	$L__BB13_48;
	setp.eq.f32 	%p248, %f289, %f285;
	setp.lt.s32 	%p249, %r64, %r532;
	and.pred  	%p250, %p248, %p249;
	selp.f32 	%f285, %f285, %f289, %p250;
	selp.b32 	%r527, %r64, %r532, %p250;
$L__BB13_48:
	add.s32 	%r532, %r64, 256;
	ld.global.f32 	%f289, [%rd22+1024];
	setp.lt.f32 	%p251, %f289, %f285;
	@%p251 bra 	$L__BB13_50;
	setp.eq.f32 	%p252, %f285, %f289;
	setp.lt.s32 	%p253, %r532, %r527;
	and.pred  	%p254, %p252, %p253;
	selp.f32 	%f289, %f289, %f285, %p254;
	selp.b32 	%r532, %r532, %r527, %p254;
$L__BB13_50:
	add.s32 	%r518, %r518, 512;
	mov.u32 	%r531, %r532;
	mov.f32 	%f288, %f289;
$L__BB13_51:
	and.b32  	%r382, %r8, 256;
	setp.ne.s32 	%p255, %r382, 0;
	@%p255 bra 	$L__BB13_54;
	add.s32 	%r532, %r518, %r297;
	mul.wide.s32 	%rd49, %r532, 4;
	add.s64 	%rd50, %rd18, %rd49;
	ld.global.f32 	%f289, [%rd50];
	setp.lt.f32 	%p256, %f289, %f288;
	@%p256 bra 	$L__BB13_54;
	setp.eq.f32 	%p257, %f288, %f289;
	setp.lt.s32 	%p258, %r532, %r531;
	and.pred  	%p259, %p257, %p258;
	selp.f32 	%f289, %f289, %f288, %p259;
	selp.b32 	%r532, %r532, %r531, %p259;
$L__BB13_54:
	setp.lt.s32 	%p260, %r298, 256;
	@%p260 bra 	$L__BB13_87;
	// begin inline asm
	mov.u32 %r446, %laneid;
	// end inline asm
	mov.b32 	%r454, 1;
	mov.b32 	%r455, 31;
	mov.b32 	%r456, -1;
	// begin inline asm
	shfl.sync.down.b32 %r447, %r532, %r454, %r455, %r456;
	// end inline asm
	mov.b32 	%r453, %f289;
	// begin inline asm
	shfl.sync.down.b32 %r452, %r453, %r454, %r455, %r456;
	// end inline asm
	mov.b32 	%f60, %r452;
	setp.gt.s32 	%p325, %r446, 30;
	mov.u32 	%r533, %r532;
	mov.f32 	%f290, %f289;
	@%p325 bra 	$L__BB13_58;
	setp.gt.f32 	%p326, %f289, %f60;
	mov.u32 	%r533, %r447;
	mov.f32 	%f290, %f60;
	@%p326 bra 	$L__BB13_58;
	setp.eq.f32 	%p327, %f289, %f60;
	setp.lt.s32 	%p328, %r447, %r532;
	and.pred  	%p329, %p327, %p328;
	selp.b32 	%r533, %r447, %r532, %p329;
	selp.f32 	%f290, %f60, %f289, %p329;
$L__BB13_58:
	mov.b32 	%r464, 2;
	mov.b32 	%r465, 31;
	mov.b32 	%r466, -1;
	// begin inline asm
	shfl.sync.down.b32 %r457, %r533, %r464, %r465, %r466;
	// end inline asm
	mov.b32 	%r463, %f290;
	// begin inline asm
	shfl.sync.down.b32 %r462, %r463, %r464, %r465, %r466;
	// end inline asm
	mov.b32 	%f63, %r462;
	setp.gt.s32 	%p330, %r446, 29;
	mov.u32 	%r534, %r533;
	mov.f32 	%f291, %f290;
	@%p330 bra 	$L__BB13_61;
	setp.gt.f32 	%p331, %f290, %f63;
	mov.u32 	%r534, %r457;
	mov.f32 	%f291, %f63;
	@%p331 bra 	$L__BB13_61;
	setp.eq.f32 	%p332, %f290, %f63;
	setp.lt.s32 	%p333, %r457, %r533;
	and.pred  	%p334, %p332, %p333;
	selp.b32 	%r534, %r457, %r533, %p334;
	selp.f32 	%f291, %f63, %f290, %p334;
$L__BB13_61:
	mov.b32 	%r474, 4;
	mov.b32 	%r475, 31;
	mov.b32 	%r476, -1;
	// begin inline asm
	shfl.sync.down.b32 %r467, %r534, %r474, %r475, %r476;
	// end inline asm
	mov.b32 	%r473, %f291;
	// begin inline asm
	shfl.sync.down.b32 %r472, %r473, %r474, %r475, %r476;
	// end inline asm
	mov.b32 	%f66, %r472;
	setp.gt.s32 	%p335, %r446, 27;
	mov.u32 	%r535, %r534;
	mov.f32 	%f292, %f291;
	@%p335 bra 	$L__BB13_64;
	setp.gt.f32 	%p336, %f291, %f66;
	mov.u32 	%r535, %r467;
	mov.f32 	%f292, %f66;
	@%p336 bra 	$L__BB13_64;
	setp.eq.f32 	%p337, %f291, %f66;
	setp.lt.s32 	%p338, %r467, %r534;
	and.pred  	%p339, %p337, %p338;
	selp.b32 	%r535, %r467, %r534, %p339;
	selp.f32 	%f292, %f66, %f291, %p339;
$L__BB13_64:
	mov.b32 	%r484, 8;
	mov.b32 	%r485, 31;
	mov.b32 	%r486, -1;
	// begin inline asm
	shfl.sync.down.b32 %r477, %r535, %r484, %r485, %r486;
	// end inline asm
	mov.b32 	%r483, %f292;
	// begin inline asm
	shfl.sync.down.b32 %r482, %r483, %r484, %r485, %r486;
	// end inline asm
	mov.b32 	%f69, %r482;
	setp.gt.s32 	%p340, %r446, 23;
	mov.u32 	%r615, %r535;
	mov.f32 	%f364, %f292;
	@%p340 bra 	$L__BB13_67;
	setp.gt.f32 	%p341, %f292, %f69;
	mov.u32 	%r615, %r477;
	mov.f32 	%f364, %f69;
	@%p341 bra 	$L__BB13_67;
	setp.eq.f32 	%p342, %f292, %f69;
	setp.lt.s32 	%p343, %r477, %r535;
	and.pred  	%p344, %p342, %p343;
	selp.b32 	%r615, %r477, %r535, %p344;
	selp.f32 	%f364, %f69, %f292, %p344;
$L__BB13_67:
	mov.b32 	%r494, 16;
	mov.b32 	%r495, 31;
	mov.b32 	%r496, -1;
	// begin inline asm
	shfl.sync.down.b32 %r537, %r615, %r494, %r495, %r496;
	// end inline asm
	mov.b32 	%r493, %f364;
	// begin inline asm
	shfl.sync.down.b32 %r492, %r493, %r494, %r495, %r496;
	// end inline asm
	mov.b32 	%f294, %r492;
	setp.gt.s32 	%p345, %r446, 15;
	@%p345 bra 	$L__BB13_72;
	setp.gt.f32 	%p346, %f364, %f294;
	@%p346 bra 	$L__BB13_70;
	setp.eq.f32 	%p347, %f364, %f294;
	setp.lt.s32 	%p348, %r537, %r615;
	and.pred  	%p349, %p347, %p348;
	selp.b32 	%r537, %r537, %r615, %p349;
	selp.f32 	%f294, %f294, %f364, %p349;
$L__BB13_70:
	setp.ne.s32 	%p350, %r446, 0;
	mov.f32 	%f364, %f294;
	mov.u32 	%r615, %r537;
	@%p350 bra 	$L__BB13_72;
	shr.u32 	%r497, %r3, 2;
	and.b32  	%r498, %r497, 248;
	mov.u32 	%r499, _ZZN3cub18CUB_300001_SM_10006detail6reduce28DeviceReduceSingleTileKernelINS2_10policy_hubINS0_12KeyValuePairIifEEiNS0_6ArgMinEE10Policy1000ENS0_21ArgIndexInputIteratorIPfifEEN6thrust24THRUST_300001_SM_1000_NS24tabulate_output_iteratorINS2_32accumulating_transform_output_opINS5_IlfEENS2_18local_to_global_opIlEES7_NSF_INS2_31unzip_and_write_arg_extremum_opISB_PiEENSE_11use_defaultElEEEESN_lEEiS7_NS2_20empty_problem_init_tIS6_EES6_N4cuda3std3__410__identityEEEvT0_T1_T2_T3_T4_T6_E12temp_storage;
	add.s32 	%r500, %r499, %r498;
	st.shared.u32 	[%r500+8], %r537;
	st.shared.f32 	[%r500+12], %f294;
$L__BB13_72:
	bar.sync 	0;
	setp.ne.s32 	%p351, %r3, 0;
	@%p351 bra 	$L__BB13_248;
	ld.shared.u32 	%r539, [_ZZN3cub18CUB_300001_SM_10006detail6reduce28DeviceReduceSingleTileKernelINS2_10policy_hubINS0_12KeyValuePairIifEEiNS0_6ArgMinEE10Policy1000ENS0_21ArgIndexInputIteratorIPfifEEN6thrust24THRUST_300001_SM_1000_NS24tabulate_output_iteratorINS2_32accumulating_transform_output_opINS5_IlfEENS2_18local_to_global_opIlEES7_NSF_INS2_31unzip_and_write_arg_extremum_opISB_PiEENSE_11use_defaultElEEEESN_lEEiS7_NS2_20empty_problem_init_tIS6_EES6_N4cuda3std3__410__identityEEEvT0_T1_T2_T3_T4_T6_E12temp_storage+16];
	ld.shared.f32 	%f296, [_ZZN3cub18CUB_300001_SM_10006detail6reduce28DeviceReduceSingleTileKernelINS2_10policy_hubINS0_12KeyValuePairIifEEiNS0_6ArgMinEE10Policy1000ENS0_21ArgIndexInputIteratorIPfifEEN6thrust24THRUST_300001_SM_1000_NS24tabulate_output_iteratorINS2_32accumulating_transform_output_opINS5_IlfEENS2_18local_to_global_opIlEES7_NSF_INS2_31unzip_and_write_arg_extremum_opISB_PiEENSE_11use_defaultElEEEESN_lEEiS7_NS2_20empty_problem_init_tIS6_EES6_N4cuda3std3__410__identityEEEvT0_T1_T2_T3_T4_T6_E12temp_storage+20];
	setp.lt.f32 	%p352, %f296, %f364;
	@%p352 bra 	$L__BB13_75;
	setp.eq.f32 	%p353, %f364, %f296;
	setp.lt.s32 	%p354, %r539, %r615;
	and.pred  	%p355, %p353, %p354;
	selp.b32 	%r539, %r539, %r615, %p355;
	selp.f32 	%f296, %f296, %f364, %p355;
$L__BB13_75:
	ld.shared.u32 	%r540, [_ZZN3cub18CUB_300001_SM_10006detail6reduce28DeviceReduceSingleTileKernelINS2_10policy_hubINS0_12KeyValuePairIifEEiNS0_6ArgMinEE10Policy1000ENS0_21ArgIndexInputIteratorIPfifEEN6thrust24THRUST_300001_SM_1000_NS24tabulate_output_iteratorINS2_32accumulating_transform_output_opINS5_IlfEENS2_18local_to_global_opIlEES7_NSF_INS2_31unzip_and_write_arg_extremum_opISB_PiEENSE_11use_defaultElEEEESN_lEEiS7_NS2_20empty_problem_init_tIS6_EES6_N4cuda3std3__410__identityEEEvT0_T1_T2_T3_T4_T6_E12temp_storage+24];
	ld.shared.f32 	%f297, [_ZZN3cub18CUB_300001_SM_10006detail6reduce28DeviceReduceSingleTileKernelINS2_10policy_hubINS0_12KeyValuePairIifEEiNS0_6ArgMinEE10Policy1000ENS0_21ArgIndexInputIteratorIPfifEEN6thrust24THRUST_300001_SM_1000_NS24tabulate_output_iteratorINS2_32accumulating_transform_output_opINS5_IlfEENS2_18local_to_global_opIlEES7_NSF_INS2_31unzip_and_write_arg_extremum_opISB_PiEENSE_11use_defaultElEEEESN_lEEiS7_NS2_20empty_problem_init_tIS6_EES6_N4cuda3std3__410__identityEEEvT0_T1_T2_T3_T4_T6_E12temp_storage+28];
	setp.lt.f32 	%p356, %f297, %f296;
	@%p356 bra 	$L__BB13_77;
	setp.eq.f32 	%p357, %f296, %f297;
	setp.lt.s32 	%p358, %r540, %r539;
	and.pred  	%p359, %p357, %p358;
	selp.b32 	%r540, %r540, %r539, %p359;
	selp.f32 	%f297, %f297, %f296, %p359;
$L__BB13_77:
	ld.shared.u32 	%r541, [_ZZN3cub18CUB_300001_SM_10006detail6reduce28DeviceReduceSingleTileKernelINS2_10policy_hubINS0_12KeyValuePairIifEEiNS0_6ArgMinEE10Policy1000ENS0_21ArgIndexInputIteratorIPfifEEN6thrust24THRUST_300001_SM_1000_NS24tabulate_output_iteratorINS2_32accumulating_transform_output_opINS5_IlfEENS2_18local_to_global_opIlEES7_NSF_INS2_31unzip_and_write_arg_extremum_opISB_PiEENSE_11use_defaultElEEEESN_lEEiS7_NS2_20empty_problem_init_tIS6_EES6_N4cuda3std3__410__identityEEEvT0_T1_T2_T3_T4_T6_E12temp_storage+32];
	ld.shared.f32 	%f298, [_ZZN3cub18CUB_300001_SM_10006detail6reduce28DeviceReduceSingleTileKernelINS2_10policy_hubINS0_12KeyValuePairIifEEiNS0_6ArgMinEE10Policy1000ENS0_21ArgIndexInputIteratorIPfifEEN6thrust24THRUST_300001_SM_1000_NS24tabulate_output_iteratorINS2_32accumulating_transform_output_opINS5_IlfEENS2_18local_to_global_opIlEES7_NSF_INS2_31unzip_and_write_arg_extremum_opISB_PiEENSE_11use_defaultElEEEESN_lEEiS7_NS2_20empty_problem_init_tIS6_EES6_N4cuda3std3__410__identityEEEvT0_T1_T2_T3_T4_T6_E12temp_storage+36];
	setp.lt.f32 	%p360, %f298, %f297;
	@%p360 bra 	$L__BB13_79;
	setp.eq.f32 	%p361, %f297, %f298;
	setp.lt.s32 	%p362, %r541, %r540;
	and.pred  	%p363, %p361, %p362;
	selp.b32 	%r541, %r541, %r540, %p363;
	selp.f32 	%f298, %f298, %f297, %p363;
$L__BB13_79:
	ld.shared.u32 	%r542, [_ZZN3cub18CUB_300001_SM_10006detail6reduce28DeviceReduceSingleTileKernelINS2_10policy_hubINS0_12KeyValuePairIifEEiNS0_6ArgMinEE10Policy1000ENS0_21ArgIndexInputIteratorIPfifEEN6thrust24THRUST_300001_SM_1000_NS24tabulate_output_iteratorINS2_32accumulating_transform_output_opINS5_IlfEENS2_18local_to_global_opIlEES7_NSF_INS2_31unzip_and_write_arg_extremum_opISB_PiEENSE_11use_defaultElEEEESN_lEEiS7_NS2_20empty_problem_init_tIS6_EES6_N4cuda3std3__410__identityEEEvT0_T1_T2_T3_T4_T6_E12temp_storage+40];
	ld.shared.f32 	%f299, [_ZZN3cub18CUB_300001_SM_10006detail6reduce28DeviceReduceSingleTileKernelINS2_10policy_hubINS0_12KeyValuePairIifEEiNS0_6ArgMinEE10Policy1000ENS0_21ArgIndexInputIteratorIPfifEEN6thrust24THRUST_300001_SM_1000_NS24tabulate_output_iteratorINS2_32accumulating_transform_output_opINS5_IlfEENS2_18local_to_global_opIlEES7_NSF_INS2_31unzip_and_write_arg_extremum_opISB_PiEENSE_11use_defaultElEEEESN_lEEiS7_NS2_20empty_problem_init_tIS6_EES6_N4cuda3std3__410__identityEEEvT0_T1_T2_T3_T4_T6_E12temp_storage+44];
	setp.lt.f32 	%p364, %f299, %f298;
	@%p364 bra 	$L__BB13_81;
	setp.eq.f32 	%p365, %f298, %f299;
	setp.lt.s32 	%p366, %r542, %r541;
	and.pred  	%p367, %p365, %p366;
	selp.b32 	%r542, %r542, %r541, %p367;
	selp.f32 	%f299, %f299, %f298, %p367;
$L__BB13_81:
	ld.shared.u32 	%r543, [_ZZN3cub18CUB_300001_SM_10006detail6reduce28DeviceReduceSingleTileKernelINS2_10policy_hubINS0_12KeyValuePairIifEEiNS0_6ArgMinEE10Policy1000ENS0_21ArgIndexInputIteratorIPfifEEN6thrust24THRUST_300001_SM_1000_NS24tabulate_output_iteratorINS2_32accumulating_transform_output_opINS5_IlfEENS2_18local_to_global_opIlEES7_NSF_INS2_31unzip_and_write_arg_extremum_opISB_PiEENSE_11use_defaultElEEEESN_lEEiS7_NS2_20empty_problem_init_tIS6_EES6_N4cuda3std3__410__identityEEEvT0_T1_T2_T3_T4_T6_E12temp_storage+48];
	ld.shared.f32 	%f300, [_ZZN3cub18CUB_300001_SM_10006detail6reduce28DeviceReduceSingleTileKernelINS2_10policy_hubINS0_12KeyValuePairIifEEiNS0_6ArgMinEE10Policy1000ENS0_21ArgIndexInputIteratorIPfifEEN6thrust24THRUST_300001_SM_1000_NS24tabulate_output_iteratorINS2_32accumulating_transform_output_opINS5_IlfEENS2_18local_to_global_opIlEES7_NSF_INS2_31unzip_and_write_arg_extremum_opISB_PiEENSE_11use_defaultElEEEESN_lEEiS7_NS2_20empty_problem_init_tIS6_EES6_N4cuda3std3__410__identityEEEvT0_T1_T2_T3_T4_T6_E12temp_storage+52];
	setp.lt.f32 	%p368, %f300, %f299;
	@%p368 bra 	$L__BB13_83;
	setp.eq.f32 	%p369, %f299, %f300;
	setp.lt.s32 	%p370, %r543, %r542;
	and.pred  	%p371, %p369, %p370;
	selp.b32 	%r543, %r543, %r542, %p371;
	selp.f32 	%f300, %f300, %f299, %p371;
$L__BB13_83:
	ld.shared.u32 	%r544, [_ZZN3cub18CUB_300001_SM_10006detail6reduce28DeviceReduceSingleTileKernelINS2_10policy_hubINS0_12KeyValuePairIifEEiNS0_6ArgMinEE10Policy1000ENS0_21ArgIndexInputIteratorIPfifEEN6thrust24THRUST_300001_SM_1000_NS24tabulate_output_iteratorINS2_32accumulating_transform_output_opINS5_IlfEENS2_18local_to_global_opIlEES7_NSF_INS2_31unzip_and_write_arg_extremum_opISB_PiEENSE_11use_defaultElEEEESN_lEEiS7_NS2_20empty_problem_init_tIS6_EES6_N4cuda3std3__410__identityEEEvT0_T1_T2_T3_T4_T6_E12temp_storage+56];
	ld.shared.f32 	%f301, [_ZZN3cub18CUB_300001_SM_10006detail6reduce28DeviceReduceSingleTileKernelINS2_10policy_hubINS0_12KeyValuePairIifEEiNS0_6ArgMinEE10Policy1000ENS0_21ArgIndexInputIteratorIPfifEEN6thrust24THRUST_300001_SM_1000_NS24tabulate_output_iteratorINS2_32accumulating_transform_output_opINS5_IlfEENS2_18local_to_global_opIlEES7_NSF_INS2_31unzip_and_write_arg_extremum_opISB_PiEENSE_11use_defaultElEEEESN_lEEiS7_NS2_20empty_problem_init_tIS6_EES6_N4cuda3std3__410__identityEEEvT0_T1_T2_T3_T4_T6_E12temp_storage+60];
	setp.lt.f32 	%p372, %f301, %f300;
	@%p372 bra 	$L__BB13_85;
	setp.eq.f32 	%p373, %f300, %f301;
	setp.lt.s32 	%p374, %r544, %r543;
	and.pred  	%p375, %p373, %p374;
	selp.b32 	%r544, %r544, %r543, %p375;
	selp.f32 	%f301, %f301, %f300, %p375;
$L__BB13_85:
	ld.shared.u32 	%r615, [_ZZN3cub18CUB_300001_SM_10006detail6reduce28DeviceReduceSingleTileKernelINS2_10policy_hubINS0_12KeyValuePairIifEEiNS0_6ArgMinEE10Policy1000ENS0_21ArgIndexInputIteratorIPfifEEN6thrust24THRUST_300001_SM_1000_NS24tabulate_output_iteratorINS2_32accumulating_transform_output_opINS5_IlfEENS2_18local_to_global_opIlEES7_NSF_INS2_31unzip_and_write_arg_extremum_opISB_PiEENSE_11use_defaultElEEEESN_lEEiS7_NS2_20empty_problem_init_tIS6_EES6_N4cuda3std3__410__identityEEEvT0_T1_T2_T3_T4_T6_E12temp_storage+64];
	ld.shared.f32 	%f364, [_ZZN3cub18CUB_300001_SM_10006detail6reduce28DeviceReduceSingleTileKernelINS2_10policy_hubINS0_12KeyValuePairIifEEiNS0_6ArgMinEE10Policy1000ENS0_21ArgIndexInputIteratorIPfifEEN6thrust24THRUST_300001_SM_1000_NS24tabulate_output_iteratorINS2_32accumulating_transform_output_opINS5_IlfEENS2_18local_to_global_opIlEES7_NSF_INS2_31unzip_and_write_arg_extremum_opISB_PiEENSE_11use_defaultElEEEESN_lEEiS7_NS2_20empty_problem_init_tIS6_EES6_N4cuda3std3__410__identityEEEvT0_T1_T2_T3_T4_T6_E12temp_storage+68];
	setp.lt.f32 	%p376, %f364, %f301;
	@%p376 bra 	$L__BB13_248;
	setp.eq.f32 	%p377, %f301, %f364;
	setp.lt.s32 	%p378, %r615, %r544;
	and.pred  	%p379, %p377, %p378;
	selp.f32 	%f364, %f364, %f301, %p379;
	selp.b32 	%r615, %r615, %r544, %p379;
	bra.uni 	$L__BB13_248;
$L__BB13_87:
	// begin inline asm
	mov.u32 %r383, %laneid;
	// end inline asm
	and.b32  	%r394, %r3, 992;
	add.s32 	%r395, %r394, 32;
	setp.gt.s32 	%p261, %r395, %r298;
	not.b32 	%r396, %r394;
	add.s32 	%r397, %r298, %r396;
	selp.b32 	%r392, %r397, 31, %p261;
	mov.b32 	%r391, 1;
	mov.b32 	%r393, -1;
	// begin inline asm
	shfl.sync.down.b32 %r384, %r532, %r391, %r392, %r393;
	// end inline asm
	mov.b32 	%r390, %f289;
	// begin inline asm
	shfl.sync.down.b32 %r389, %r390, %r391, %r392, %r393;
	// end inline asm
	mov.b32 	%f96, %r389;
	setp.ge.s32 	%p262, %r383, %r392;
	mov.u32 	%r545, %r532;
	mov.f32 	%f302, %f289;
	@%p262 bra 	$L__BB13_90;
	setp.gt.f32 	%p263, %f289, %f96;
	mov.u32 	%r545, %r384;
	mov.f32 	%f302, %f96;
	@%p263 bra 	$L__BB13_90;
	setp.eq.f32 	%p264, %f289, %f96;
	setp.lt.s32 	%p265, %r384, %r532;
	and.pred  	%p266, %p264, %p265;
	selp.b32 	%r545, %r384, %r532, %p266;
	selp.f32 	%f302, %f96, %f289, %p266;
$L__BB13_90:
	mov.b32 	%r405, 2;
	mov.b32 	%r407, -1;
	// begin inline asm
	shfl.sync.down.b32 %r398, %r545, %r405, %r392, %r407;
	// end inline asm
	mov.b32 	%r404, %f302;
	// begin inline asm
	shfl.sync.down.b32 %r403, %r404, %r405, %r392, %r407;
	// end inline asm
	mov.b32 	%f99, %r403;
	add.s32 	%r408, %r383, 2;
	setp.gt.s32 	%p267, %r408, %r392;
	mov.u32 	%r546, %r545;
	mov.f32 	%f303, %f302;
	@%p267 bra 	$L__BB13_93;
	setp.gt.f32 	%p268, %f302, %f99;
	mov.u32 	%r546, %r398;
	mov.f32 	%f303, %f99;
	@%p268 bra 	$L__BB13_93;
	setp.eq.f32 	%p269, %f302, %f99;
	setp.lt.s32 	%p270, %r398, %r545;
	and.pred  	%p271, %p269, %p270;
	selp.b32 	%r546, %r398, %r545, %p271;
	selp.f32 	%f303, %f99, %f302, %p271;
$L__BB13_93:
	mov.b32 	%r416, 4;
	mov.b32 	%r418, -1;
	// begin inline asm
	shfl.sync.down.b32 %r409, %r546, %r416, %r392, %r418;
	// end inline asm
	mov.b32 	%r415, %f303;
	// begin inline asm
	shfl.sync.down.b32 %r414, %r415, %r416, %r392, %r418;
	// end inline asm
	mov.b32 	%f102, %r414;
	add.s32 	%r419, %r383, 4;
	setp.gt.s32 	%p272, %r419, %r392;
	mov.u32 	%r547, %r546;
	mov.f32 	%f304, %f303;
	@%p272 bra 	$L__BB13_96;
	setp.gt.f32 	%p273, %f303, %f102;
	mov.u32 	%r547, %r409;
	mov.f32 	%f304, %f102;
	@%p273 bra 	$L__BB13_96;
	setp.eq.f32 	%p274, %f303, %f102;
	setp.lt.s32 	%p275, %r409, %r546;
	and.pred  	%p276, %p274, %p275;
	selp.b32 	%r547, %r409, %r546, %p276;
	selp.f32 	%f304, %f102, %f303, %p276;
$L__BB13_96:
	mov.b32 	%r427, 8;
	mov.b32 	%r429, -1;
	// begin inline asm
	shfl.sync.down.b32 %r420, %r547, %r427, %r392, %r429;
	// end inline asm
	mov.b32 	%r426, %f304;
	// begin inline asm
	shfl.sync.down.b32 %r425, %r426, %r427, %r392, %r429;
	// end inline asm
	mov.b32 	%f105, %r425;
	add.s32 	%r430, %r383, 8;
	setp.gt.s32 	%p277, %r430, %r392;
	mov.u32 	%r548, %r547;
	mov.f32 	%f305, %f304;
	@%p277 bra 	$L__BB13_99;
	setp.gt.f32 	%p278, %f304, %f105;
	mov.u32 	%r548, %r420;
	mov.f32 	%f305, %f105;
	@%p278 bra 	$L__BB13_99;
	setp.eq.f32 	%p279, %f304, %f105;
	setp.lt.s32 	%p280, %r420, %r547;
	and.pred  	%p281, %p279, %p280;
	selp.b32 	%r548, %r420, %r547, %p281;
	selp.f32 	%f305, %f105, %f304, %p281;
$L__BB13_99:
	mov.b32 	%r438, 16;
	mov.b32 	%r440, -1;
	// begin inline asm
	shfl.sync.down.b32 %r431, %r548, %r438, %r392, %r440;
	// end inline asm
	mov.b32 	%r437, %f305;
	// begin inline asm
	shfl.sync.down.b32 %r436, %r437, %r438, %r392, %r440;
	// end inline asm
	mov.b32 	%f108, %r436;
	add.s32 	%r441, %r383, 16;
	setp.gt.s32 	%p282, %r441, %r392;
	mov.u32 	%r615, %r548;
	mov.f32 	%f364, %f305;
	@%p282 bra 	$L__BB13_102;
	setp.gt.f32 	%p283, %f305, %f108;
	mov.u32 	%r615, %r431;
	mov.f32 	%f364, %f108;
	@%p283 bra 	$L__BB13_102;
	setp.eq.f32 	%p284, %f305, %f108;
	setp.lt.s32 	%p285, %r431, %r548;
	and.pred  	%p286, %p284, %p285;
	selp.b32 	%r615, %r431, %r548, %p286;
	selp.f32 	%f364, %f108, %f305, %p286;
$L__BB13_102:
	setp.ne.s32 	%p287, %r383, 0;
	@%p287 bra 	$L__BB13_104;
	shr.u32 	%r442, %r3, 2;
	and.b32  	%r443, %r442, 248;
	mov.u32 	%r444, _ZZN3cub18CUB_300001_SM_10006detail6reduce28DeviceReduceSingleTileKernelINS2_10policy_hubINS0_12KeyValuePairIifEEiNS0_6ArgMinEE10Policy1000ENS0_21ArgIndexInputIteratorIPfifEEN6thrust24THRUST_300001_SM_1000_NS24tabulate_output_iteratorINS2_32accumulating_transform_output_opINS5_IlfEENS2_18local_to_global_opIlEES7_NSF_INS2_31unzip_and_write_arg_extremum_opISB_PiEENSE_11use_defaultElEEEESN_lEEiS7_NS2_20empty_problem_init_tIS6_EES6_N4cuda3std3__410__identityEEEvT0_T1_T2_T3_T4_T6_E12temp_storage;
	add.s32 	%r445, %r444, %r443;
	st.shared.u32 	[%r445+8], %r615;
	st.shared.f32 	[%r445+12], %f364;
$L__BB13_104:
	bar.sync 	0;
	setp.ne.s32 	%p288, %r3, 0;
	setp.lt.s32 	%p289, %r298, 33;
	or.pred  	%p290, %p288, %p289;
	@%p290 bra 	$L__BB13_248;
	ld.shared.u32 	%r550, [_ZZN3cub18CUB_300001_SM_10006detail6reduce28DeviceReduceSingleTileKernelINS2_10policy_hubINS0_12KeyValuePairIifEEiNS0_6ArgMinEE10Policy1000ENS0_21ArgIndexInputIteratorIPfifEEN6thrust24THRUST_300001_SM_1000_NS24tabulate_output_iteratorINS2_32accumulating_transform_output_opINS5_IlfEENS2_18local_to_global_opIlEES7_NSF_INS2_31unzip_and_write_arg_extremum_opISB_PiEENSE_11use_defaultElEEEESN_lEEiS7_NS2_20empty_problem_init_tIS6_EES6_N4cuda3std3__410__identityEEEvT0_T1_T2_T3_T4_T6_E12temp_storage+16];
	ld.shared.f32 	%f307, [_ZZN3cub18CUB_300001_SM_10006detail6reduce28DeviceReduceSingleTileKernelINS2_10policy_hubINS0_12KeyValuePairIifEEiNS0_6ArgMinEE10Policy1000ENS0_21ArgIndexInputIteratorIPfifEEN6thrust24THRUST_300001_SM_1000_NS24tabulate_output_iteratorINS2_32accumulating_transform_output_opINS5_IlfEENS2_18local_to_global_opIlEES7_NSF_INS2_31unzip_and_write_arg_extremum_opISB_PiEENSE_11use_defaultElEEEESN_lEEiS7_NS2_20empty_problem_init_tIS6_EES6_N4cuda3std3__410__identityEEEvT0_T1_T2_T3_T4_T6_E12temp_storage+20];
	setp.lt.f32 	%p291, %f307, %f364;
	@%p291 bra 	$L__BB13_107;
	setp.eq.f32 	%p292, %f364, %f307;
	setp.lt.s32 	%p293, %r550, %r615;
	and.pred  	%p294, %p292, %p293;
	selp.b32 	%r550, %r550, %r615, %p294;
	selp.f32 	%f307, %f307, %f364, %p294;
$L__BB13_107:
	setp.lt.u32 	%p295, %r298, 65;
	mov.f32 	%f364, %f307;
	mov.u32 	%r615, %r550;
	@%p295 bra 	$L__BB13_248;
	ld.shared.u32 	%r615, [_ZZN3cub18CUB_300001_SM_10006detail6reduce28DeviceReduceSingleTileKernelINS2_10policy_hubINS0_12KeyValuePairIifEEiNS0_6ArgMinEE10Policy1000ENS0_21ArgIndexInputIteratorIPfifEEN6thrust24THRUST_300001_SM_1000_NS24tabulate_output_iteratorINS2_32accumulating_transform_output_opINS5_IlfEENS2_18local_to_global_opIlEES7_NSF_INS2_31unzip_and_write_arg_extremum_opISB_PiEENSE_11use_defaultElEEEESN_lEEiS7_NS2_20empty_problem_init_tIS6_EES6_N4cuda3std3__410__identityEEEvT0_T1_T2_T3_T4_T6_E12temp_storage+24];
	ld.shared.f32 	%f364, [_ZZN3cub18CUB_300001_SM_10006detail6reduce28DeviceReduceSingleTileKernelINS2_10policy_hubINS0_12KeyValuePairIifEEiNS0_6ArgMinEE10Policy1000ENS0_21ArgIndexInputIteratorIPfifEEN6thrust24THRUST_300001_SM_1000_NS24tabulate_output_iteratorINS2_32accumulating_transform_output_opINS5_IlfEENS2_18local_to_global_opIlEES7_NSF_INS2_31unzip_and_write_arg_extremum_opISB_PiEENSE_11use_defaultElEEEESN_lEEiS7_NS2_20empty_problem_init_tIS6_EES6_N4cuda3std3__410__identityEEEvT0_T1_T2_T3_T4_T6_E12temp_storage+28];
	setp.lt.f32 	%p296, %f364, %f307;
	@%p296 bra 	$L__BB13_110;
	setp.eq.f32 	%p297, %f307, %f364;
	setp.lt.s32 	%p298, %r615, %r550;
	and.pred  	%p299, %p297, %p298;
	selp.b32 	%r615, %r615, %r550, %p299;
	selp.f32 	%f364, %f364, %f307, %p299;
$L__BB13_110:
	setp.lt.u32 	%p300, %r298, 97;
	@%p300 bra 	$L__BB13_248;
	ld.shared.u32 	%r552, [_ZZN3cub18CUB_300001_SM_10006detail6reduce28DeviceReduceSingleTileKernelINS2_10policy_hubINS0_12KeyValuePairIifEEiNS0_6ArgMinEE10Policy1000ENS0_21ArgIndexInputIteratorIPfifEEN6thrust24THRUST_300001_SM_1000_NS24tabulate_output_iteratorINS2_32accumulating_transform_output_opINS5_IlfEENS2_18local_to_global_opIlEES7_NSF_INS2_31unzip_and_write_arg_extremum_opISB_PiEENSE_11use_defaultElEEEESN_lEEiS7_NS2_20empty_problem_init_tIS6_EES6_N4cuda3std3__410__identityEEEvT0_T1_T2_T3_T4_T6_E12temp_storage+32];
	ld.shared.f32 	%f309, [_ZZN3cub18CUB_300001_SM_10006detail6reduce28DeviceReduceSingleTileKernelINS2_10policy_hubINS0_12KeyValuePairIifEEiNS0_6ArgMinEE10Policy1000ENS0_21ArgIndexInputIteratorIPfifEEN6thrust24THRUST_300001_SM_1000_NS24tabulate_output_iteratorINS2_32accumulating_transform_output_opINS5_IlfEENS2_18local_to_global_opIlEES7_NSF_INS2_31unzip_and_write_arg_extremum_opISB_PiEENSE_11use_defaultElEEEESN_lEEiS7_NS2_20empty_problem_init_tIS6_EES6_N4cuda3std3__410__identityEEEvT0_T1_T2_T3_T4_T6_E12temp_storage+36];
	setp.lt.f32 	%p301, %f309, %f364;
	@%p301 bra 	$L__BB13_113;
	setp.eq.f32 	%p302, %f364, %f309;
	setp.lt.s32 	%p303, %r552, %r615;
	and.pred  	%p304, %p302, %p303;
	selp.b32 	%r552, %r552, %r615, %p304;
	selp.f32 	%f309, %f309, %f364, %p304;
$L__BB13_113:
	setp.lt.u32 	%p305, %r298, 129;
	mov.f32 	%f364, %f309;
	mov.u32 	%r615, %r552;
	@%p305 bra 	$L__BB13_248;
	ld.shared.u32 	%r615, [_ZZN3cub18CUB_300001_SM_10006detail6reduce28DeviceReduceSingleTileKernelINS2_10policy_hubINS0_12KeyValuePairIifEEiNS0_6ArgMinEE10Policy1000ENS0_21ArgIndexInputIteratorIPfifEEN6thrust24THRUST_300001_SM_1000_NS24tabulate_output_iteratorINS2_32accumulating_transform_output_opINS5_IlfEENS2_18local_to_global_opIlEES7_NSF_INS2_31unzip_and_write_arg_extremum_opISB_PiEENSE_11use_defaultElEEEESN_lEEiS7_NS2_20empty_problem_init_tIS6_EES6_N4cuda3std3__410__identityEEEvT0_T1_T2_T3_T4_T6_E12temp_storage+40];
	ld.shared.f32 	%f364, [_ZZN3cub18CUB_300001_SM_10006detail6reduce28DeviceReduceSingleTileKernelINS2_10policy_hubINS0_12KeyValuePairIifEEiNS0_6ArgMinEE10Policy1000ENS0_21ArgIndexInputIteratorIPfifEEN6thrust24THRUST_300001_SM_1000_NS24tabulate_output_iteratorINS2_32accumulating_transform_output_opINS5_IlfEENS2_18local_to_global_opIlEES7_NSF_INS2_31unzip_and_write_arg_extremum_opISB_PiEENSE_11use_defaultElEEEESN_lEEiS7_NS2_20empty_problem_init_tIS6_EES6_N4cuda3std3__410__identityEEEvT0_T1_T2_T3_T4_T6_E12temp_storage+44];
	setp.lt.f32 	%p306, %f364, %f309;
	@%p306 bra 	$L__BB13_116;
	setp.eq.f32 	%p307, %f309, %f364;
	setp.lt.s32 	%p308, %r615, %r552;
	and.pred  	%p309, %p307, %p308;
	selp.b32 	%r615, %r615, %r552, %p309;
	selp.f32 	%f364, %f364, %f309, %p309;
$L__BB13_116:
	setp.lt.u32 	%p310, %r298, 161;
	@%p310 bra 	$L__BB13_248;
	ld.shared.u32 	%r554, [_ZZN3cub18CUB_300001_SM_10006detail6reduce28DeviceReduceSingleTileKernelINS2_10policy_hubINS0_12KeyValuePairIifEEiNS0_6ArgMinEE10Policy1000ENS0_21ArgIndexInputIteratorIPfifEEN6thrust24THRUST_300001_SM_1000_NS24tabulate_output_iteratorINS2_32accumulating_transform_output_opINS5_IlfEENS2_18local_to_global_opIlEES7_NSF_INS2_31unzip_and_write_arg_extremum_opISB_PiEENSE_11use_defaultElEEEESN_lEEiS7_NS2_20empty_problem_init_tIS6_EES6_N4cuda3std3__410__identityEEEvT0_T1_T2_T3_T4_T6_E12temp_storage+48];
	ld.shared.f32 	%f311, [_ZZN3cub18CUB_300001_SM_10006detail6reduce28DeviceReduceSingleTileKernelINS2_10policy_hubINS0_12KeyValuePairIifEEiNS0_6ArgMinEE10Policy1000ENS0_21ArgIndexInputIteratorIPfifEEN6thrust24THRUST_300001_SM_1000_NS24tabulate_output_iteratorINS2_32accumulating_transform_output_opINS5_IlfEENS2_18local_to_global_opIlEES7_NSF_INS2_31unzip_and_write_arg_extremum_opISB_PiEENSE_11use_defaultElEEEESN_lEEiS7_NS2_20empty_problem_init_tIS6_EES6_N4cuda3std3__410__identityEEEvT0_T1_T2_T3_T4_T6_E12temp_storage+52];
	setp.lt.f32 	%p311, %f311, %f364;
	@%p311 bra 	$L__BB13_119;
	setp.eq.f32 	%p312, %f364, %f311;
	setp.lt.s32 	%p313, %r554, %r615;
	and.pred  	%p314, %p312, %p313;
	selp.b32 	%r554, %r554, %r615, %p314;
	selp.f32 	%f311, %f311, %f364, %p314;
$L__BB13_119:
	setp.lt.u32 	%p315, %r298, 193;
	mov.f32 	%f364, %f311;
	mov.u32 	%r615, %r554;
	@%p315 bra 	$L__BB13_248;
	ld.shared.u32 	%r555, [_ZZN3cub18CUB_300001_SM_10006detail6reduce28DeviceReduceSingleTileKernelINS2_10policy_hubINS0_12KeyValuePairIifEEiNS0_6ArgMinEE10Policy1000ENS0_21ArgIndexInputIteratorIPfifEEN6thrust24THRUST_300001_SM_1000_NS24tabulate_output_iteratorINS2_32accumulating_transform_output_opINS5_IlfEENS2_18local_to_global_opIlEES7_NSF_INS2_31unzip_and_write_arg_extremum_opISB_PiEENSE_11use_defaultElEEEESN_lEEiS7_NS2_20empty_problem_init_tIS6_EES6_N4cuda3std3__410__identityEEEvT0_T1_T2_T3_T4_T6_E12temp_storage+56];
	ld.shared.f32 	%f312, [_ZZN3cub18CUB_300001_SM_10006detail6reduce28DeviceReduceSingleTileKernelINS2_10policy_hubINS0_12KeyValuePairIifEEiNS0_6ArgMinEE10Policy1000ENS0_21ArgIndexInputIteratorIPfifEEN6thrust24THRUST_300001_SM_1000_NS24tabulate_output_iteratorINS2_32accumulating_transform_output_opINS5_IlfEENS2_18local_to_global_opIlEES7_NSF_INS2_31unzip_and_write_arg_extremum_opISB_PiEENSE_11use_defaultElEEEESN_lEEiS7_NS2_20empty_problem_init_tIS6_EES6_N4cuda3std3__410__identityEEEvT0_T1_T2_T3_T4_T6_E12temp_storage+60];
	setp.lt.f32 	%p316, %f312, %f311;
	@%p316 bra 	$L__BB13_122;
	setp.eq.f32 	%p317, %f311, %f312;
	setp.lt.s32 	%p318, %r555, %r554;
	and.pred  	%p319, %p317, %p318;
	selp.b32 	%r555, %r555, %r554, %p319;
	selp.f32 	%f312, %f312, %f311, %p319;
$L__BB13_122:
	setp.lt.u32 	%p320, %r298, 225;
	mov.f32 	%f364, %f312;
	mov.u32 	%r615, %r555;
	@%p320 bra 	$L__BB13_248;
	ld.shared.u32 	%r615, [_ZZN3cub18CUB_300001_SM_10006detail6reduce28DeviceReduceSingleTileKernelINS2_10policy_hubINS0_12KeyValuePairIifEEiNS0_6ArgMinEE10Policy1000ENS0_21ArgIndexInputIteratorIPfifEEN6thrust24THRUST_300001_SM_1000_NS24tabulate_output_iteratorINS2_32accumulating_transform_output_opINS5_IlfEENS2_18local_to_global_opIlEES7_NSF_INS2_31unzip_and_write_arg_extremum_opISB_PiEENSE_11use_defaultElEEEESN_lEEiS7_NS2_20empty_problem_init_tIS6_EES6_N4cuda3std3__410__identityEEEvT0_T1_T2_T3_T4_T6_E12temp_storage+64];
	ld.shared.f32 	%f364, [_ZZN3cub18CUB_300001_SM_10006detail6reduce28DeviceReduceSingleTileKernelINS2_10policy_hubINS0_12KeyValuePairIifEEiNS0_6ArgMinEE10Policy1000ENS0_21ArgIndexInputIteratorIPfifEEN6thrust24THRUST_300001_SM_1000_NS24tabulate_output_iteratorINS2_32accumulating_transform_output_opINS5_IlfEENS2_18local_to_global_opIlEES7_NSF_INS2_31unzip_and_write_arg_extremum_opISB_PiEENSE_11use_defaultElEEEESN_lEEiS7_NS2_20empty_problem_init_tIS6_EES6_N4cuda3std3__410__identityEEEvT0_T1_T2_T3_T4_T6_E12temp_storage+68];
	setp.lt.f32 	%p321, %f364, %f312;
	@%p321 bra 	$L__BB13_248;
	setp.eq.f32 	%p322, %f312, %f364;
	setp.lt.s32 	%p323, %r615, %r555;
	and.pred  	%p324, %p322, %p323;
	selp.f32 	%f364, %f364, %f312, %p324;
	selp.b32 	%r615, %r615, %r555, %p324;
	bra.uni 	$L__BB13_248;
$L__BB13_125:
	mov.u32 	%r151, %tid.x;
	add.s32 	%r152, %r297, %r151;
	mul.wide.s32 	%rd36, %r152, 4;
	add.s64 	%rd23, %rd18, %rd36;
	ld.global.f32 	%f321, [%rd23];
	add.s32 	%r153, %r152, 256;
	ld.global.f32 	%f132, [%rd23+1024];
	add.s32 	%r154, %r152, 512;
	ld.global.f32 	%f133, [%rd23+2048];
	add.s32 	%r155, %r152, 768;
	ld.global.f32 	%f134, [%rd23+3072];
	add.s32 	%r156, %r152, 1024;
	ld.global.f32 	%f135, [%rd23+4096];
	add.s32 	%r157, %r152, 1280;
	ld.global.f32 	%f136, [%rd23+5120];
	add.s32 	%r158, %r152, 1536;
	ld.global.f32 	%f137, [%rd23+6144];
	add.s32 	%r159, %r152, 1792;
	ld.global.f32 	%f138, [%rd23+7168];
	setp.lt.f32 	%p3, %f132, %f321;
	@%p3 bra 	$L__BB13_127;
	setp.neu.f32 	%p4, %f321, %f132;
	setp.lt.s32 	%p5, %r152, 2147483392;
	or.pred  	%p6, %p4, %p5;
	mov.u32 	%r565, %r152;
	@%p6 bra 	$L__BB13_128;
$L__BB13_127:
	mov.u32 	%r565, %r153;
	mov.f32 	%f321, %f132;
$L__BB13_128:
	setp.lt.f32 	%p7, %f133, %f321;
	@%p7 bra 	$L__BB13_130;
	setp.neu.f32 	%p8, %f321, %f133;
	setp.ge.s32 	%p9, %r154, %r565;
	or.pred  	%p10, %p8, %p9;
	@%p10 bra 	$L__BB13_131;
$L__BB13_130:
	mov.u32 	%r565, %r154;
	mov.f32 	%f321, %f133;
$L__BB13_131:
	setp.lt.f32 	%p11, %f134, %f321;
	@%p11 bra 	$L__BB13_133;
	setp.neu.f32 	%p12, %f321, %f134;
	setp.ge.s32 	%p13, %r155, %r565;
	or.pred  	%p14, %p12, %p13;
	@%p14 bra 	$L__BB13_134;
$L__BB13_133:
	mov.u32 	%r565, %r155;
	mov.f32 	%f321, %f134;
$L__BB13_134:
	setp.lt.f32 	%p15, %f135, %f321;
	@%p15 bra 	$L__BB13_136;
	setp.neu.f32 	%p16, %f321, %f135;
	setp.ge.s32 	%p17, %r156, %r565;
	or.pred  	%p18, %p16, %p17;
	@%p18 bra 	$L__BB13_137;
$L__BB13_136:
	mov.u32 	%r565, %r156;
	mov.f32 	%f321, %f135;
$L__BB13_137:
	setp.lt.f32 	%p19, %f136, %f321;
	@%p19 bra 	$L__BB13_139;
	setp.neu.f32 	%p20, %f321, %f136;
	setp.ge.s32 	%p21, %r157, %r565;
	or.pred  	%p22, %p20, %p21;
	@%p22 bra 	$L__BB13_140;
$L__BB13_139:
	mov.u32 	%r565, %r157;
	mov.f32 	%f321, %f136;
$L__BB13_140:
	setp.lt.f32 	%p23, %f137, %f321;
	@%p23 bra 	$L__BB13_142;
	setp.neu.f32 	%p24, %f321, %f137;
	setp.ge.s32 	%p25, %r158, %r565;
	or.pred  	%p26, %p24, %p25;
	@%p26 bra 	$L__BB13_143;
$L__BB13_142:
	mov.u32 	%r565, %r158;
	mov.f32 	%f321, %f137;
$L__BB13_143:
	setp.lt.f32 	%p27, %f138, %f321;
	@%p27 bra 	$L__BB13_145;
	setp.neu.f32 	%p28, %f321, %f138;
	setp.ge.s32 	%p29, %r159, %r565;
	or.pred  	%p30, %p28, %p29;
	@%p30 bra 	$L__BB13_146;
$L__BB13_145:
	mov.u32 	%r565, %r159;
	mov.f32 	%f321, %f138;
$L__BB13_146:
	setp.lt.u32 	%p31, %r298, 4096;
	mov.b32 	%r574, 2048;
	@%p31 bra 	$L__BB13_174;
	add.s32 	%r167, %r298, -2048;
	mov.b32 	%r574, 2048;
$L__BB13_148:
	add.s32 	%r170, %r152, %r574;
	mul.wide.u32 	%rd37, %r574, 4;
	add.s64 	%rd38, %rd23, %rd37;
	ld.global.f32 	%f147, [%rd38];
	add.s32 	%r171, %r153, %r574;
	ld.global.f32 	%f148, [%rd38+1024];
	add.s32 	%r172, %r171, 256;
	ld.global.f32 	%f149, [%rd38+2048];
	add.s32 	%r173, %r171, 512;
	ld.global.f32 	%f150, [%rd38+3072];
	add.s32 	%r174, %r171, 768;
	ld.global.f32 	%f151, [%rd38+4096];
	add.s32 	%r175, %r171, 1024;
	ld.global.f32 	%f152, [%rd38+5120];
	add.s32 	%r176, %r171, 1280;
	ld.global.f32 	%f153, [%rd38+6144];
	add.s32 	%r177, %r171, 1536;
	ld.global.f32 	%f154, [%rd38+7168];
	setp.lt.f32 	%p32, %f147, %f321;
	@%p32 bra 	$L__BB13_150;
	setp.neu.f32 	%p33, %f321, %f147;
	setp.ge.s32 	%p34, %r170, %r565;
	or.pred  	%p35, %p33, %p34;
	@%p35 bra 	$L__BB13_151;
$L__BB13_150:
	mov.u32 	%r565, %r170;
	mov.f32 	%f321, %f147;
$L__BB13_151:
	setp.lt.f32 	%p36, %f148, %f321;
	@%p36 bra 	$L__BB13_153;
	setp.neu.f32 	%p37, %f321, %f148;
	setp.ge.s32 	%p38, %r171, %r565;
	or.pred  	%p39, %p37, %p38;
	@%p39 bra 	$L__BB13_154;
$L__BB13_153:
	mov.u32 	%r565, %r171;
	mov.f32 	%f321, %f148;
$L__BB13_154:
	setp.lt.f32 	%p40, %f149, %f321;
	@%p40 bra 	$L__BB13_156;
	setp.neu.f32 	%p41, %f321, %f149;
	setp.ge.s32 	%p42, %r172, %r565;
	or.pred  	%p43, %p41, %p42;
	@%p43 bra 	$L__BB13_157;
$L__BB13_156:
	mov.u32 	%r565, %r172;
	mov.f32 	%f321, %f149;
$L__BB13_157:
	setp.lt.f32 	%p44, %f150, %f321;
	@%p44 bra 	$L__BB13_159;
	setp.neu.f32 	%p45, %f321, %f150;
	setp.ge.s32 	%p46, %r173, %r565;
	or.pred  	%p47, %p45, %p46;
	@%p47 bra 	$L__BB13_160;
$L__BB13_159:
	mov.u32 	%r565, %r173;
	mov.f32 	%f321, %f150;
$L__BB13_160:
	setp.lt.f32 	%p48, %f151, %f321;
	@%p48 bra 	$L__BB13_162;
	setp.neu.f32 	%p49, %f321, %f151;
	setp.ge.s32 	%p50, %r174, %r565;
	or.pred  	%p51, %p49, %p50;
	@%p51 bra 	$L__BB13_163;
$L__BB13_162:
	mov.u32 	%r565, %r174;
	mov.f32 	%f321, %f151;
$L__BB13_163:
	setp.lt.f32 	%p52, %f152, %f321;
	@%p52 bra 	$L__BB13_165;
	setp.neu.f32 	%p53, %f321, %f152;
	setp.ge.s32 	%p54, %r175, %r565;
	or.pred  	%p55, %p53, %p54;
	@%p55 bra 	$L__BB13_166;
$L__BB13_165:
	mov.u32 	%r565, %r175;
	mov.f32 	%f321, %f152;
$L__BB13_166:
	setp.lt.f32 	%p56, %f153, %f321;
	@%p56 bra 	$L__BB13_168;
	setp.neu.f32 	%p57, %f321, %f153;
	setp.ge.s32 	%p58, %r176, %r565;
	or.pred  	%p59, %p57, %p58;
	@%p59 bra 	$L__BB13_169;
$L__BB13_168:
	mov.u32 	%r565, %r176;
	mov.f32 	%f321, %f153;
$L__BB13_169:
	setp.lt.f32 	%p60, %f154, %f321;
	@%p60 bra 	$L__BB13_171;
	setp.neu.f32 	%p61, %f321, %f154;
	setp.ge.s32 	%p62, %r177, %r565;
	or.pred  	%p63, %p61, %p62;
	@%p63 bra 	$L__BB13_172;
$L__BB13_171:
	mov.u32 	%r565, %r177;
	mov.f32 	%f321, %f154;
$L__BB13_172:
	sub.s32 	%r307, %r298, %r574;
	setp.lt.s32 	%p64, %r307, 2048;
	@%p64 bra 	$L__BB13_216;
	add.s32 	%r574, %r574, 2048;
	setp.le.s32 	%p65, %r574, %r167;
	@%p65 bra 	$L__BB13_148;
$L__BB13_174:
	setp.le.s32 	%p66, %r298, %r574;
	sub.s32 	%r308, %r298, %r574;
	setp.ge.s32 	%p67, %r151, %r308;
	or.pred  	%p68, %p66, %p67;
	@%p68 bra 	$L__BB13_216;
	add.s32 	%r189, %r574, %r297;
	not.b32 	%r311, %r151;
	add.s32 	%r312, %r298, %r311;
	sub.s32 	%r190, %r312, %r574;
	shr.u32 	%r313, %r190, 8;
	add.s32 	%r191, %r313, 1;
	and.b32  	%r192, %r191, 7;
	setp.lt.u32 	%p69, %r190, 1792;
	mov.u32 	%r595, %r151;
	@%p69 bra 	$L__BB13_195;
	or.b32  	%r577, %r151, 1024;
	add.s32 	%r576, %r152, %r574;
	and.b32  	%r314, %r191, 33554424;
	neg.s32 	%r575, %r314;
	add.s64 	%rd24, %rd18, 4096;
$L__BB13_177:
	.pragma "nounroll";
	mul.wide.s32 	%rd39, %r576, 4;
	add.s64 	%rd25, %rd24, %rd39;
	ld.global.f32 	%f331, [%rd25+-4096];
	setp.lt.f32 	%p70, %f331, %f321;
	mov.u32 	%r579, %r576;
	@%p70 bra 	$L__BB13_179;
	setp.eq.f32 	%p71, %f321, %f331;
	setp.lt.s32 	%p72, %r576, %r565;
	and.pred  	%p73, %p71, %p72;
	selp.b32 	%r579, %r576, %r565, %p73;
	selp.f32 	%f331, %f331, %f321, %p73;
$L__BB13_179:
	add.s32 	%r580, %r576, 256;
	ld.global.f32 	%f332, [%rd25+-3072];
	setp.lt.f32 	%p74, %f332, %f331;
	@%p74 bra 	$L__BB13_181;
	setp.eq.f32 	%p75, %f331, %f332;
	setp.lt.s32 	%p76, %r580, %r579;
	and.pred  	%p77, %p75, %p76;
	selp.b32 	%r580, %r580, %r579, %p77;
	selp.f32 	%f332, %f332, %f331, %p77;
$L__BB13_181:
	add.s32 	%r581, %r576, 512;
	ld.global.f32 	%f333, [%rd25+-2048];
	setp.lt.f32 	%p78, %f333, %f332;
	@%p78 bra 	$L__BB13_183;
	setp.eq.f32 	%p79, %f332, %f333;
	setp.lt.s32 	%p80, %r581, %r580;
	and.pred  	%p81, %p79, %p80;
	selp.b32 	%r581, %r581, %r580, %p81;
	selp.f32 	%f333, %f333, %f332, %p81;
$L__BB13_183:
	add.s32 	%r582, %r576, 768;
	ld.global.f32 	%f334, [%rd25+-1024];
	setp.lt.f32 	%p82, %f334, %f333;
	@%p82 bra 	$L__BB13_185;
	setp.eq.f32 	%p83, %f333, %f334;
	setp.lt.s32 	%p84, %r582, %r581;
	and.pred  	%p85, %p83, %p84;
	selp.b32 	%r582, %r582, %r581, %p85;
	selp.f32 	%f334, %f334, %f333, %p85;
$L__BB13_185:
	add.s32 	%r583, %r576, 1024;
	ld.global.f32 	%f335, [%rd25];
	setp.lt.f32 	%p86, %f335, %f334;
	@%p86 bra 	$L__BB13_187;
	setp.eq.f32 	%p87, %f334, %f335;
	setp.lt.s32 	%p88, %r583, %r582;
	and.pred  	%p89, %p87, %p88;
	selp.b32 	%r583, %r583, %r582, %p89;
	selp.f32 	%f335, %f335, %f334, %p89;
$L__BB13_187:
	add.s32 	%r584, %r576, 1280;
	ld.global.f32 	%f336, [%rd25+1024];
	setp.lt.f32 	%p90, %f336, %f335;
	@%p90 bra 	$L__BB13_189;
	setp.eq.f32 	%p91, %f335, %f336;
	setp.lt.s32 	%p92, %r584, %r583;
	and.pred  	%p93, %p91, %p92;
	selp.b32 	%r584, %r584, %r583, %p93;
	selp.f32 	%f336, %f336, %f335, %p93;
$L__BB13_189:
	add.s32 	%r585, %r576, 1536;
	ld.global.f32 	%f337, [%rd25+2048];
	setp.lt.f32 	%p94, %f337, %f336;
	@%p94 bra 	$L__BB13_191;
	setp.eq.f32 	%p95, %f336, %f337;
	setp.lt.s32 	%p96, %r585, %r584;
	and.pred  	%p97, %p95, %p96;
	selp.b32 	%r585, %r585, %r584, %p97;
	selp.f32 	%f337, %f337, %f336, %p97;
$L__BB13_191:
	add.s32 	%r565, %r576, 1792;
	ld.global.f32 	%f321, [%rd25+3072];
	setp.lt.f32 	%p98, %f321, %f337;
	@%p98 bra 	$L__BB13_193;
	setp.eq.f32 	%p99, %f337, %f321;
	setp.lt.s32 	%p100, %r565, %r585;
	and.pred  	%p101, %p99, %p100;
	selp.b32 	%r565, %r565, %r585, %p101;
	selp.f32 	%f321, %f321, %f337, %p101;
$L__BB13_193:
	add.s32 	%r577, %r577, 2048;
	add.s32 	%r576, %r576, 2048;
	add.s32 	%r575, %r575, 8;
	setp.ne.s32 	%p102, %r575, 0;
	@%p102 bra 	$L__BB13_177;
	add.s32 	%r595, %r577, -1024;
$L__BB13_195:
	setp.eq.s32 	%p103, %r192, 0;
	@%p103 bra 	$L__BB13_216;
	setp.lt.u32 	%p104, %r192, 4;
	@%p104 bra 	$L__BB13_206;
	add.s32 	%r230, %r189, %r595;
	mul.wide.s32 	%rd40, %r230, 4;
	add.s64 	%rd26, %rd18, %rd40;
	ld.global.f32 	%f341, [%rd26];
	setp.lt.f32 	%p105, %f341, %f321;
	mov.u32 	%r590, %r230;
	@%p105 bra 	$L__BB13_199;
	setp.eq.f32 	%p106, %f321, %f341;
	setp.lt.s32 	%p107, %r230, %r565;
	and.pred  	%p108, %p106, %p107;
	selp.b32 	%r590, %r230, %r565, %p108;
	selp.f32 	%f341, %f341, %f321, %p108;
$L__BB13_199:
	add.s32 	%r591, %r230, 256;
	ld.global.f32 	%f342, [%rd26+1024];
	setp.lt.f32 	%p109, %f342, %f341;
	@%p109 bra 	$L__BB13_201;
	setp.eq.f32 	%p110, %f341, %f342;
	setp.lt.s32 	%p111, %r591, %r590;
	and.pred  	%p112, %p110, %p111;
	selp.b32 	%r591, %r591, %r590, %p112;
	selp.f32 	%f342, %f342, %f341, %p112;
$L__BB13_201:
	add.s32 	%r592, %r230, 512;
	ld.global.f32 	%f343, [%rd26+2048];
	setp.lt.f32 	%p113, %f343, %f342;
	@%p113 bra 	$L__BB13_203;
	setp.eq.f32 	%p114, %f342, %f343;
	setp.lt.s32 	%p115, %r592, %r591;
	and.pred  	%p116, %p114, %p115;
	selp.b32 	%r592, %r592, %r591, %p116;
	selp.f32 	%f343, %f343, %f342, %p116;
$L__BB13_203:
	add.s32 	%r565, %r230, 768;
	ld.global.f32 	%f321, [%rd26+3072];
	setp.lt.f32 	%p117, %f321, %f343;
	@%p117 bra 	$L__BB13_205;
	setp.eq.f32 	%p118, %f343, %f321;
	setp.lt.s32 	%p119, %r565, %r592;
	and.pred  	%p120, %p118, %p119;
	selp.b32 	%r565, %r565, %r592, %p120;
	selp.f32 	%f321, %f321, %f343, %p120;
$L__BB13_205:
	add.s32 	%r595, %r595, 1024;
$L__BB13_206:
	and.b32  	%r317, %r191, 3;
	setp.eq.s32 	%p121, %r317, 0;
	@%p121 bra 	$L__BB13_216;
	setp.eq.s32 	%p122, %r317, 1;
	mov.u32 	%r601, %r565;
	mov.f32 	%f350, %f321;
	@%p122 bra 	$L__BB13_213;
	add.s32 	%r246, %r189, %r595;
	mul.wide.s32 	%rd41, %r246, 4;
	add.s64 	%rd27, %rd18, %rd41;
	ld.global.f32 	%f347, [%rd27];
	setp.lt.f32 	%p123, %f347, %f321;
	mov.u32 	%r597, %r246;
	@%p123 bra 	$L__BB13_210;
	setp.eq.f32 	%p124, %f321, %f347;
	setp.lt.s32 	%p125, %r246, %r565;
	and.pred  	%p126, %p124, %p125;
	selp.b32 	%r597, %r246, %r565, %p126;
	selp.f32 	%f347, %f347, %f321, %p126;
$L__BB13_210:
	add.s32 	%r565, %r246, 256;
	ld.global.f32 	%f321, [%rd27+1024];
	setp.lt.f32 	%p127, %f321, %f347;
	@%p127 bra 	$L__BB13_212;
	setp.eq.f32 	%p128, %f347, %f321;
	setp.lt.s32 	%p129, %r565, %r597;
	and.pred  	%p130, %p128, %p129;
	selp.b32 	%r565, %r565, %r597, %p130;
	selp.f32 	%f321, %f321, %f347, %p130;
$L__BB13_212:
	add.s32 	%r595, %r595, 512;
	mov.u32 	%r601, %r565;
	mov.f32 	%f350, %f321;
$L__BB13_213:
	and.b32  	%r318, %r190, 256;
	setp.ne.s32 	%p131, %r318, 0;
	@%p131 bra 	$L__BB13_216;
	add.s32 	%r565, %r189, %r595;
	mul.wide.s32 	%rd42, %r565, 4;
	add.s64 	%rd43, %rd18, %rd42;
	ld.global.f32 	%f321, [%rd43];
	setp.lt.f32 	%p132, %f321, %f350;
	@%p132 bra 	$L__BB13_216;
	setp.eq.f32 	%p133, %f350, %f321;
	setp.lt.s32 	%p134, %r565, %r601;
	and.pred  	%p135, %p133, %p134;
	selp.b32 	%r565, %r565, %r601, %p135;
	selp.f32 	%f321, %f321, %f350, %p135;
$L__BB13_216:
	// begin inline asm
	mov.u32 %r319, %laneid;
	// end inline asm
	mov.b32 	%r327, 1;
	mov.b32 	%r328, 31;
	mov.b32 	%r329, -1;
	// begin inline asm
	shfl.sync.down.b32 %r320, %r565, %r327, %r328, %r329;
	// end inline asm
	mov.b32 	%r326, %f321;
	// begin inline asm
	shfl.sync.down.b32 %r325, %r326, %r327, %r328, %r329;
	// end inline asm
	mov.b32 	%f216, %r325;
	setp.gt.s32 	%p136, %r319, 30;
	mov.u32 	%r603, %r565;
	mov.f32 	%f352, %f321;
	@%p136 bra 	$L__BB13_219;
	setp.gt.f32 	%p137, %f321, %f216;
	mov.u32 	%r603, %r320;
	mov.f32 	%f352, %f216;
	@%p137 bra 	$L__BB13_219;
	setp.eq.f32 	%p138, %f321, %f216;
	setp.lt.s32 	%p139, %r320, %r565;
	and.pred  	%p140, %p138, %p139;
	selp.b32 	%r603, %r320, %r565, %p140;
	selp.f32 	%f352, %f216, %f321, %p140;
$L__BB13_219:
	mov.b32 	%r337, 2;
	mov.b32 	%r338, 31;
	mov.b32 	%r339, -1;
	// begin inline asm
	shfl.sync.down.b32 %r330, %r603, %r337, %r338, %r339;
	// end inline asm
	mov.b32 	%r336, %f352;
	// begin inline asm
	shfl.sync.down.b32 %r335, %r336, %r337, %r338, %r339;
	// end inline asm
	mov.b32 	%f219, %r335;
	setp.gt.s32 	%p141, %r319, 29;
	mov.u32 	%r604, %r603;
	mov.f32 	%f353, %f352;
	@%p141 bra 	$L__BB13_222;
	setp.gt.f32 	%p142, %f352, %f219;
	mov.u32 	%r604, %r330;
	mov.f32 	%f353, %f219;
	@%p142 bra 	$L__BB13_222;
	setp.eq.f32 	%p143, %f352, %f219;
	setp.lt.s32 	%p144, %r330, %r603;
	and.pred  	%p145, %p143, %p144;
	selp.b32 	%r604, %r330, %r603, %p145;
	selp.f32 	%f353, %f219, %f352, %p145;
$L__BB13_222:
	mov.b32 	%r347, 4;
	mov.b32 	%r348, 31;
	mov.b32 	%r349, -1;
	// begin inline asm
	shfl.sync.down.b32 %r340, %r604, %r347, %r348, %r349;
	// end inline asm
	mov.b32 	%r346, %f353;
	// begin inline asm
	shfl.sync.down.b32 %r345, %r346, %r347, %r348, %r349;
	// end inline asm
	mov.b32 	%f222, %r345;
	setp.gt.s32 	%p146, %r319, 27;
	mov.u32 	%r605, %r604;
	mov.f32 	%f354, %f353;
	@%p146 bra 	$L__BB13_225;
	setp.gt.f32 	%p147, %f353, %f222;
	mov.u32 	%r605, %r340;
	mov.f32 	%f354, %f222;
	@%p147 bra 	$L__BB13_225;
	setp.eq.f32 	%p148, %f353, %f222;
	setp.lt.s32 	%p149, %r340, %r604;
	and.pred  	%p150, %p148, %p149;
	selp.b32 	%r605, %r340, %r604, %p150;
	selp.f32 	%f354, %f222, %f353, %p150;
$L__BB13_225:
	mov.b32 	%r357, 8;
	mov.b32 	%r358, 31;
	mov.b32 	%r359, -1;
	// begin inline asm
	shfl.sync.down.b32 %r350, %r605, %r357, %r358, %r359;
	// end inline asm
	mov.b32 	%r356, %f354;
	// begin inline asm
	shfl.sync.down.b32 %r355, %r356, %r357, %r358, %r359;
	// end inline asm
	mov.b32 	%f225, %r355;
	setp.gt.s32 	%p151, %r319, 23;
	mov.u32 	%r615, %r605;
	mov.f32 	%f364, %f354;
	@%p151 bra 	$L__BB13_228;
	setp.gt.f32 	%p152, %f354, %f225;
	mov.u32 	%r615, %r350;
	mov.f32 	%f364, %f225;
	@%p152 bra 	$L__BB13_228;
	setp.eq.f32 	%p153, %f354, %f225;
	setp.lt.s32 	%p154, %r350, %r605;
	and.pred  	%p155, %p153, %p154;
	selp.b32 	%r615, %r350, %r605, %p155;
	selp.f32 	%f364, %f225, %f354, %p155;
$L__BB13_228:
	mov.b32 	%r367, 16;
	mov.b32 	%r368, 31;
	mov.b32 	%r369, -1;
	// begin inline asm
	shfl.sync.down.b32 %r607, %r615, %r367, %r368, %r369;
	// end inline asm
	mov.b32 	%r366, %f364;
	// begin inline asm
	shfl.sync.down.b32 %r365, %r366, %r367, %r368, %r369;
	// end inline asm
	mov.b32 	%f356, %r365;
	setp.gt.s32 	%p156, %r319, 15;
	@%p156 bra 	$L__BB13_233;
	setp.gt.f32 	%p157, %f364, %f356;
	@%p157 bra 	$L__BB13_231;
	setp.eq.f32 	%p158, %f364, %f356;
	setp.lt.s32 	%p159, %r607, %r615;
	and.pred  	%p160, %p158, %p159;
	selp.b32 	%r607, %r607, %r615, %p160;
	selp.f32 	%f356, %f356, %f364, %p160;
$L__BB13_231:
	setp.ne.s32 	%p161, %r319, 0;
	mov.f32 	%f364, %f356;
	mov.u32 	%r615, %r607;
	@%p161 bra 	$L__BB13_233;
	shr.u32 	%r370, %r151, 2;
	and.b32  	%r371, %r370, 248;
	mov.u32 	%r372, _ZZN3cub18CUB_300001_SM_10006detail6reduce28DeviceReduceSingleTileKernelINS2_10policy_hubINS0_12KeyValuePairIifEEiNS0_6ArgMinEE10Policy1000ENS0_21ArgIndexInputIteratorIPfifEEN6thrust24THRUST_300001_SM_1000_NS24tabulate_output_iteratorINS2_32accumulating_transform_output_opINS5_IlfEENS2_18local_to_global_opIlEES7_NSF_INS2_31unzip_and_write_arg_extremum_opISB_PiEENSE_11use_defaultElEEEESN_lEEiS7_NS2_20empty_problem_init_tIS6_EES6_N4cuda3std3__410__identityEEEvT0_T1_T2_T3_T4_T6_E12temp_storage;
	add.s32 	%r373, %r372, %r371;
	st.shared.u32 	[%r373+8], %r607;
	st.shared.f32 	[%r373+12], %f356;
$L__BB13_233:
	bar.sync 	0;
	setp.ne.s32 	%p162, %r151, 0;
	@%p162 bra 	$L__BB13_248;
	ld.shared.u32 	%r609, [_ZZN3cub18CUB_300001_SM_10006detail6reduce28DeviceReduceSingleTileKernelINS2_10policy_hubINS0_12KeyValuePairIifEEiNS0_6ArgMinEE10Policy1000ENS0_21ArgIndexInputIteratorIPfifEEN6thrust24THRUST_300001_SM_1000_NS24tabulate_output_iteratorINS2_32accumulating_transform_output_opINS5_IlfEENS2_18local_to_global_opIlEES7_NSF_INS2_31unzip_and_write_arg_extremum_opISB_PiEENSE_11use_defaultElEEEESN_lEEiS7_NS2_20empty_problem_init_tIS6_EES6_N4cuda3std3__410__identityEEEvT0_T1_T2_T3_T4_T6_E12temp_storage+16];
	ld.shared.f32 	%f358, [_ZZN3cub18CUB_300001_SM_10006detail6reduce28DeviceReduceSingleTileKernelINS2_10policy_hubINS0_12KeyValuePairIifEEiNS0_6ArgMinEE10Policy1000ENS0_21ArgIndexInputIteratorIPfifEEN6thrust24THRUST_300001_SM_1000_NS24tabulate_output_iteratorINS2_32accumulating_transform_output_opINS5_IlfEENS2_18local_to_global_opIlEES7_NSF_INS2_31unzip_and_write_arg_extremum_opISB_PiEENSE_11use_defaultElEEEESN_lEEiS7_NS2_20empty_problem_init_tIS6_EES6_N4cuda3std3__410__identityEEEvT0_T1_T2_T3_T4_T6_E12temp_storage+20];
	setp.lt.f32 	%p163, %f358, %f364;
	@%p163 bra 	$L__BB13_236;
	setp.eq.f32 	%p164, %f364, %f358;
	setp.lt.s32 	%p165, %r609, %r615;
	and.pred  	%p166, %p164, %p165;
	selp.b32 	%r609, %r609, %r615, %p166;
	selp.f32 	%f358, %f358, %f364, %p166;
$L__BB13_236:
	ld.shared.u32 	%r610, [_ZZN3cub18CUB_300001_SM_10006detail6reduce28DeviceReduceSingleTileKernelINS2_10policy_hubINS0_12KeyValuePairIifEEiNS0_6ArgMinEE10Policy1000ENS0_21ArgIndexInputIteratorIPfifEEN6thrust24THRUST_300001_SM_1000_NS24tabulate_output_iteratorINS2_32accumulating_transform_output_opINS5_IlfEENS2_18local_to_global_opIlEES7_NSF_INS2_31unzip_and_write_arg_extremum_opISB_PiEENSE_11use_defaultElEEEESN_lEEiS7_NS2_20empty_problem_init_tIS6_EES6_N4cuda3std3__410__identityEEEvT0_T1_T2_T3_T4_T6_E12temp_storage+24];
	ld.shared.f32 	%f359, [_ZZN3cub18CUB_300001_SM_10006detail6reduce28DeviceReduceSingleTileKernelINS2_10policy_hubINS0_12KeyValuePairIifEEiNS0_6ArgMinEE10Policy1000ENS0_21ArgIndexInputIteratorIPfifEEN6thrust24THRUST_300001_SM_1000_NS24tabulate_output_iteratorINS2_32accumulating_transform_output_opINS5_IlfEENS2_18local_to_global_opIlEES7_NSF_INS2_31unzip_and_write_arg_extremum_opISB_PiEENSE_11use_defaultElEEEESN_lEEiS7_NS2_20empty_problem_init_tIS6_EES6_N4cuda3std3__410__identityEEEvT0_T1_T2_T3_T4_T6_E12temp_storage+28];
	setp.lt.f32 	%p167, %f359, %f358;
	@%p167 bra 	$L__BB13_238;
	setp.eq.f32 	%p168, %f358, %f359;
	setp.lt.s32 	%p169, %r610, %r609;
	and.pred  	%p170, %p168, %p169;
	selp.b32 	%r610, %r610, %r609, %p170;
	selp.f32 	%f359, %f359, %f358, %p170;
$L__BB13_238:
	ld.shared.u32 	%r611, [_ZZN3cub18CUB_300001_SM_10006detail6reduce28DeviceReduceSingleTileKernelINS2_10policy_hubINS0_12KeyValuePairIifEEiNS0_6ArgMinEE10Policy1000ENS0_21ArgIndexInputIteratorIPfifEEN6thrust24THRUST_300001_SM_1000_NS24tabulate_output_iteratorINS2_32accumulating_transform_output_opINS5_IlfEENS2_18local_to_global_opIlEES7_NSF_INS2_31unzip_and_write_arg_extremum_opISB_PiEENSE_11use_defaultElEEEESN_lEEiS7_NS2_20empty_problem_init_tIS6_EES6_N4cuda3std3__410__identityEEEvT0_T1_T2_T3_T4_T6_E12temp_storage+32];
	ld.shared.f32 	%f360, [_ZZN3cub18CUB_300001_SM_10006detail6reduce28DeviceReduceSingleTileKernelINS2_10policy_hubINS0_12KeyValuePairIifEEiNS0_6ArgMinEE10Policy1000ENS0_21ArgIndexInputIteratorIPfifEEN6thrust24THRUST_300001_SM_1000_NS24tabulate_output_iteratorINS2_32accumulating_transform_output_opINS5_IlfEENS2_18local_to_global_opIlEES7_NSF_INS2_31unzip_and_write_arg_extremum_opISB_PiEENSE_11use_defaultElEEEESN_lEEiS7_NS2_20empty_problem_init_tIS6_EES6_N4cuda3std3__410__identityEEEvT0_T1_T2_T3_T4_T6_E12temp_storage+36];
	setp.lt.f32 	%p171, %f360, %f359;
	@%p171 bra 	$L__BB13_240;
	setp.eq.f32 	%p172, %f359, %f360;
	setp.lt.s32 	%p173, %r611, %r610;
	and.pred  	%p174, %p172, %p173;
	selp.b32 	%r611, %r611, %r610, %p174;
	selp.f32 	%f360, %f360, %f359, %p174;
$L__BB13_240:
	ld.shared.u32 	%r612, [_ZZN3cub18CUB_300001_SM_10006detail6reduce28DeviceReduceSingleTileKernelINS2_10policy_hubINS0_12KeyValuePairIifEEiNS0_6ArgMinEE10Policy1000ENS0_21ArgIndexInputIteratorIPfifEEN6thrust24THRUST_300001_SM_1000_NS24tabulate_output_iteratorINS2_32accumulating_transform_output_opINS5_IlfEENS2_18local_to_global_opIlEES7_NSF_INS2_31unzip_and_write_arg_extremum_opISB_PiEENSE_11use_defaultElEEEESN_lEEiS7_NS2_20empty_problem_init_tIS6_EES6_N4cuda3std3__410__identityEEEvT0_T1_T2_T3_T4_T6_E12temp_storage+40];
	ld.shared.f32 	%f361, [_ZZN3cub18CUB_300001_SM_10006detail6reduce28DeviceReduceSingleTileKernelINS2_10policy_hubINS0_12KeyValuePairIifEEiNS0_6ArgMinEE10Policy1000ENS0_21ArgIndexInputIteratorIPfifEEN6thrust24THRUST_300001_SM_1000_NS24tabulate_output_iteratorINS2_32accumulating_transform_output_opINS5_IlfEENS2_18local_to_global_opIlEES7_NSF_INS2_31unzip_and_write_arg_extremum_opISB_PiEENSE_11use_defaultElEEEESN_lEEiS7_NS2_20empty_problem_init_tIS6_EES6_N4cuda3std3__410__identityEEEvT0_T1_T2_T3_T4_T6_E12temp_storage+44];
	setp.lt.f32 	%p175, %f361, %f360;
	@%p175 bra 	$L__BB13_242;
	setp.eq.f32 	%p176, %f360, %f361;
	setp.lt.s32 	%p177, %r612, %r611;
	and.pred  	%p178, %p176, %p177;
	selp.b32 	%r612, %r612, %r611, %p178;
	selp.f32 	%f361, %f361, %f360, %p178;
$L__BB13_242:
	ld.shared.u32 	%r613, [_ZZN3cub18CUB_300001_SM_10006detail6reduce28DeviceReduceSingleTileKernelINS2_10policy_hubINS0_12KeyValuePairIifEEiNS0_6ArgMinEE10Policy1000ENS0_21ArgIndexInputIteratorIPfifEEN6thrust24THRUST_300001_SM_1000_NS24tabulate_output_iteratorINS2_32accumulating_transform_output_opINS5_IlfEENS2_18local_to_global_opIlEES7_NSF_INS2_31unzip_and_write_arg_extremum_opISB_PiEENSE_11use_defaultElEEEESN_lEEiS7_NS2_20empty_problem_init_tIS6_EES6_N4cuda3std3__410__identityEEEvT0_T1_T2_T3_T4_T6_E12temp_storage+48];
	ld.shared.f32 	%f362, [_ZZN3cub18CUB_300001_SM_10006detail6reduce28DeviceReduceSingleTileKernelINS2_10policy_hubINS0_12KeyValuePairIifEEiNS0_6ArgMinEE10Policy1000ENS0_21ArgIndexInputIteratorIPfifEEN6thrust24THRUST_300001_SM_1000_NS24tabulate_output_iteratorINS2_32accumulating_transform_output_opINS5_IlfEENS2_18local_to_global_opIlEES7_NSF_INS2_31unzip_and_write_arg_extremum_opISB_PiEENSE_11use_defaultElEEEESN_lEEiS7_NS2_20empty_problem_init_tIS6_EES6_N4cuda3std3__410__identityEEEvT0_T1_T2_T3_T4_T6_E12temp_storage+52];
	setp.lt.f32 	%p179, %f362, %f361;
	@%p179 bra 	$L__BB13_244;
	setp.eq.f32 	%p180, %f361, %f362;
	setp.lt.s32 	%p181, %r613, %r612;
	and.pred  	%p182, %p180, %p181;
	selp.b32 	%r613, %r613, %r612, %p182;
	selp.f32 	%f362, %f362, %f361, %p182;
$L__BB13_244:
	ld.shared.u32 	%r614, [_ZZN3cub18CUB_300001_SM_10006detail6reduce28DeviceReduceSingleTileKernelINS2_10policy_hubINS0_12KeyValuePairIifEEiNS0_6ArgMinEE10Policy1000ENS0_21ArgIndexInputIteratorIPfifEEN6thrust24THRUST_300001_SM_1000_NS24tabulate_output_iteratorINS2_32accumulating_transform_output_opINS5_IlfEENS2_18local_to_global_opIlEES7_NSF_INS2_31unzip_and_write_arg_extremum_opISB_PiEENSE_11use_defaultElEEEESN_lEEiS7_NS2_20empty_problem_init_tIS6_EES6_N4cuda3std3__410__identityEEEvT0_T1_T2_T3_T4_T6_E12temp_storage+56];
	ld.shared.f32 	%f363, [_ZZN3cub18CUB_300001_SM_10006detail6reduce28DeviceReduceSingleTileKernelINS2_10policy_hubINS0_12KeyValuePairIifEEiNS0_6ArgMinEE10Policy1000ENS0_21ArgIndexInputIteratorIPfifEEN6thrust24THRUST_300001_SM_1000_NS24tabulate_output_iteratorINS2_32accumulating_transform_output_opINS5_IlfEENS2_18local_to_global_opIlEES7_NSF_INS2_31unzip_and_write_arg_extremum_opISB_PiEENSE_11use_defaultElEEEESN_lEEiS7_NS2_20empty_problem_init_tIS6_EES6_N4cuda3std3__410__identityEEEvT0_T1_T2_T3_T4_T6_E12temp_storage+60];
	setp.lt.f32 	%p183, %f363, %f362;
	@%p183 bra 	$L__BB13_246;
	setp.eq.f32 	%p184, %f362, %f363;
	setp.lt.s32 	%p185, %r614, %r613;
	and.pred  	%p186, %p184, %p185;
	selp.b32 	%r614, %r614, %r613, %p186;
	selp.f32 	%f363, %f363, %f362, %p186;
$L__BB13_246:
	ld.shared.u32 	%r615, [_ZZN3cub18CUB_300001_SM_10006detail6reduce28DeviceReduceSingleTileKernelINS2_10policy_hubINS0_12KeyValuePairIifEEiNS0_6ArgMinEE10Policy1000ENS0_21ArgIndexInputIteratorIPfifEEN6thrust24THRUST_300001_SM_1000_NS24tabulate_output_iteratorINS2_32accumulating_transform_output_opINS5_IlfEENS2_18local_to_global_opIlEES7_NSF_INS2_31unzip_and_write_arg_extremum_opISB_PiEENSE_11use_defaultElEEEESN_lEEiS7_NS2_20empty_problem_init_tIS6_EES6_N4cuda3std3__410__identityEEEvT0_T1_T2_T3_T4_T6_E12temp_storage+64];
	ld.shared.f32 	%f364, [_ZZN3cub18CUB_300001_SM_10006detail6reduce28DeviceReduceSingleTileKernelINS2_10policy_hubINS0_12KeyValuePairIifEEiNS0_6ArgMinEE10Policy1000ENS0_21ArgIndexInputIteratorIPfifEEN6thrust24THRUST_300001_SM_1000_NS24tabulate_output_iteratorINS2_32accumulating_transform_output_opINS5_IlfEENS2_18local_to_global_opIlEES7_NSF_INS2_31unzip_and_write_arg_extremum_opISB_PiEENSE_11use_defaultElEEEESN_lEEiS7_NS2_20empty_problem_init_tIS6_EES6_N4cuda3std3__410__identityEEEvT0_T1_T2_T3_T4_T6_E12temp_storage+68];
	setp.lt.f32 	%p187, %f364, %f363;
	@%p187 bra 	$L__BB13_248;
	setp.eq.f32 	%p188, %f363, %f364;
	setp.lt.s32 	%p189, %r615, %r614;
	and.pred  	%p190, %p188, %p189;
	selp.f32 	%f364, %f364, %f363, %p190;
	selp.b32 	%r615, %r615, %r614, %p190;
$L__BB13_248:
	mov.u32 	%r501, %tid.x;
	setp.ne.s32 	%p380, %r501, 0;
	@%p380 bra 	$L__BB13_256;
	cvta.to.global.u64 	%rd28, %rd10;
	cvta.to.global.u64 	%rd29, %rd9;
	and.b16  	%rs9, %rs4, 255;
	setp.eq.s16 	%p381, %rs9, 0;
	@%p381 bra 	$L__BB13_251;
	cvt.s64.s32 	%rd51, %r615;
	add.s64 	%rd66, %rd6, %rd51;
	st.global.u64 	[%rd29], %rd66;
	st.global.f32 	[%rd29+8], %f364;
	bra.uni 	$L__BB13_254;
$L__BB13_251:
	cvt.s64.s32 	%rd52, %r615;
	add.s64 	%rd66, %rd6, %rd52;
	ld.global.f32 	%f253, [%rd28+8];
	setp.lt.f32 	%p382, %f364, %f253;
	@%p382 bra 	$L__BB13_253;
	setp.eq.f32 	%p383, %f253, %f364;
	ld.global.u64 	%rd53, [%rd28];
	setp.lt.s64 	%p384, %rd66, %rd53;
	and.pred  	%p385, %p383, %p384;
	selp.b64 	%rd66, %rd66, %rd53, %p385;
	selp.f32 	%f364, %f364, %f253, %p385;
$L__BB13_253:
	st.global.u64 	[%rd29], %rd66;
	st.global.f32 	[%rd29+8], %f364;
$L__BB13_254:
	and.b16  	%rs10, %rs3, 255;
	setp.eq.s16 	%p386, %rs10, 0;
	@%p386 bra 	$L__BB13_256;
	cvta.to.global.u64 	%rd55, %rd8;
	st.global.f32 	[%rd55], %f364;
	cvta.to.global.u64 	%rd56, %rd7;
	st.global.u32 	[%rd56], %rd66;
$L__BB13_256:
	ret;

}
	// .globl	_ZN3cub18CUB_300001_SM_10006detail6reduce18DeviceReduceKernelINS2_10policy_hubINS0_12KeyValuePairIifEEiNS0_6ArgMinEE10Policy1000ENS0_21ArgIndexInputIteratorIPfifEEiS7_S6_N4cuda3std3__410__identityEEEvT0_PT3_T1_NS0_13GridEvenShareISK_EET2_T4_
.visible .entry _ZN3cub18CUB_300001_SM_10006detail6reduce18DeviceReduceKernelINS2_10policy_hubINS0_12KeyValuePairIifEEiNS0_6ArgMinEE10Policy1000ENS0_21ArgIndexInputIteratorIPfifEEiS7_S6_N4cuda3std3__410__identityEEEvT0_PT3_T1_NS0_13GridEvenShareISK_EET2_T4_(
	.param .align 8 .b8 _ZN3cub18CUB_300001_SM_10006detail6reduce18DeviceReduceKernelINS2_10policy_hubINS0_12KeyValuePairIifEEiNS0_6ArgMinEE10Policy1000ENS0_21ArgIndexInputIteratorIPfifEEiS7_S6_N4cuda3std3__410__identityEEEvT0_PT3_T1_NS0_13GridEvenShareISK_EET2_T4__param_0[16],
	.param .u64 .ptr .align 1 _ZN3cub18CUB_300001_SM_10006detail6reduce18DeviceReduceKernelINS2_10policy_hubINS0_12KeyValuePairIifEEiNS0_6ArgMinEE10Policy1000ENS0_21ArgIndexInputIteratorIPfifEEiS7_S6_N4cuda3std3__410__identityEEEvT0_PT3_T1_NS0_13GridEvenShareISK_EET2_T4__param_1,
	.param .u32 _ZN3cub18CUB_300001_SM_10006detail6reduce18DeviceReduceKernelINS2_10policy_hubINS0_12KeyValuePairIifEEiNS0_6ArgMinEE10Policy1000ENS0_21ArgIndexInputIteratorIPfifEEiS7_S6_N4cuda3std3__410__identityEEEvT0_PT3_T1_NS0_13GridEvenShareISK_EET2_T4__param_2,
	.param .align 4 .b8 _ZN3cub18CUB_300001_SM_10006detail6reduce18DeviceReduceKernelINS2_10policy_hubINS0_12KeyValuePairIifEEiNS0_6ArgMinEE10Policy1000ENS0_21ArgIndexInputIteratorIPfifEEiS7_S6_N4cuda3std3__410__identityEEEvT0_PT3_T1_NS0_13GridEvenShareISK_EET2_T4__param_3[40],
	.param .align 1 .b8 _ZN3cub18CUB_300001_SM_10006detail6reduce18DeviceReduceKernelINS2_10policy_hubINS0_12KeyValuePairIifEEiNS0_6ArgMinEE10Policy1000ENS0_21ArgIndexInputIteratorIPfifEEiS7_S6_N4cuda3std3__410__identityEEEvT0_PT3_T1_NS0_13GridEvenShareISK_EET2_T4__param_4[1],
	.param .align 1 .b8 _ZN3cub18CUB_300001_SM_10006detail6reduce18DeviceReduceKernelINS2_10policy_hubINS0_12KeyValuePairIifEEiNS0_6ArgMinEE10Policy1000ENS0_21ArgIndexInputIteratorIPfifEEiS7_S6_N4cuda3std3__410__identityEEEvT0_PT3_T1_NS0_13GridEvenShareISK_EET2_T4__param_5[1]
)
.maxntid 256
{
	.reg .pred 	%p<380>;
	.reg .b16 	%rs<5>;
	.reg .b32 	%r<621>;
	.reg .b32 	%f<351>;
	.reg .b64 	%rd<31>;
	// demoted variable
	.shared .align 4 .b8 _ZZN3cub18CUB_300001_SM_10006detail6reduce18DeviceReduceKernelINS2_10policy_hubINS0_12KeyValuePairIifEEiNS0_6ArgMinEE10Policy1000ENS0_21ArgIndexInputIteratorIPfifEEiS7_S6_N4cuda3std3__410__identityEEEvT0_PT3_T1_NS0_13GridEvenShareISK_EET2_T4_E12temp_storage[80];
	ld.param.u32 	%r298, [_ZN3cub18CUB_300001_SM_10006detail6reduce18DeviceReduceKernelINS2_10policy_hubINS0_12KeyValuePairIifEEiNS0_6ArgMinEE10Policy1000ENS0_21ArgIndexInputIteratorIPfifEEiS7_S6_N4cuda3std3__410__identityEEEvT0_PT3_T1_NS0_13GridEvenShareISK_EET2_T4__param_0+8];
	ld.param.u32 	%r1, [_ZN3cub18CUB_300001_SM_10006detail6reduce18DeviceReduceKernelINS2_10policy_hubINS0_12KeyValuePairIifEEiNS0_6ArgMinEE10Policy1000ENS0_21ArgIndexInputIteratorIPfifEEiS7_S6_N4cuda3std3__410__identityEEEvT0_PT3_T1_NS0_13GridEvenShareISK_EET2_T4__param_3+20];
	ld.param.u32 	%r2, [_ZN3cub18CUB_300001_SM_10006detail6reduce18DeviceReduceKernelINS2_10policy_hubINS0_12KeyValuePairIifEEiNS0_6ArgMinEE10Policy1000ENS0_21ArgIndexInputIteratorIPfifEEiS7_S6_N4cuda3std3__410__identityEEEvT0_PT3_T1_NS0_13GridEvenShareISK_EET2_T4__param_3+24];
	ld.param.u64 	%rd9, [_ZN3cub18CUB_300001_SM_10006detail6reduce18DeviceReduceKernelINS2_10policy_hubINS0_12KeyValuePairIifEEiNS0_6ArgMinEE10Policy1000ENS0_21ArgIndexInputIteratorIPfifEEiS7_S6_N4cuda3std3__410__identityEEEvT0_PT3_T1_NS0_13GridEvenShareISK_EET2_T4__param_0];
	cvta.to.global.u64 	%rd1, %rd9;
	mov.u32 	%r4, %ctaid.x;
	shl.b32 	%r5, %r2, 11;
	shl.b32 	%r6, %r4, 11;
	sub.s32 	%r7, %r1, %r6;
	setp.gt.s32 	%p1, %r7, 2047;
	@%p1 bra 	$L__BB14_116;
	mov.u32 	%r8, %tid.x;
	setp.ge.s32 	%p190, %r8, %r7;
	mov.u32 	%r525, %r8;
	@%p190 bra 	$L__BB14_3;
	add.s32 	%r380, %r6, %r8;
	add.s32 	%r539, %r380, %r298;
	mul.wide.s32 	%rd20, %r539, 4;
	add.s64 	%rd21, %rd1, %rd20;
	ld.global.f32 	%f276, [%rd21];
	add.s32 	%r525, %r8, 256;
$L__BB14_3:
	setp.ge.s32 	%p191, %r525, %r7;
	@%p191 bra 	$L__BB14_45;
	add.s32 	%r13, %r298, %r6;
	not.b32 	%r382, %r525;
	add.s32 	%r14, %r1, %r382;
	sub.s32 	%r383, %r14, %r6;
	shr.u32 	%r384, %r383, 8;
	add.s32 	%r15, %r384, 1;
	and.b32  	%r16, %r15, 7;
	setp.lt.u32 	%p192, %r383, 1792;
	@%p192 bra 	$L__BB14_24;
	add.s32 	%r514, %r525, 1024;
	add.s32 	%r385, %r298, %r525;
	add.s32 	%r513, %r385, %r6;
	and.b32  	%r386, %r15, 33554424;
	neg.s32 	%r512, %r386;
	add.s64 	%rd2, %rd1, 4096;
$L__BB14_6:
	.pragma "nounroll";
	mul.wide.s32 	%rd22, %r513, 4;
	add.s64 	%rd3, %rd2, %rd22;
	ld.global.f32 	%f256, [%rd3+-4096];
	setp.lt.f32 	%p193, %f256, %f276;
	mov.u32 	%r516, %r513;
	@%p193 bra 	$L__BB14_8;
	setp.eq.f32 	%p194, %f276, %f256;
	setp.lt.s32 	%p195, %r513, %r539;
	and.pred  	%p196, %p194, %p195;
	selp.f32 	%f256, %f256, %f276, %p196;
	selp.b32 	%r516, %r513, %r539, %p196;
$L__BB14_8:
	add.s32 	%r517, %r513, 256;
	ld.global.f32 	%f257, [%rd3+-3072];
	setp.lt.f32 	%p197, %f257, %f256;
	@%p197 bra 	$L__BB14_10;
	setp.eq.f32 	%p198, %f256, %f257;
	setp.lt.s32 	%p199, %r517, %r516;
	and.pred  	%p200, %p198, %p199;
	selp.f32 	%f257, %f257, %f256, %p200;
	selp.b32 	%r517, %r517, %r516, %p200;
$L__BB14_10:
	add.s32 	%r518, %r513, 512;
	ld.global.f32 	%f258, [%rd3+-2048];
	setp.lt.f32 	%p201, %f258, %f257;
	@%p201 bra 	$L__BB14_12;
	setp.eq.f32 	%p202, %f257, %f258;
	setp.lt.s32 	%p203, %r518, %r517;
	and.pred  	%p204, %p202, %p203;
	selp.f32 	%f258, %f258, %f257, %p204;
	selp.b32 	%r518, %r518, %r517, %p204;
$L__BB14_12:
	add.s32 	%r519, %r513, 768;
	ld.global.f32 	%f259, [%rd3+-1024];
	setp.lt.f32 	%p205, %f259, %f258;
	@%p205 bra 	$L__BB14_14;
	setp.eq.f32 	%p206, %f258, %f259;
	setp.lt.s32 	%p207, %r519, %r518;
	and.pred  	%p208, %p206, %p207;
	selp.f32 	%f259, %f259, %f258, %p208;
	selp.b32 	%r519, %r519, %r518, %p208;
$L__BB14_14:
	add.s32 	%r520, %r513, 1024;
	ld.global.f32 	%f260, [%rd3];
	setp.lt.f32 	%p209, %f260, %f259;
	@%p209 bra 	$L__BB14_16;
	setp.eq.f32 	%p210, %f259, %f260;
	setp.lt.s32 	%p211, %r520, %r519;
	and.pred  	%p212, %p210, %p211;
	selp.f32 	%f260, %f260, %f259, %p212;
	selp.b32 	%r520, %r520, %r519, %p212;
$L__BB14_16:
	add.s32 	%r521, %r513, 1280;
	ld.global.f32 	%f261, [%rd3+1024];
	setp.lt.f32 	%p213, %f261, %f260;
	@%p213 bra 	$L__BB14_18;
	setp.eq.f32 	%p214, %f260, %f261;
	setp.lt.s32 	%p215, %r521, %r520;
	and.pred  	%p216, %p214, %p215;
	selp.f32 	%f261, %f261, %f260, %p216;
	selp.b32 	%r521, %r521, %r520, %p216;
$L__BB14_18:
	add.s32 	%r522, %r513, 1536;
	ld.global.f32 	%f262, [%rd3+2048];
	setp.lt.f32 	%p217, %f262, %f261;
	@%p217 bra 	$L__BB14_20;
	setp.eq.f32 	%p218, %f261, %f262;
	setp.lt.s32 	%p219, %r522, %r521;
	and.pred  	%p220, %p218, %p219;
	selp.f32 	%f262, %f262, %f261, %p220;
	selp.b32 	%r522, %r522, %r521, %p220;
$L__BB14_20:
	add.s32 	%r539, %r513, 1792;
	ld.global.f32 	%f276, [%rd3+3072];
	setp.lt.f32 	%p221, %f276, %f262;
	@%p221 bra 	$L__BB14_22;
	setp.eq.f32 	%p222, %f262, %f276;
	setp.lt.s32 	%p223, %r539, %r522;
	and.pred  	%p224, %p222, %p223;
	selp.f32 	%f276, %f276, %f262, %p224;
	selp.b32 	%r539, %r539, %r522, %p224;
$L__BB14_22:
	add.s32 	%r514, %r514, 2048;
	add.s32 	%r513, %r513, 2048;
	add.s32 	%r512, %r512, 8;
	setp.ne.s32 	%p225, %r512, 0;
	@%p225 bra 	$L__BB14_6;
	add.s32 	%r525, %r514, -1024;
$L__BB14_24:
	setp.eq.s32 	%p226, %r16, 0;
	@%p226 bra 	$L__BB14_45;
	setp.lt.u32 	%p227, %r16, 4;
	@%p227 bra 	$L__BB14_35;
	add.s32 	%r54, %r13, %r525;
	mul.wide.s32 	%rd23, %r54, 4;
	add.s64 	%rd4, %rd1, %rd23;
	ld.global.f32 	%f266, [%rd4];
	setp.lt.f32 	%p228, %f266, %f276;
	mov.u32 	%r527, %r54;
	@%p228 bra 	$L__BB14_28;
	setp.eq.f32 	%p229, %f276, %f266;
	setp.lt.s32 	%p230, %r54, %r539;
	and.pred  	%p231, %p229, %p230;
	selp.f32 	%f266, %f266, %f276, %p231;
	selp.b32 	%r527, %r54, %r539, %p231;
$L__BB14_28:
	add.s32 	%r528, %r54, 256;
	ld.global.f32 	%f267, [%rd4+1024];
	setp.lt.f32 	%p232, %f267, %f266;
	@%p232 bra 	$L__BB14_30;
	setp.eq.f32 	%p233, %f266, %f267;
	setp.lt.s32 	%p234, %r528, %r527;
	and.pred  	%p235, %p233, %p234;
	selp.f32 	%f267, %f267, %f266, %p235;
	selp.b32 	%r528, %r528, %r527, %p235;
$L__BB14_30:
	add.s32 	%r529, %r54, 512;
	ld.global.f32 	%f268, [%rd4+2048];
	setp.lt.f32 	%p236, %f268, %f267;
	@%p236 bra 	$L__BB14_32;
	setp.eq.f32 	%p237, %f267, %f268;
	setp.lt.s32 	%p238, %r529, %r528;
	and.pred  	%p239, %p237, %p238;
	selp.f32 	%f268, %f268, %f267, %p239;
	selp.b32 	%r529, %r529, %r528, %p239;
$L__BB14_32:
	add.s32 	%r539, %r54, 768;
	ld.global.f32 	%f276, [%rd4+3072];
	setp.lt.f32 	%p240, %f276, %f268;
	@%p240 bra 	$L__BB14_34;
	setp.eq.f32 	%p241, %f268, %f276;
	setp.lt.s32 	%p242, %r539, %r529;
	and.pred  	%p243, %p241, %p242;
	selp.f32 	%f276, %f276, %f268, %p243;
	selp.b32 	%r539, %r539, %r529, %p243;
$L__BB14_34:
	add.s32 	%r525, %r525, 1024;
$L__BB14_35:
	and.b32  	%r389, %r15, 3;
	setp.eq.s32 	%p244, %r389, 0;
	@%p244 bra 	$L__BB14_45;
	setp.eq.s32 	%p245, %r389, 1;
	mov.u32 	%r538, %r539;
	mov.f32 	%f275, %f276;
	@%p245 bra 	$L__BB14_42;
	add.s32 	%r70, %r13, %r525;
	mul.wide.s32 	%rd24, %r70, 4;
	add.s64 	%rd5, %rd1, %rd24;
	ld.global.f32 	%f272, [%rd5];
	setp.lt.f32 	%p246, %f272, %f276;
	mov.u32 	%r534, %r70;
	@%p246 bra 	$L__BB14_39;
	setp.eq.f32 	%p247, %f276, %f272;
	setp.lt.s32 	%p248, %r70, %r539;
	and.pred  	%p249, %p247, %p248;
	selp.f32 	%f272, %f272, %f276, %p249;
	selp.b32 	%r534, %r70, %r539, %p249;
$L__BB14_39:
	add.s32 	%r539, %r70, 256;
	ld.global.f32 	%f276, [%rd5+1024];
	setp.lt.f32 	%p250, %f276, %f272;
	@%p250 bra 	$L__BB14_41;
	setp.eq.f32 	%p251, %f272, %f276;
	setp.lt.s32 	%p252, %r539, %r534;
	and.pred  	%p253, %p251, %p252;
	selp.f32 	%f276, %f276, %f272, %p253;
	selp.b32 	%r539, %r539, %r534, %p253;
$L__BB14_41:
	add.s32 	%r525, %r525, 512;
	mov.u32 	%r538, %r539;
	mov.f32 	%f275, %f276;
$L__BB14_42:
	and.b32  	%r390, %r14, 256;
	setp.ne.s32 	%p254, %r390, 0;
	@%p254 bra 	$L__BB14_45;
	add.s32 	%r539, %r13, %r525;
	mul.wide.s32 	%rd25, %r539, 4;
	add.s64 	%rd26, %rd1, %rd25;
	ld.global.f32 	%f276, [%rd26];
	setp.lt.f32 	%p255, %f276, %f275;
	@%p255 bra 	$L__BB14_45;
	setp.eq.f32 	%p256, %f275, %f276;
	setp.lt.s32 	%p257, %r539, %r538;
	and.pred  	%p258, %p256, %p257;
	selp.f32 	%f276, %f276, %f275, %p258;
	selp.b32 	%r539, %r539, %r538, %p258;
$L__BB14_45:
	setp.lt.s32 	%p259, %r7, 256;
	@%p259 bra 	$L__BB14_78;
	// begin inline asm
	mov.u32 %r454, %laneid;
	// end inline asm
	mov.b32 	%r462, 1;
	mov.b32 	%r463, 31;
	mov.b32 	%r464, -1;
	// begin inline asm
	shfl.sync.down.b32 %r455, %r539, %r462, %r463, %r464;
	// end inline asm
	mov.b32 	%r461, %f276;
	// begin inline asm
	shfl.sync.down.b32 %r460, %r461, %r462, %r463, %r464;
	// end inline asm
	mov.b32 	%f55, %r460;
	setp.gt.s32 	%p324, %r454, 30;
	mov.f32 	%f277, %f276;
	mov.u32 	%r540, %r539;
	@%p324 bra 	$L__BB14_49;
	setp.gt.f32 	%p325, %f276, %f55;
	mov.f32 	%f277, %f55;
	mov.u32 	%r540, %r455;
	@%p325 bra 	$L__BB14_49;
	setp.eq.f32 	%p326, %f276, %f55;
	setp.lt.s32 	%p327, %r455, %r539;
	and.pred  	%p328, %p326, %p327;
	selp.f32 	%f277, %f55, %f276, %p328;
	selp.b32 	%r540, %r455, %r539, %p328;
$L__BB14_49:
	mov.b32 	%r472, 2;
	mov.b32 	%r473, 31;
	mov.b32 	%r474, -1;
	// begin inline asm
	shfl.sync.down.b32 %r465, %r540, %r472, %r473, %r474;
	// end inline asm
	mov.b32 	%r471, %f277;
	// begin inline asm
	shfl.sync.down.b32 %r470, %r471, %r472, %r473, %r474;
	// end inline asm
	mov.b32 	%f58, %r470;
	setp.gt.s32 	%p329, %r454, 29;
	mov.f32 	%f278, %f277;
	mov.u32 	%r541, %r540;
	@%p329 bra 	$L__BB14_52;
	setp.gt.f32 	%p330, %f277, %f58;
	mov.f32 	%f278, %f58;
	mov.u32 	%r541, %r465;
	@%p330 bra 	$L__BB14_52;
	setp.eq.f32 	%p331, %f277, %f58;
	setp.lt.s32 	%p332, %r465, %r540;
	and.pred  	%p333, %p331, %p332;
	selp.f32 	%f278, %f58, %f277, %p333;
	selp.b32 	%r541, %r465, %r540, %p333;
$L__BB14_52:
	mov.b32 	%r482, 4;
	mov.b32 	%r483, 31;
	mov.b32 	%r484, -1;
	// begin inline asm
	shfl.sync.down.b32 %r475, %r541, %r482, %r483, %r484;
	// end inline asm
	mov.b32 	%r481, %f278;
	// begin inline asm
	shfl.sync.down.b32 %r480, %r481, %r482, %r483, %r484;
	// end inline asm
	mov.b32 	%f61, %r480;
	setp.gt.s32 	%p334, %r454, 27;
	mov.f32 	%f279, %f278;
	mov.u32 	%r542, %r541;
	@%p334 bra 	$L__BB14_55;
	setp.gt.f32 	%p335, %f278, %f61;
	mov.f32 	%f279, %f61;
	mov.u32 	%r542, %r475;
	@%p335 bra 	$L__BB14_55;
	setp.eq.f32 	%p336, %f278, %f61;
	setp.lt.s32 	%p337, %r475, %r541;
	and.pred  	%p338, %p336, %p337;
	selp.f32 	%f279, %f61, %f278, %p338;
	selp.b32 	%r542, %r475, %r541, %p338;
$L__BB14_55:
	mov.b32 	%r492, 8;
	mov.b32 	%r493, 31;
	mov.b32 	%r494, -1;
	// begin inline asm
	shfl.sync.down.b32 %r485, %r542, %r492, %r493, %r494;
	// end inline asm
	mov.b32 	%r491, %f279;
	// begin inline asm
	shfl.sync.down.b32 %r490, %r491, %r492, %r493, %r494;
	// end inline asm
	mov.b32 	%f64, %r490;
	setp.gt.s32 	%p339, %r454, 23;
	mov.f32 	%f350, %f279;
	mov.u32 	%r620, %r542;
	@%p339 bra 	$L__BB14_58;
	setp.gt.f32 	%p340, %f279, %f64;
	mov.f32 	%f350, %f64;
	mov.u32 	%r620, %r485;
	@%p340 bra 	$L__BB14_58;
	setp.eq.f32 	%p341, %f279, %f64;
	setp.lt.s32 	%p342, %r485, %r542;
	and.pred  	%p343, %p341, %p342;
	selp.f32 	%f350, %f64, %f279, %p343;
	selp.b32 	%r620, %r485, %r542, %p343;
$L__BB14_58:
	mov.b32 	%r502, 16;
	mov.b32 	%r503, 31;
	mov.b32 	%r504, -1;
	// begin inline asm
	shfl.sync.down.b32 %r544, %r620, %r502, %r503, %r504;
	// end inline asm
	mov.b32 	%r501, %f350;
	// begin inline asm
	shfl.sync.down.b32 %r500, %r501, %r502, %r503, %r504;
	// end inline asm
	mov.b32 	%f281, %r500;
	setp.gt.s32 	%p344, %r454, 15;
	@%p344 bra 	$L__BB14_63;
	setp.gt.f32 	%p345, %f350, %f281;
	@%p345 bra 	$L__BB14_61;
	setp.eq.f32 	%p346, %f350, %f281;
	setp.lt.s32 	%p347, %r544, %r620;
	and.pred  	%p348, %p346, %p347;
	selp.f32 	%f281, %f281, %f350, %p348;
	selp.b32 	%r544, %r544, %r620, %p348;
$L__BB14_61:
	setp.ne.s32 	%p349, %r454, 0;
	mov.u32 	%r620, %r544;
	mov.f32 	%f350, %f281;
	@%p349 bra 	$L__BB14_63;
	shr.u32 	%r505, %r8, 2;
	and.b32  	%r506, %r505, 248;
	mov.u32 	%r507, _ZZN3cub18CUB_300001_SM_10006detail6reduce18DeviceReduceKernelINS2_10policy_hubINS0_12KeyValuePairIifEEiNS0_6ArgMinEE10Policy1000ENS0_21ArgIndexInputIteratorIPfifEEiS7_S6_N4cuda3std3__410__identityEEEvT0_PT3_T1_NS0_13GridEvenShareISK_EET2_T4_E12temp_storage;
	add.s32 	%r508, %r507, %r506;
	st.shared.u32 	[%r508+8], %r544;
	st.shared.f32 	[%r508+12], %f281;
$L__BB14_63:
	bar.sync 	0;
	setp.ne.s32 	%p350, %r8, 0;
	@%p350 bra 	$L__BB14_238;
	ld.shared.u32 	%r546, [_ZZN3cub18CUB_300001_SM_10006detail6reduce18DeviceReduceKernelINS2_10policy_hubINS0_12KeyValuePairIifEEiNS0_6ArgMinEE10Policy1000ENS0_21ArgIndexInputIteratorIPfifEEiS7_S6_N4cuda3std3__410__identityEEEvT0_PT3_T1_NS0_13GridEvenShareISK_EET2_T4_E12temp_storage+16];
	ld.shared.f32 	%f283, [_ZZN3cub18CUB_300001_SM_10006detail6reduce18DeviceReduceKernelINS2_10policy_hubINS0_12KeyValuePairIifEEiNS0_6ArgMinEE10Policy1000ENS0_21ArgIndexInputIteratorIPfifEEiS7_S6_N4cuda3std3__410__identityEEEvT0_PT3_T1_NS0_13GridEvenShareISK_EET2_T4_E12temp_storage+20];
	setp.lt.f32 	%p351, %f283, %f350;
	@%p351 bra 	$L__BB14_66;
	setp.eq.f32 	%p352, %f350, %f283;
	setp.lt.s32 	%p353, %r546, %r620;
	and.pred  	%p354, %p352, %p353;
	selp.f32 	%f283, %f283, %f350, %p354;
	selp.b32 	%r546, %r546, %r620, %p354;
$L__BB14_66:
	ld.shared.u32 	%r547, [_ZZN3cub18CUB_300001_SM_10006detail6reduce18DeviceReduceKernelINS2_10policy_hubINS0_12KeyValuePairIifEEiNS0_6ArgMinEE10Policy1000ENS0_21ArgIndexInputIteratorIPfifEEiS7_S6_N4cuda3std3__410__identityEEEvT0_PT3_T1_NS0_13GridEvenShareISK_EET2_T4_E12temp_storage+24];
	ld.shared.f32 	%f284, [_ZZN3cub18CUB_300001_SM_10006detail6reduce18DeviceReduceKernelINS2_10policy_hubINS0_12KeyValuePairIifEEiNS0_6ArgMinEE10Policy1000ENS0_21ArgIndexInputIteratorIPfifEEiS7_S6_N4cuda3std3__410__identityEEEvT0_PT3_T1_NS0_13GridEvenShareISK_EET2_T4_E12temp_storage+28];
	setp.lt.f32 	%p355, %f284, %f283;
	@%p355 bra 	$L__BB14_68;
	setp.eq.f32 	%p356, %f283, %f284;
	setp.lt.s32 	%p357, %r547, %r546;
	and.pred  	%p358, %p356, %p357;
	selp.f32 	%f284, %f284, %f283, %p358;
	selp.b32 	%r547, %r547, %r546, %p358;
$L__BB14_68:
	ld.shared.u32 	%r548, [_ZZN3cub18CUB_300001_SM_10006detail6reduce18DeviceReduceKernelINS2_10policy_hubINS0_12KeyValuePairIifEEiNS0_6ArgMinEE10Policy1000ENS0_21ArgIndexInputIteratorIPfifEEiS7_S6_N4cuda3std3__410__identityEEEvT0_PT3_T1_NS0_13GridEvenShareISK_EET2_T4_E12temp_storage+32];
	ld.shared.f32 	%f285, [_ZZN3cub18CUB_300001_SM_10006detail6reduce18DeviceReduceKernelINS2_10policy_hubINS0_12KeyValuePairIifEEiNS0_6ArgMinEE10Policy1000ENS0_21ArgIndexInputIteratorIPfifEEiS7_S6_N4cuda3std3__410__identityEEEvT0_PT3_T1_NS0_13GridEvenShareISK_EET2_T4_E12temp_storage+36];
	setp.lt.f32 	%p359, %f285, %f284;
	@%p359 bra 	$L__BB14_70;
	setp.eq.f32 	%p360, %f284, %f285;
	setp.lt.s32 	%p361, %r548, %r547;
	and.pred  	%p362, %p360, %p361;
	selp.f32 	%f285, %f285, %f284, %p362;
	selp.b32 	%r548, %r548, %r547, %p362;
$L__BB14_70:
	ld.shared.u32 	%r549, [_ZZN3cub18CUB_300001_SM_10006detail6reduce18DeviceReduceKernelINS2_10policy_hubINS0_12KeyValuePairIifEEiNS0_6ArgMinEE10Policy1000ENS0_21ArgIndexInputIteratorIPfifEEiS7_S6_N4cuda3std3__410__identityEEEvT0_PT3_T1_NS0_13GridEvenShareISK_EET2_T4_E12temp_storage+40];
	ld.shared.f32 	%f286, [_ZZN3cub18CUB_300001_SM_10006detail6reduce18DeviceReduceKernelINS2_10policy_hubINS0_12KeyValuePairIifEEiNS0_6ArgMinEE10Policy1000ENS0_21ArgIndexInputIteratorIPfifEEiS7_S6_N4cuda3std3__410__identityEEEvT0_PT3_T1_NS0_13GridEvenShareISK_EET2_T4_E12temp_storage+44];
	setp.lt.f32 	%p363, %f286, %f285;
	@%p363 bra 	$L__BB14_72;
	setp.eq.f32 	%p364, %f285, %f286;
	setp.lt.s32 	%p365, %r549, %r548;
	and.pred  	%p366, %p364, %p365;
	selp.f32 	%f286, %f286, %f285, %p366;
	selp.b32 	%r549, %r549, %r548, %p366;
$L__BB14_72:
	ld.shared.u32 	%r550, [_ZZN3cub18CUB_300001_SM_10006detail6reduce18DeviceReduceKernelINS2_10policy_hubINS0_12KeyValuePairIifEEiNS0_6ArgMinEE10Policy1000ENS0_21ArgIndexInputIteratorIPfifEEiS7_S6_N4cuda3std3__410__identityEEEvT0_PT3_T1_NS0_13GridEvenShareISK_EET2_T4_E12temp_storage+48];
	ld.shared.f32 	%f287, [_ZZN3cub18CUB_300001_SM_10006detail6reduce18DeviceReduceKernelINS2_10policy_hubINS0_12KeyValuePairIifEEiNS0_6ArgMinEE10Policy1000ENS0_21ArgIndexInputIteratorIPfifEEiS7_S6_N4cuda3std3__410__identityEEEvT0_PT3_T1_NS0_13GridEvenShareISK_EET2_T4_E12temp_storage+52];
	setp.lt.f32 	%p367, %f287, %f286;
	@%p367 bra 	$L__BB14_74;
	setp.eq.f32 	%p368, %f286, %f287;
	setp.lt.s32 	%p369, %r550, %r549;
	and.pred  	%p370, %p368, %p369;
	selp.f32 	%f287, %f287, %f286, %p370;
	selp.b32 	%r550, %r550, %r549, %p370;
$L__BB14_74:
	ld.shared.u32 	%r551, [_ZZN3cub18CUB_300001_SM_10006detail6reduce18DeviceReduceKernelINS2_10policy_hubINS0_12KeyValuePairIifEEiNS0_6ArgMinEE10Policy1000ENS0_21ArgIndexInputIteratorIPfifEEiS7_S6_N4cuda3std3__410__identityEEEvT0_PT3_T1_NS0_13GridEvenShareISK_EET2_T4_E12temp_storage+56];
	ld.shared.f32 	%f288, [_ZZN3cub18CUB_300001_SM_10006detail6reduce18DeviceReduceKernelINS2_10policy_hubINS0_12KeyValuePairIifEEiNS0_6ArgMinEE10Policy1000ENS0_21ArgIndexInputIteratorIPfifEEiS7_S6_N4cuda3std3__410__identityEEEvT0_PT3_T1_NS0_13GridEvenShareISK_EET2_T4_E12temp_storage+60];
	setp.lt.f32 	%p371, %f288, %f287;
	@%p371 bra 	$L__BB14_76;
	setp.eq.f32 	%p372, %f287, %f288;
	setp.lt.s32 	%p373, %r551, %r550;
	and.pred  	%p374, %p372, %p373;
	selp.f32 	%f288, %f288, %f287, %p374;
	selp.b32 	%r551, %r551, %r550, %p374;
$L__BB14_76:
	ld.shared.u32 	%r620, [_ZZN3cub18CUB_300001_SM_10006detail6reduce18DeviceReduceKernelINS2_10policy_hubINS0_12KeyValuePairIifEEiNS0_6ArgMinEE10Policy1000ENS0_21ArgIndexInputIteratorIPfifEEiS7_S6_N4cuda3std3__410__identityEEEvT0_PT3_T1_NS0_13GridEvenShareISK_EET2_T4_E12temp_storage+64];
	ld.shared.f32 	%f350, [_ZZN3cub18CUB_300001_SM_10006detail6reduce18DeviceReduceKernelINS2_10policy_hubINS0_12KeyValuePairIifEEiNS0_6ArgMinEE10Policy1000ENS0_21ArgIndexInputIteratorIPfifEEiS7_S6_N4cuda3std3__410__identityEEEvT0_PT3_T1_NS0_13GridEvenShareISK_EET2_T4_E12temp_storage+68];
	setp.lt.f32 	%p375, %f350, %f288;
	@%p375 bra 	$L__BB14_238;
	setp.eq.f32 	%p376, %f288, %f350;
	setp.lt.s32 	%p377, %r620, %r551;
	and.pred  	%p378, %p376, %p377;
	selp.f32 	%f350, %f350, %f288, %p378;
	selp.b32 	%r620, %r620, %r551, %p378;
	bra.uni 	$L__BB14_238;
$L__BB14_78:
	// begin inline asm
	mov.u32 %r391, %laneid;
	// end inline asm
	and.b32  	%r402, %r8, 992;
	add.s32 	%r403, %r402, 32;
	setp.gt.s32 	%p260, %r403, %r7;
	not.b32 	%r404, %r402;
	add.s32 	%r405, %r7, %r404;
	selp.b32 	%r400, %r405, 31, %p260;
	mov.b32 	%r399, 1;
	mov.b32 	%r401, -1;
	// begin inline asm
	shfl.sync.down.b32 %r392, %r539, %r399, %r400, %r401;
	// end inline asm
	mov.b32 	%r398, %f276;
	// begin inline asm
	shfl.sync.down.b32 %r397, %r398, %r399, %r400, %r401;
	// end inline asm
	mov.b32 	%f91, %r397;
	setp.ge.s32 	%p261, %r391, %r400;
	mov.u32 	%r552, %r539;
	mov.f32 	%f289, %f276;
	@%p261 bra 	$L__BB14_81;
	setp.gt.f32 	%p262, %f276, %f91;
	mov.u32 	%r552, %r392;
	mov.f32 	%f289, %f91;
	@%p262 bra 	$L__BB14_81;
	setp.eq.f32 	%p263, %f276, %f91;
	setp.lt.s32 	%p264, %r392, %r539;
	and.pred  	%p265, %p263, %p264;
	selp.b32 	%r552, %r392, %r539, %p265;
	selp.f32 	%f289, %f91, %f276, %p265;
$L__BB14_81:
	mov.b32 	%r413, 2;
	mov.b32 	%r415, -1;
	// begin inline asm
	shfl.sync.down.b32 %r406, %r552, %r413, %r400, %r415;
	// end inline asm
	mov.b32 	%r412, %f289;
	// begin inline asm
	shfl.sync.down.b32 %r411, %r412, %r413, %r400, %r415;
	// end inline asm
	mov.b32 	%f94, %r411;
	add.s32 	%r416, %r391, 2;
	setp.gt.s32 	%p266, %r416, %r400;
	mov.u32 	%r553, %r552;
	mov.f32 	%f290, %f289;
	@%p266 bra 	$L__BB14_84;
	setp.gt.f32 	%p267, %f289, %f94;
	mov.u32 	%r553, %r406;
	mov.f32 	%f290, %f94;
	@%p267 bra 	$L__BB14_84;
	setp.eq.f32 	%p268, %f289, %f94;
	setp.lt.s32 	%p269, %r406, %r552;
	and.pred  	%p270, %p268, %p269;
	selp.b32 	%r553, %r406, %r552, %p270;
	selp.f32 	%f290, %f94, %f289, %p270;
$L__BB14_84:
	mov.b32 	%r424, 4;
	mov.b32 	%r426, -1;
	// begin inline asm
	shfl.sync.down.b32 %r417, %r553, %r424, %r400, %r426;
	// end inline asm
	mov.b32 	%r423, %f290;
	// begin inline asm
	shfl.sync.down.b32 %r422, %r423, %r424, %r400, %r426;
	// end inline asm
	mov.b32 	%f97, %r422;
	add.s32 	%r427, %r391, 4;
	setp.gt.s32 	%p271, %r427, %r400;
	mov.u32 	%r554, %r553;
	mov.f32 	%f291, %f290;
	@%p271 bra 	$L__BB14_87;
	setp.gt.f32 	%p272, %f290, %f97;
	mov.u32 	%r554, %r417;
	mov.f32 	%f291, %f97;
	@%p272 bra 	$L__BB14_87;
	setp.eq.f32 	%p273, %f290, %f97;
	setp.lt.s32 	%p274, %r417, %r553;
	and.pred  	%p275, %p273, %p274;
	selp.b32 	%r554, %r417, %r553, %p275;
	selp.f32 	%f291, %f97, %f290, %p275;
$L__BB14_87:
	mov.b32 	%r435, 8;
	mov.b32 	%r437, -1;
	// begin inline asm
	shfl.sync.down.b32 %r428, %r554, %r435, %r400, %r437;
	// end inline asm
	mov.b32 	%r434, %f291;
	// begin inline asm
	shfl.sync.down.b32 %r433, %r434, %r435, %r400, %r437;
	// end inline asm
	mov.b32 	%f100, %r433;
	add.s32 	%r438, %r391, 8;
	setp.gt.s32 	%p276, %r438, %r400;
	mov.u32 	%r555, %r554;
	mov.f32 	%f292, %f291;
	@%p276 bra 	$L__BB14_90;
	setp.gt.f32 	%p277, %f291, %f100;
	mov.u32 	%r555, %r428;
	mov.f32 	%f292, %f100;
	@%p277 bra 	$L__BB14_90;
	setp.eq.f32 	%p278, %f291, %f100;
	setp.lt.s32 	%p279, %r428, %r554;
	and.pred  	%p280, %p278, %p279;
	selp.b32 	%r555, %r428, %r554, %p280;
	selp.f32 	%f292, %f100, %f291, %p280;
$L__BB14_90:
	mov.b32 	%r446, 16;
	mov.b32 	%r448, -1;
	// begin inline asm
	shfl.sync.down.b32 %r439, %r555, %r446, %r400, %r448;
	// end inline asm
	mov.b32 	%r445, %f292;
	// begin inline asm
	shfl.sync.down.b32 %r444, %r445, %r446, %r400, %r448;
	// end inline asm
	mov.b32 	%f103, %r444;
	add.s32 	%r449, %r391, 16;
	setp.gt.s32 	%p281, %r449, %r400;
	mov.u32 	%r620, %r555;
	mov.f32 	%f350, %f292;
	@%p281 bra 	$L__BB14_93;
	setp.gt.f32 	%p282, %f292, %f103;
	mov.u32 	%r620, %r439;
	mov.f32 	%f350, %f103;
	@%p282 bra 	$L__BB14_93;
	setp.eq.f32 	%p283, %f292, %f103;
	setp.lt.s32 	%p284, %r439, %r555;
	and.pred  	%p285, %p283, %p284;
	selp.b32 	%r620, %r439, %r555, %p285;
	selp.f32 	%f350, %f103, %f292, %p285;
$L__BB14_93:
	setp.ne.s32 	%p286, %r391, 0;
	@%p286 bra 	$L__BB14_95;
	shr.u32 	%r450, %r8, 2;
	and.b32  	%r451, %r450, 248;
	mov.u32 	%r452, _ZZN3cub18CUB_300001_SM_10006detail6reduce18DeviceReduceKernelINS2_10policy_hubINS0_12KeyValuePairIifEEiNS0_6ArgMinEE10Policy1000ENS0_21ArgIndexInputIteratorIPfifEEiS7_S6_N4cuda3std3__410__identityEEEvT0_PT3_T1_NS0_13GridEvenShareISK_EET2_T4_E12temp_storage;
	add.s32 	%r453, %r452, %r451;
	st.shared.u32 	[%r453+8], %r620;
	st.shared.f32 	[%r453+12], %f350;
$L__BB14_95:
	bar.sync 	0;
	setp.ne.s32 	%p287, %r8, 0;
	setp.lt.s32 	%p288, %r7, 33;
	or.pred  	%p289, %p287, %p288;
	@%p289 bra 	$L__BB14_238;
	ld.shared.u32 	%r557, [_ZZN3cub18CUB_300001_SM_10006detail6reduce18DeviceReduceKernelINS2_10policy_hubINS0_12KeyValuePairIifEEiNS0_6ArgMinEE10Policy1000ENS0_21ArgIndexInputIteratorIPfifEEiS7_S6_N4cuda3std3__410__identityEEEvT0_PT3_T1_NS0_13GridEvenShareISK_EET2_T4_E12temp_storage+16];
	ld.shared.f32 	%f294, [_ZZN3cub18CUB_300001_SM_10006detail6reduce18DeviceReduceKernelINS2_10policy_hubINS0_12KeyValuePairIifEEiNS0_6ArgMinEE10Policy1000ENS0_21ArgIndexInputIteratorIPfifEEiS7_S6_N4cuda3std3__410__identityEEEvT0_PT3_T1_NS0_13GridEvenShareISK_EET2_T4_E12temp_storage+20];
	setp.lt.f32 	%p290, %f294, %f350;
	@%p290 bra 	$L__BB14_98;
	setp.eq.f32 	%p291, %f350, %f294;
	setp.lt.s32 	%p292, %r557, %r620;
	and.pred  	%p293, %p291, %p292;
	selp.b32 	%r557, %r557, %r620, %p293;
	selp.f32 	%f294, %f294, %f350, %p293;
$L__BB14_98:
	setp.lt.u32 	%p294, %r7, 65;
	mov.f32 	%f350, %f294;
	mov.u32 	%r620, %r557;
	@%p294 bra 	$L__BB14_238;
	ld.shared.u32 	%r620, [_ZZN3cub18CUB_300001_SM_10006detail6reduce18DeviceReduceKernelINS2_10policy_hubINS0_12KeyValuePairIifEEiNS0_6ArgMinEE10Policy1000ENS0_21ArgIndexInputIteratorIPfifEEiS7_S6_N4cuda3std3__410__identityEEEvT0_PT3_T1_NS0_13GridEvenShareISK_EET2_T4_E12temp_storage+24];
	ld.shared.f32 	%f350, [_ZZN3cub18CUB_300001_SM_10006detail6reduce18DeviceReduceKernelINS2_10policy_hubINS0_12KeyValuePairIifEEiNS0_6ArgMinEE10Policy1000ENS0_21ArgIndexInputIteratorIPfifEEiS7_S6_N4cuda3std3__410__identityEEEvT0_PT3_T1_NS0_13GridEvenShareISK_EET2_T4_E12temp_storage+28];
	setp.lt.f32 	%p295, %f350, %f294;
	@%p295 bra 	$L__BB14_101;
	setp.eq.f32 	%p296, %f294, %f350;
	setp.lt.s32 	%p297, %r620, %r557;
	and.pred  	%p298, %p296, %p297;
	selp.b32 	%r620, %r620, %r557, %p298;
	selp.f32 	%f350, %f350, %f294, %p298;
$L__BB14_101:
	setp.lt.u32 	%p299, %r7, 97;
	@%p299 bra 	$L__BB14_238;
	ld.shared.u32 	%r559, [_ZZN3cub18CUB_300001_SM_10006detail6reduce18DeviceReduceKernelINS2_10policy_hubINS0_12KeyValuePairIifEEiNS0_6ArgMinEE10Policy1000ENS0_21ArgIndexInputIteratorIPfifEEiS7_S6_N4cuda3std3__410__identityEEEvT0_PT3_T1_NS0_13GridEvenShareISK_EET2_T4_E12temp_storage+32];
	ld.shared.f32 	%f296, [_ZZN3cub18CUB_300001_SM_10006detail6reduce18DeviceReduceKernelINS2_10policy_hubINS0_12KeyValuePairIifEEiNS0_6ArgMinEE10Policy1000ENS0_21ArgIndexInputIteratorIPfifEEiS7_S6_N4cuda3std3__410__identityEEEvT0_PT3_T1_NS0_13GridEvenShareISK_EET2_T4_E12temp_storage+36];
	setp.lt.f32 	%p300, %f296, %f350;
	@%p300 bra 	$L__BB14_104;
	setp.eq.f32 	%p301, %f350, %f296;
	setp.lt.s32 	%p302, %r559, %r620;
	and.pred  	%p303, %p301, %p302;
	selp.b32 	%r559, %r559, %r620, %p303;
	selp.f32 	%f296, %f296, %f350, %p303;
$L__BB14_104:
	setp.lt.u32 	%p304, %r7, 129;
	mov.f32 	%f350, %f296;
	mov.u32 	%r620, %r559;
	@%p304 bra 	$L__BB14_238;
	ld.shared.u32 	%r620, [_ZZN3cub18CUB_300001_SM_10006detail6reduce18DeviceReduceKernelINS2_10policy_hubINS0_12KeyValuePairIifEEiNS0_6ArgMinEE10Policy1000ENS0_21ArgIndexInputIteratorIPfifEEiS7_S6_N4cuda3std3__410__identityEEEvT0_PT3_T1_NS0_13GridEvenShareISK_EET2_T4_E12temp_storage+40];
	ld.shared.f32 	%f350, [_ZZN3cub18CUB_300001_SM_10006detail6reduce18DeviceReduceKernelINS2_10policy_hubINS0_12KeyValuePairIifEEiNS0_6ArgMinEE10Policy1000ENS0_21ArgIndexInputIteratorIPfifEEiS7_S6_N4cuda3std3__410__identityEEEvT0_PT3_T1_NS0_13GridEvenShareISK_EET2_T4_E12temp_storage+44];
	setp.lt.f32 	%p305, %f350, %f296;
	@%p305 bra 	$L__BB14_107;
	setp.eq.f32 	%p306, %f296, %f350;
	setp.lt.s32 	%p307, %r620, %r559;
	and.pred  	%p308, %p306, %p307;
	selp.b32 	%r620, %r620, %r559, %p308;
	selp.f32 	%f350, %f350, %f296, %p308;
$L__BB14_107:
	setp.lt.u32 	%p309, %r7, 161;
	@%p309 bra 	$L__BB14_238;
	ld.shared.u32 	%r561, [_ZZN3cub18CUB_300001_SM_10006detail6reduce18DeviceReduceKernelINS2_10policy_hubINS0_12KeyValuePairIifEEiNS0_6ArgMinEE10Policy1000ENS0_21ArgIndexInputIteratorIPfifEEiS7_S6_N4cuda3std3__410__identityEEEvT0_PT3_T1_NS0_13GridEvenShareISK_EET2_T4_E12temp_storage+48];
	ld.shared.f32 	%f298, [_ZZN3cub18CUB_300001_SM_10006detail6reduce18DeviceReduceKernelINS2_10policy_hubINS0_12KeyValuePairIifEEiNS0_6ArgMinEE10Policy1000ENS0_21ArgIndexInputIteratorIPfifEEiS7_S6_N4cuda3std3__410__identityEEEvT0_PT3_T1_NS0_13GridEvenShareISK_EET2_T4_E12temp_storage+52];
	setp.lt.f32 	%p310, %f298, %f350;
	@%p310 bra 	$L__BB14_110;
	setp.eq.f32 	%p311, %f350, %f298;
	setp.lt.s32 	%p312, %r561, %r620;
	and.pred  	%p313, %p311, %p312;
	selp.b32 	%r561, %r561, %r620, %p313;
	selp.f32 	%f298, %f298, %f350, %p313;
$L__BB14_110:
	setp.lt.u32 	%p314, %r7, 193;
	mov.f32 	%f350, %f298;
	mov.u32 	%r620, %r561;
	@%p314 bra 	$L__BB14_238;
	ld.shared.u32 	%r562, [_ZZN3cub18CUB_300001_SM_10006detail6reduce18DeviceReduceKernelINS2_10policy_hubINS0_12KeyValuePairIifEEiNS0_6ArgMinEE10Policy1000ENS0_21ArgIndexInputIteratorIPfifEEiS7_S6_N4cuda3std3__410__identityEEEvT0_PT3_T1_NS0_13GridEvenShareISK_EET2_T4_E12temp_storage+56];
	ld.shared.f32 	%f299, [_ZZN3cub18CUB_300001_SM_10006detail6reduce18DeviceReduceKernelINS2_10policy_hubINS0_12KeyValuePairIifEEiNS0_6ArgMinEE10Policy1000ENS0_21ArgIndexInputIteratorIPfifEEiS7_S6_N4cuda3std3__410__identityEEEvT0_PT3_T1_NS0_13GridEvenShareISK_EET2_T4_E12temp_storage+60];
	setp.lt.f32 	%p315, %f299, %f298;
	@%p315 bra 	$L__BB14_113;
	setp.eq.f32 	%p316, %f298, %f299;
	setp.lt.s32 	%p317, %r562, %r561;
	and.pred  	%p318, %p316, %p317;
	selp.b32 	%r562, %r562, %r561, %p318;
	selp.f32 	%f299, %f299, %f298, %p318;
$L__BB14_113:
	setp.lt.u32 	%p319, %r7, 225;
	mov.f32 	%f350, %f299;
	mov.u32 	%r620, %r562;
	@%p319 bra 	$L__BB14_238;
	ld.shared.u32 	%r620, [_ZZN3cub18CUB_300001_SM_10006detail6reduce18DeviceReduceKernelINS2_10policy_hubINS0_12KeyValuePairIifEEiNS0_6ArgMinEE10Policy1000ENS0_21ArgIndexInputIteratorIPfifEEiS7_S6_N4cuda3std3__410__identityEEEvT0_PT3_T1_NS0_13GridEvenShareISK_EET2_T4_E12temp_storage+64];
	ld.shared.f32 	%f350, [_ZZN3cub18CUB_300001_SM_10006detail6reduce18DeviceReduceKernelINS2_10policy_hubINS0_12KeyValuePairIifEEiNS0_6ArgMinEE10Policy1000ENS0_21ArgIndexInputIteratorIPfifEEiS7_S6_N4cuda3std3__410__identityEEEvT0_PT3_T1_NS0_13GridEvenShareISK_EET2_T4_E12temp_storage+68];
	setp.lt.f32 	%p320, %f350, %f299;
	@%p320 bra 	$L__BB14_238;
	setp.eq.f32 	%p321, %f299, %f350;
	setp.lt.s32 	%p322, %r620, %r562;
	and.pred  	%p323, %p321, %p322;
	selp.f32 	%f350, %f350, %f299, %p323;
	selp.b32 	%r620, %r620, %r562, %p323;
	bra.uni 	$L__BB14_238;
$L__BB14_116:
	mov.u32 	%r157, %tid.x;
	add.s32 	%r304, %r6, %r157;
	add.s32 	%r607, %r304, %r298;
	mul.wide.s32 	%rd11, %r607, 4;
	add.s64 	%rd12, %rd1, %rd11;
	ld.global.f32 	%f337, [%rd12];
	ld.global.f32 	%f127, [%rd12+1024];
	add.s32 	%r159, %r607, 512;
	ld.global.f32 	%f128, [%rd12+2048];
	add.s32 	%r160, %r607, 768;
	ld.global.f32 	%f129, [%rd12+3072];
	add.s32 	%r161, %r607, 1024;
	ld.global.f32 	%f130, [%rd12+4096];
	add.s32 	%r162, %r607, 1280;
	ld.global.f32 	%f131, [%rd12+5120];
	add.s32 	%r163, %r607, 1536;
	ld.global.f32 	%f132, [%rd12+6144];
	add.s32 	%r164, %r607, 1792;
	ld.global.f32 	%f133, [%rd12+7168];
	setp.lt.f32 	%p2, %f127, %f337;
	@%p2 bra 	$L__BB14_118;
	setp.neu.f32 	%p3, %f337, %f127;
	setp.lt.s32 	%p4, %r607, 2147483392;
	or.pred  	%p5, %p3, %p4;
	@%p5 bra 	$L__BB14_119;
$L__BB14_118:
	add.s32 	%r607, %r607, 256;
	mov.f32 	%f337, %f127;
$L__BB14_119:
	setp.lt.f32 	%p6, %f128, %f337;
	@%p6 bra 	$L__BB14_121;
	setp.neu.f32 	%p7, %f337, %f128;
	setp.ge.s32 	%p8, %r159, %r607;
	or.pred  	%p9, %p7, %p8;
	@%p9 bra 	$L__BB14_122;
$L__BB14_121:
	mov.u32 	%r607, %r159;
	mov.f32 	%f337, %f128;
$L__BB14_122:
	setp.lt.f32 	%p10, %f129, %f337;
	@%p10 bra 	$L__BB14_124;
	setp.neu.f32 	%p11, %f337, %f129;
	setp.ge.s32 	%p12, %r160, %r607;
	or.pred  	%p13, %p11, %p12;
	@%p13 bra 	$L__BB14_125;
$L__BB14_124:
	mov.u32 	%r607, %r160;
	mov.f32 	%f337, %f129;
$L__BB14_125:
	setp.lt.f32 	%p14, %f130, %f337;
	@%p14 bra 	$L__BB14_127;
	setp.neu.f32 	%p15, %f337, %f130;
	setp.ge.s32 	%p16, %r161, %r607;
	or.pred  	%p17, %p15, %p16;
	@%p17 bra 	$L__BB14_128;
$L__BB14_127:
	mov.u32 	%r607, %r161;
	mov.f32 	%f337, %f130;
$L__BB14_128:
	setp.lt.f32 	%p18, %f131, %f337;
	@%p18 bra 	$L__BB14_130;
	setp.neu.f32 	%p19, %f337, %f131;
	setp.ge.s32 	%p20, %r162, %r607;
	or.pred  	%p21, %p19, %p20;
	@%p21 bra 	$L__BB14_131;
$L__BB14_130:
	mov.u32 	%r607, %r162;
	mov.f32 	%f337, %f131;
$L__BB14_131:
	setp.lt.f32 	%p22, %f132, %f337;
	@%p22 bra 	$L__BB14_133;
	setp.neu.f32 	%p23, %f337, %f132;
	setp.ge.s32 	%p24, %r163, %r607;
	or.pred  	%p25, %p23, %p24;
	@%p25 bra 	$L__BB14_134;
$L__BB14_133:
	mov.u32 	%r607, %r163;
	mov.f32 	%f337, %f132;
$L__BB14_134:
	setp.lt.f32 	%p26, %f133, %f337;
	@%p26 bra 	$L__BB14_136;
	setp.neu.f32 	%p27, %f337, %f133;
	setp.ge.s32 	%p28, %r164, %r607;
	or.pred  	%p29, %p27, %p28;
	@%p29 bra 	$L__BB14_137;
$L__BB14_136:
	mov.u32 	%r607, %r164;
	mov.f32 	%f337, %f133;
$L__BB14_137:
	setp.lt.s32 	%p30, %r7, %r5;
	@%p30 bra 	$L__BB14_206;
	mov.b32 	%r570, 0;
	add.s32 	%r306, %r1, -2048;
	mov.u32 	%r572, %r6;
$L__BB14_139:
	add.s32 	%r572, %r572, %r5;
	setp.gt.s32 	%p31, %r572, %r306;
	@%p31 bra 	$L__BB14_165;
	add.s32 	%r307, %r298, %r157;
	add.s32 	%r177, %r307, %r572;
	mul.wide.s32 	%rd13, %r177, 4;
	add.s64 	%rd14, %rd1, %rd13;
	ld.global.f32 	%f142, [%rd14];
	add.s32 	%r178, %r177, 256;
	ld.global.f32 	%f143, [%rd14+1024];
	add.s32 	%r179, %r177, 512;
	ld.global.f32 	%f144, [%rd14+2048];
	add.s32 	%r180, %r177, 768;
	ld.global.f32 	%f145, [%rd14+3072];
	add.s32 	%r181, %r177, 1024;
	ld.global.f32 	%f146, [%rd14+4096];
	add.s32 	%r182, %r177, 1280;
	ld.global.f32 	%f147, [%rd14+5120];
	add.s32 	%r183, %r177, 1536;
	ld.global.f32 	%f148, [%rd14+6144];
	add.s32 	%r184, %r177, 1792;
	ld.global.f32 	%f149, [%rd14+7168];
	setp.lt.f32 	%p32, %f142, %f337;
	@%p32 bra 	$L__BB14_142;
	setp.neu.f32 	%p33, %f337, %f142;
	setp.ge.s32 	%p34, %r177, %r607;
	or.pred  	%p35, %p33, %p34;
	@%p35 bra 	$L__BB14_143;
$L__BB14_142:
	mov.u32 	%r607, %r177;
	mov.f32 	%f337, %f142;
$L__BB14_143:
	setp.lt.f32 	%p36, %f143, %f337;
	@%p36 bra 	$L__BB14_145;
	setp.neu.f32 	%p37, %f337, %f143;
	setp.ge.s32 	%p38, %r178, %r607;
	or.pred  	%p39, %p37, %p38;
	@%p39 bra 	$L__BB14_146;
$L__BB14_145:
	mov.u32 	%r607, %r178;
	mov.f32 	%f337, %f143;
$L__BB14_146:
	setp.lt.f32 	%p40, %f144, %f337;
	@%p40 bra 	$L__BB14_148;
	setp.neu.f32 	%p41, %f337, %f144;
	setp.ge.s32 	%p42, %r179, %r607;
	or.pred  	%p43, %p41, %p42;
	@%p43 bra 	$L__BB14_149;
$L__BB14_148:
	mov.u32 	%r607, %r179;
	mov.f32 	%f337, %f144;
$L__BB14_149:
	setp.lt.f32 	%p44, %f145, %f337;
	@%p44 bra 	$L__BB14_151;
	setp.neu.f32 	%p45, %f337, %f145;
	setp.ge.s32 	%p46, %r180, %r607;
	or.pred  	%p47, %p45, %p46;
	@%p47 bra 	$L__BB14_152;
$L__BB14_151:
	mov.u32 	%r607, %r180;
	mov.f32 	%f337, %f145;
$L__BB14_152:
	setp.lt.f32 	%p48, %f146, %f337;
	@%p48 bra 	$L__BB14_154;
	setp.neu.f32 	%p49, %f337, %f146;
	setp.ge.s32 	%p50, %r181, %r607;
	or.pred  	%p51, %p49, %p50;
	@%p51 bra 	$L__BB14_155;
$L__BB14_154:
	mov.u32 	%r607, %r181;
	mov.f32 	%f337, %f146;
$L__BB14_155:
	setp.lt.f32 	%p52, %f147, %f337;
	@%p52 bra 	$L__BB14_157;
	setp.neu.f32 	%p53, %f337, %f147;
	setp.ge.s32 	%p54, %r182, %r607;
	or.pred  	%p55, %p53, %p54;
	@%p55 bra 	$L__BB14_158;
$L__BB14_157:
	mov.u32 	%r607, %r182;
	mov.f32 	%f337, %f147;
$L__BB14_158:
	setp.lt.f32 	%p56, %f148, %f337;
	@%p56 bra 	$L__BB14_160;
	setp.neu.f32 	%p57, %f337, %f148;
	setp.ge.s32 	%p58, %r183, %r607;
	or.pred  	%p59, %p57, %p58;
	@%p59 bra 	$L__BB14_161;
$L__BB14_160:
	mov.u32 	%r607, %r183;
	mov.f32 	%f337, %f148;
$L__BB14_161:
	setp.lt.f32 	%p60, %f149, %f337;
	@%p60 bra 	$L__BB14_163;
	setp.neu.f32 	%p61, %f337, %f149;
	setp.ge.s32 	%p62, %r184, %r607;
	or.pred  	%p63, %p61, %p62;
	@%p63 bra 	$L__BB14_164;
$L__BB14_163:
	mov.u32 	%r607, %r184;
	mov.f32 	%f337, %f149;
$L__BB14_164:
	sub.s32 	%r308, %r1, %r572;
	setp.lt.s32 	%p64, %r308, %r5;
	add.s32 	%r570, %r570, 1;
	@%p64 bra 	$L__BB14_206;
	bra.uni 	$L__BB14_139;
$L__BB14_165:
	setp.le.s32 	%p65, %r1, %r572;
	sub.s32 	%r309, %r1, %r572;
	setp.ge.s32 	%p66, %r157, %r309;
	or.pred  	%p67, %p65, %p66;
	@%p67 bra 	$L__BB14_206;
	add.s32 	%r194, %r572, %r298;
	not.b32 	%r312, %r157;
	add.s32 	%r195, %r1, %r312;
	add.s32 	%r313, %r5, %r6;
	sub.s32 	%r314, %r195, %r313;
	mul.lo.s32 	%r315, %r2, %r570;
	shl.b32 	%r316, %r315, 11;
	sub.s32 	%r317, %r314, %r316;
	shr.u32 	%r318, %r317, 8;
	add.s32 	%r196, %r318, 1;
	and.b32  	%r197, %r196, 7;
	setp.lt.u32 	%p68, %r317, 1792;
	mov.u32 	%r593, %r157;
	@%p68 bra 	$L__BB14_185;
	and.b32  	%r198, %r196, 33554424;
	mov.b32 	%r583, 0;
	mov.u32 	%r593, %r157;
$L__BB14_168:
	.pragma "nounroll";
	add.s32 	%r202, %r194, %r593;
	mul.wide.s32 	%rd15, %r202, 4;
	add.s64 	%rd6, %rd1, %rd15;
	ld.global.f32 	%f317, [%rd6];
	setp.lt.f32 	%p69, %f317, %f337;
	mov.u32 	%r584, %r202;
	@%p69 bra 	$L__BB14_170;
	setp.eq.f32 	%p70, %f337, %f317;
	setp.lt.s32 	%p71, %r202, %r607;
	and.pred  	%p72, %p70, %p71;
	selp.b32 	%r584, %r202, %r607, %p72;
	selp.f32 	%f317, %f317, %f337, %p72;
$L__BB14_170:
	add.s32 	%r585, %r202, 256;
	ld.global.f32 	%f318, [%rd6+1024];
	setp.lt.f32 	%p73, %f318, %f317;
	@%p73 bra 	$L__BB14_172;
	setp.eq.f32 	%p74, %f317, %f318;
	setp.lt.s32 	%p75, %r585, %r584;
	and.pred  	%p76, %p74, %p75;
	selp.b32 	%r585, %r585, %r584, %p76;
	selp.f32 	%f318, %f318, %f317, %p76;
$L__BB14_172:
	add.s32 	%r586, %r202, 512;
	ld.global.f32 	%f319, [%rd6+2048];
	setp.lt.f32 	%p77, %f319, %f318;
	@%p77 bra 	$L__BB14_174;
	setp.eq.f32 	%p78, %f318, %f319;
	setp.lt.s32 	%p79, %r586, %r585;
	and.pred  	%p80, %p78, %p79;
	selp.b32 	%r586, %r586, %r585, %p80;
	selp.f32 	%f319, %f319, %f318, %p80;
$L__BB14_174:
	add.s32 	%r587, %r202, 768;
	ld.global.f32 	%f320, [%rd6+3072];
	setp.lt.f32 	%p81, %f320, %f319;
	@%p81 bra 	$L__BB14_176;
	setp.eq.f32 	%p82, %f319, %f320;
	setp.lt.s32 	%p83, %r587, %r586;
	and.pred  	%p84, %p82, %p83;
	selp.b32 	%r587, %r587, %r586, %p84;
	selp.f32 	%f320, %f320, %f319, %p84;
$L__BB14_176:
	add.s32 	%r588, %r202, 1024;
	ld.global.f32 	%f321, [%rd6+4096];
	setp.lt.f32 	%p85, %f321, %f320;
	@%p85 bra 	$L__BB14_178;
	setp.eq.f32 	%p86, %f320, %f321;
	setp.lt.s32 	%p87, %r588, %r587;
	and.pred  	%p88, %p86, %p87;
	selp.b32 	%r588, %r588, %r587, %p88;
	selp.f32 	%f321, %f321, %f320, %p88;
$L__BB14_178:
	add.s32 	%r589, %r202, 1280;
	ld.global.f32 	%f322, [%rd6+5120];
	setp.lt.f32 	%p89, %f322, %f321;
	@%p89 bra 	$L__BB14_180;
	setp.eq.f32 	%p90, %f321, %f322;
	setp.lt.s32 	%p91, %r589, %r588;
	and.pred  	%p92, %p90, %p91;
	selp.b32 	%r589, %r589, %r588, %p92;
	selp.f32 	%f322, %f322, %f321, %p92;
$L__BB14_180:
	add.s32 	%r590, %r202, 1536;
	ld.global.f32 	%f323, [%rd6+6144];
	setp.lt.f32 	%p93, %f323, %f322;
	@%p93 bra 	$L__BB14_182;
	setp.eq.f32 	%p94, %f322, %f323;
	setp.lt.s32 	%p95, %r590, %r589;
	and.pred  	%p96, %p94, %p95;
	selp.b32 	%r590, %r590, %r589, %p96;
	selp.f32 	%f323, %f323, %f322, %p96;
$L__BB14_182:
	add.s32 	%r607, %r202, 1792;
	ld.global.f32 	%f337, [%rd6+7168];
	setp.lt.f32 	%p97, %f337, %f323;
	@%p97 bra 	$L__BB14_184;
	setp.eq.f32 	%p98, %f323, %f337;
	setp.lt.s32 	%p99, %r607, %r590;
	and.pred  	%p100, %p98, %p99;
	selp.b32 	%r607, %r607, %r590, %p100;
	selp.f32 	%f337, %f337, %f323, %p100;
$L__BB14_184:
	add.s32 	%r593, %r593, 2048;
	add.s32 	%r583, %r583, 8;
	setp.ne.s32 	%p101, %r583, %r198;
	@%p101 bra 	$L__BB14_168;
$L__BB14_185:
	setp.eq.s32 	%p102, %r197, 0;
	@%p102 bra 	$L__BB14_206;
	setp.lt.u32 	%p103, %r197, 4;
	@%p103 bra 	$L__BB14_196;
	add.s32 	%r231, %r194, %r593;
	mul.wide.s32 	%rd16, %r231, 4;
	add.s64 	%rd7, %rd1, %rd16;
	ld.global.f32 	%f327, [%rd7];
	setp.lt.f32 	%p104, %f327, %f337;
	mov.u32 	%r595, %r231;
	@%p104 bra 	$L__BB14_189;
	setp.eq.f32 	%p105, %f337, %f327;
	setp.lt.s32 	%p106, %r231, %r607;
	and.pred  	%p107, %p105, %p106;
	selp.b32 	%r595, %r231, %r607, %p107;
	selp.f32 	%f327, %f327, %f337, %p107;
$L__BB14_189:
	add.s32 	%r596, %r231, 256;
	ld.global.f32 	%f328, [%rd7+1024];
	setp.lt.f32 	%p108, %f328, %f327;
	@%p108 bra 	$L__BB14_191;
	setp.eq.f32 	%p109, %f327, %f328;
	setp.lt.s32 	%p110, %r596, %r595;
	and.pred  	%p111, %p109, %p110;
	selp.b32 	%r596, %r596, %r595, %p111;
	selp.f32 	%f328, %f328, %f327, %p111;
$L__BB14_191:
	add.s32 	%r597, %r231, 512;
	ld.global.f32 	%f329, [%rd7+2048];
	setp.lt.f32 	%p112, %f329, %f328;
	@%p112 bra 	$L__BB14_193;
	setp.eq.f32 	%p113, %f328, %f329;
	setp.lt.s32 	%p114, %r597, %r596;
	and.pred  	%p115, %p113, %p114;
	selp.b32 	%r597, %r597, %r596, %p115;
	selp.f32 	%f329, %f329, %f328, %p115;
$L__BB14_193:
	add.s32 	%r607, %r231, 768;
	ld.global.f32 	%f337, [%rd7+3072];
	setp.lt.f32 	%p116, %f337, %f329;
	@%p116 bra 	$L__BB14_195;
	setp.eq.f32 	%p117, %f329, %f337;
	setp.lt.s32 	%p118, %r607, %r597;
	and.pred  	%p119, %p117, %p118;
	selp.b32 	%r607, %r607, %r597, %p119;
	selp.f32 	%f337, %f337, %f329, %p119;
$L__BB14_195:
	add.s32 	%r593, %r593, 1024;
$L__BB14_196:
	and.b32  	%r322, %r196, 3;
	setp.eq.s32 	%p120, %r322, 0;
	@%p120 bra 	$L__BB14_206;
	setp.eq.s32 	%p121, %r322, 1;
	mov.u32 	%r606, %r607;
	mov.f32 	%f336, %f337;
	@%p121 bra 	$L__BB14_203;
	add.s32 	%r247, %r194, %r593;
	mul.wide.s32 	%rd17, %r247, 4;
	add.s64 	%rd8, %rd1, %rd17;
	ld.global.f32 	%f333, [%rd8];
	setp.lt.f32 	%p122, %f333, %f337;
	mov.u32 	%r602, %r247;
	@%p122 bra 	$L__BB14_200;
	setp.eq.f32 	%p123, %f337, %f333;
	setp.lt.s32 	%p124, %r247, %r607;
	and.pred  	%p125, %p123, %p124;
	selp.b32 	%r602, %r247, %r607, %p125;
	selp.f32 	%f333, %f333, %f337, %p125;
$L__BB14_200:
	add.s32 	%r607, %r247, 256;
	ld.global.f32 	%f337, [%rd8+1024];
	setp.lt.f32 	%p126, %f337, %f333;
	@%p126 bra 	$L__BB14_202;
	setp.eq.f32 	%p127, %f333, %f337;
	setp.lt.s32 	%p128, %r607, %r602;
	and.pred  	%p129, %p127, %p128;
	selp.b32 	%r607, %r607, %r602, %p129;
	selp.f32 	%f337, %f337, %f333, %p129;
$L__BB14_202:
	add.s32 	%r593, %r593, 512;
	mov.u32 	%r606, %r607;
	mov.f32 	%f336, %f337;
$L__BB14_203:
	and.b32  	%r323, %r195, 256;
	setp.ne.s32 	%p130, %r323, 0;
	@%p130 bra 	$L__BB14_206;
	add.s32 	%r607, %r194, %r593;
	mul.wide.s32 	%rd18, %r607, 4;
	add.s64 	%rd19, %rd1, %rd18;
	ld.global.f32 	%f337, [%rd19];
	setp.lt.f32 	%p131, %f337, %f336;
	@%p131 bra 	$L__BB14_206;
	setp.eq.f32 	%p132, %f336, %f337;
	setp.lt.s32 	%p133, %r607, %r606;
	and.pred  	%p134, %p132, %p133;
	selp.b32 	%r607, %r607, %r606, %p134;
	selp.f32 	%f337, %f337, %f336, %p134;
$L__BB14_206:
	// begin inline asm
	mov.u32 %r324, %laneid;
	// end inline asm
	mov.b32 	%r332, 1;
	mov.b32 	%r333, 31;
	mov.b32 	%r334, -1;
	// begin inline asm
	shfl.sync.down.b32 %r325, %r607, %r332, %r333, %r334;
	// end inline asm
	mov.b32 	%r331, %f337;
	// begin inline asm
	shfl.sync.down.b32 %r330, %r331, %r332, %r333, %r334;
	// end inline asm
	mov.b32 	%f210, %r330;
	setp.gt.s32 	%p135, %r324, 30;
	mov.u32 	%r608, %r607;
	mov.f32 	%f338, %f337;
	@%p135 bra 	$L__BB14_209;
	setp.gt.f32 	%p136, %f337, %f210;
	mov.u32 	%r608, %r325;
	mov.f32 	%f338, %f210;
	@%p136 bra 	$L__BB14_209;
	setp.eq.f32 	%p137, %f337, %f210;
	setp.lt.s32 	%p138, %r325, %r607;
	and.pred  	%p139, %p137, %p138;
	selp.b32 	%r608, %r325, %r607, %p139;
	selp.f32 	%f338, %f210, %f337, %p139;
$L__BB14_209:
	mov.b32 	%r342, 2;
	mov.b32 	%r343, 31;
	mov.b32 	%r344, -1;
	// begin inline asm
	shfl.sync.down.b32 %r335, %r608, %r342, %r343, %r344;
	// end inline asm
	mov.b32 	%r341, %f338;
	// begin inline asm
	shfl.sync.down.b32 %r340, %r341, %r342, %r343, %r344;
	// end inline asm
	mov.b32 	%f213, %r340;
	setp.gt.s32 	%p140, %r324, 29;
	mov.u32 	%r609, %r608;
	mov.f32 	%f339, %f338;
	@%p140 bra 	$L__BB14_212;
	setp.gt.f32 	%p141, %f338, %f213;
	mov.u32 	%r609, %r335;
	mov.f32 	%f339, %f213;
	@%p141 bra 	$L__BB14_212;
	setp.eq.f32 	%p142, %f338, %f213;
	setp.lt.s32 	%p143, %r335, %r608;
	and.pred  	%p144, %p142, %p143;
	selp.b32 	%r609, %r335, %r608, %p144;
	selp.f32 	%f339, %f213, %f338, %p144;
$L__BB14_212:
	mov.b32 	%r352, 4;
	mov.b32 	%r353, 31;
	mov.b32 	%r354, -1;
	// begin inline asm
	shfl.sync.down.b32 %r345, %r609, %r352, %r353, %r354;
	// end inline asm
	mov.b32 	%r351, %f339;
	// begin inline asm
	shfl.sync.down.b32 %r350, %r351, %r352, %r353, %r354;
	// end inline asm
	mov.b32 	%f216, %r350;
	setp.gt.s32 	%p145, %r324, 27;
	mov.u32 	%r610, %r609;
	mov.f32 	%f340, %f339;
	@%p145 bra 	$L__BB14_215;
	setp.gt.f32 	%p146, %f339, %f216;
	mov.u32 	%r610, %r345;
	mov.f32 	%f340, %f216;
	@%p146 bra 	$L__BB14_215;
	setp.eq.f32 	%p147, %f339, %f216;
	setp.lt.s32 	%p148, %r345, %r609;
	and.pred  	%p149, %p147, %p148;
	selp.b32 	%r610, %r345, %r609, %p149;
	selp.f32 	%f340, %f216, %f339, %p149;
$L__BB14_215:
	mov.b32 	%r362, 8;
	mov.b32 	%r363, 31;
	mov.b32 	%r364, -1;
	// begin inline asm
	shfl.sync.down.b32 %r355, %r610, %r362, %r363, %r364;
	// end inline asm
	mov.b32 	%r361, %f340;
	// begin inline asm
	shfl.sync.down.b32 %r360, %r361, %r362, %r363, %r364;
	// end inline asm
	mov.b32 	%f219, %r360;
	setp.gt.s32 	%p150, %r324, 23;
	mov.u32 	%r620, %r610;
	mov.f32 	%f350, %f340;
	@%p150 bra 	$L__BB14_218;
	setp.gt.f32 	%p151, %f340, %f219;
	mov.u32 	%r620, %r355;
	mov.f32 	%f350, %f219;
	@%p151 bra 	$L__BB14_218;
	setp.eq.f32 	%p152, %f340, %f219;
	setp.lt.s32 	%p153, %r355, %r610;
	and.pred  	%p154, %p152, %p153;
	selp.b32 	%r620, %r355, %r610, %p154;
	selp.f32 	%f350, %f219, %f340, %p154;
$L__BB14_218:
	mov.b32 	%r372, 16;
	mov.b32 	%r373, 31;
	mov.b32 	%r374, -1;
	// begin inline asm
	shfl.sync.down.b32 %r612, %r620, %r372, %r373, %r374;
	// end inline asm
	mov.b32 	%r371, %f350;
	// begin inline asm
	shfl.sync.down.b32 %r370, %r371, %r372, %r373, %r374;
	// end inline asm
	mov.b32 	%f342, %r370;
	setp.gt.s32 	%p155, %r324, 15;
	@%p155 bra 	$L__BB14_223;
	setp.gt.f32 	%p156, %f350, %f342;
	@%p156 bra 	$L__BB14_221;
	setp.eq.f32 	%p157, %f350, %f342;
	setp.lt.s32 	%p158, %r612, %r620;
	and.pred  	%p159, %p157, %p158;
	selp.b32 	%r612, %r612, %r620, %p159;
	selp.f32 	%f342, %f342, %f350, %p159;
$L__BB14_221:
	setp.ne.s32 	%p160, %r324, 0;
	mov.f32 	%f350, %f342;
	mov.u32 	%r620, %r612;
	@%p160 bra 	$L__BB14_223;
	shr.u32 	%r375, %r157, 2;
	and.b32  	%r376, %r375, 248;
	mov.u32 	%r377, _ZZN3cub18CUB_300001_SM_10006detail6reduce18DeviceReduceKernelINS2_10policy_hubINS0_12KeyValuePairIifEEiNS0_6ArgMinEE10Policy1000ENS0_21ArgIndexInputIteratorIPfifEEiS7_S6_N4cuda3std3__410__identityEEEvT0_PT3_T1_NS0_13GridEvenShareISK_EET2_T4_E12temp_storage;
	add.s32 	%r378, %r377, %r376;
	st.shared.u32 	[%r378+8], %r612;
	st.shared.f32 	[%r378+12], %f342;
$L__BB14_223:
	bar.sync 	0;
	setp.ne.s32 	%p161, %r157, 0;
	@%p161 bra 	$L__BB14_238;
	ld.shared.u32 	%r614, [_ZZN3cub18CUB_300001_SM_10006detail6reduce18DeviceReduceKernelINS2_10policy_hubINS0_12KeyValuePairIifEEiNS0_6ArgMinEE10Policy1000ENS0_21ArgIndexInputIteratorIPfifEEiS7_S6_N4cuda3std3__410__identityEEEvT0_PT3_T1_NS0_13GridEvenShareISK_EET2_T4_E12temp_storage+16];
	ld.shared.f32 	%f344, [_ZZN3cub18CUB_300001_SM_10006detail6reduce18DeviceReduceKernelINS2_10policy_hubINS0_12KeyValuePairIifEEiNS0_6ArgMinEE10Policy1000ENS0_21ArgIndexInputIteratorIPfifEEiS7_S6_N4cuda3std3__410__identityEEEvT0_PT3_T1_NS0_13GridEvenShareISK_EET2_T4_E12temp_storage+20];
	setp.lt.f32 	%p162, %f344, %f350;
	@%p162 bra 	$L__BB14_226;
	setp.eq.f32 	%p163, %f350, %f344;
	setp.lt.s32 	%p164, %r614, %r620;
	and.pred  	%p165, %p163, %p164;
	selp.b32 	%r614, %r614, %r620, %p165;
	selp.f32 	%f344, %f344, %f350, %p165;
$L__BB14_226:
	ld.shared.u32 	%r615, [_ZZN3cub18CUB_300001_SM_10006detail6reduce18DeviceReduceKernelINS2_10policy_hubINS0_12KeyValuePairIifEEiNS0_6ArgMinEE10Policy1000ENS0_21ArgIndexInputIteratorIPfifEEiS7_S6_N4cuda3std3__410__identityEEEvT0_PT3_T1_NS0_13GridEvenShareISK_EET2_T4_E12temp_storage+24];
	ld.shared.f32 	%f345, [_ZZN3cub18CUB_300001_SM_10006detail6reduce18DeviceReduceKernelINS2_10policy_hubINS0_12KeyValuePairIifEEiNS0_6ArgMinEE10Policy1000ENS0_21ArgIndexInputIteratorIPfifEEiS7_S6_N4cuda3std3__410__identityEEEvT0_PT3_T1_NS0_13GridEvenShareISK_EET2_T4_E12temp_storage+28];
	setp.lt.f32 	%p166, %f345, %f344;
	@%p166 bra 	$L__BB14_228;
	setp.eq.f32 	%p167, %f344, %f345;
	setp.lt.s32 	%p168, %r615, %r614;
	and.pred  	%p169, %p167, %p168;
	selp.b32 	%r615, %r615, %r614, %p169;
	selp.f32 	%f345, %f345, %f344, %p169;
$L__BB14_228:
	ld.shared.u32 	%r616, [_ZZN3cub18CUB_300001_SM_10006detail6reduce18DeviceReduceKernelINS2_10policy_hubINS0_12KeyValuePairIifEEiNS0_6ArgMinEE10Policy1000ENS0_21ArgIndexInputIteratorIPfifEEiS7_S6_N4cuda3std3__410__identityEEEvT0_PT3_T1_NS0_13GridEvenShareISK_EET2_T4_E12temp_storage+32];
	ld.shared.f32 	%f346, [_ZZN3cub18CUB_300001_SM_10006detail6reduce18DeviceReduceKernelINS2_10policy_hubINS0_12KeyValuePairIifEEiNS0_6ArgMinEE10Policy1000ENS0_21ArgIndexInputIteratorIPfifEEiS7_S6_N4cuda3std3__410__identityEEEvT0_PT3_T1_NS0_13GridEvenShareISK_EET2_T4_E12temp_storage+36];
	setp.lt.f32 	%p170, %f346, %f345;
	@%p170 bra 	$L__BB14_230;
	setp.eq.f32 	%p171, %f345, %f346;
	setp.lt.s32 	%p172, %r616, %r615;
	and.pred  	%p173, %p171, %p172;
	selp.b32 	%r616, %r616, %r615, %p173;
	selp.f32 	%f346, %f346, %f345, %p173;
$L__BB14_230:
	ld.shared.u32 	%r617, [_ZZN3cub18CUB_300001_SM_10006detail6reduce18DeviceReduceKernelINS2_10policy_hubINS0_12KeyValuePairIifEEiNS0_6ArgMinEE10Policy1000ENS0_21ArgIndexInputIteratorIPfifEEiS7_S6_N4cuda3std3__410__identityEEEvT0_PT3_T1_NS0_13GridEvenShareISK_EET2_T4_E12temp_storage+40];
	ld.shared.f32 	%f347, [_ZZN3cub18CUB_300001_SM_10006detail6reduce18DeviceReduceKernelINS2_10policy_hubINS0_12KeyValuePairIifEEiNS0_6ArgMinEE10Policy1000ENS0_21ArgIndexInputIteratorIPfifEEiS7_S6_N4cuda3std3__410__identityEEEvT0_PT3_T1_NS0_13GridEvenShareISK_EET2_T4_E12temp_storage+44];
	setp.lt.f32 	%p174, %f347, %f346;
	@%p174 bra 	$L__BB14_232;
	setp.eq.f32 	%p175, %f346, %f347;
	setp.lt.s32 	%p176, %r617, %r616;
	and.pred  	%p177, %p175, %p176;
	selp.b32 	%r617, %r617, %r616, %p177;
	selp.f32 	%f347, %f347, %f346, %p177;
$L__BB14_232:
	ld.shared.u32 	%r618, [_ZZN3cub18CUB_300001_SM_10006detail6reduce18DeviceReduceKernelINS2_10policy_hubINS0_12KeyValuePairIifEEiNS0_6ArgMinEE10Policy1000ENS0_21ArgIndexInputIteratorIPfifEEiS7_S6_N4cuda3std3__410__identityEEEvT0_PT3_T1_NS0_13GridEvenShareISK_EET2_T4_E12temp_storage+48];
	ld.shared.f32 	%f348, [_ZZN3cub18CUB_300001_SM_10006detail6reduce18DeviceReduceKernelINS2_10policy_hubINS0_12KeyValuePairIifEEiNS0_6ArgMinEE10Policy1000ENS0_21ArgIndexInputIteratorIPfifEEiS7_S6_N4cuda3std3__410__identityEEEvT0_PT3_T1_NS0_13GridEvenShareISK_EET2_T4_E12temp_storage+52];
	setp.lt.f32 	%p178, %f348, %f347;
	@%p178 bra 	$L__BB14_234;
	setp.eq.f32 	%p179, %f347, %f348;
	setp.lt.s32 	%p180, %r618, %r617;
	and.pred  	%p181, %p179, %p180;
	selp.b32 	%r618, %r618, %r617, %p181;
	selp.f32 	%f348, %f348, %f347, %p181;
$L__BB14_234:
	ld.shared.u32 	%r619, [_ZZN3cub18CUB_300001_SM_10006detail6reduce18DeviceReduceKernelINS2_10policy_hubINS0_12KeyValuePairIifEEiNS0_6ArgMinEE10Policy1000ENS0_21ArgIndexInputIteratorIPfifEEiS7_S6_N4cuda3std3__410__identityEEEvT0_PT3_T1_NS0_13GridEvenShareISK_EET2_T4_E12temp_storage+56];
	ld.shared.f32 	%f349, [_ZZN3cub18CUB_300001_SM_10006detail6reduce18DeviceReduceKernelINS2_10policy_hubINS0_12KeyValuePairIifEEiNS0_6ArgMinEE10Policy1000ENS0_21ArgIndexInputIteratorIPfifEEiS7_S6_N4cuda3std3__410__identityEEEvT0_PT3_T1_NS0_13GridEvenShareISK_EET2_T4_E12temp_storage+60];
	setp.lt.f32 	%p182, %f349, %f348;
	@%p182 bra 	$L__BB14_236;
	setp.eq.f32 	%p183, %f348, %f349;
	setp.lt.s32 	%p184, %r619, %r618;
	and.pred  	%p185, %p183, %p184;
	selp.b32 	%r619, %r619, %r618, %p185;
	selp.f32 	%f349, %f349, %f348, %p185;
$L__BB14_236:
	ld.shared.u32 	%r620, [_ZZN3cub18CUB_300001_SM_10006detail6reduce18DeviceReduceKernelINS2_10policy_hubINS0_12KeyValuePairIifEEiNS0_6ArgMinEE10Policy1000ENS0_21ArgIndexInputIteratorIPfifEEiS7_S6_N4cuda3std3__410__identityEEEvT0_PT3_T1_NS0_13GridEvenShareISK_EET2_T4_E12temp_storage+64];
	ld.shared.f32 	%f350, [_ZZN3cub18CUB_300001_SM_10006detail6reduce18DeviceReduceKernelINS2_10policy_hubINS0_12KeyValuePairIifEEiNS0_6ArgMinEE10Policy1000ENS0_21ArgIndexInputIteratorIPfifEEiS7_S6_N4cuda3std3__410__identityEEEvT0_PT3_T1_NS0_13GridEvenShareISK_EET2_T4_E12temp_storage+68];
	setp.lt.f32 	%p186, %f350, %f349;
	@%p186 bra 	$L__BB14_238;
	setp.eq.f32 	%p187, %f349, %f350;
	setp.lt.s32 	%p188, %r620, %r619;
	and.pred  	%p189, %p187, %p188;
	selp.f32 	%f350, %f350, %f349, %p189;
	selp.b32 	%r620, %r620, %r619, %p189;
$L__BB14_238:
	mov.u32 	%r509, %tid.x;
	setp.ne.s32 	%p379, %r509, 0;
	@%p379 bra 	$L__BB14_240;
	ld.param.u64 	%rd30, [_ZN3cub18CUB_300001_SM_10006detail6reduce18DeviceReduceKernelINS2_10policy_hubINS0_12KeyValuePairIifEEiNS0_6ArgMinEE10Policy1000ENS0_21ArgIndexInputIteratorIPfifEEiS7_S6_N4cuda3std3__410__identityEEEvT0_PT3_T1_NS0_13GridEvenShareISK_EET2_T4__param_1];
	cvta.to.global.u64 	%rd27, %rd30;
	mul.wide.u32 	%rd28, %r4, 8;
	add.s64 	%rd29, %rd27, %rd28;
	st.global.u32 	[%rd29], %r620;
	st.global.f32 	[%rd29+4], %f350;
$L__BB14_240:
	ret;

}
	// .globl	_ZN3cub18CUB_300001_SM_10006detail6reduce28DeviceReduceSingleTileKernelINS2_10policy_hubINS0_12KeyValuePairIifEEiNS0_6ArgMinEE10Policy1000EPS6_N6thrust24THRUST_300001_SM_1000_NS24tabulate_output_iteratorINS2_32accumulating_transform_output_opINS5_IlfEENS2_18local_to_global_opIlEES7_NSD_INS2_31unzip_and_write_arg_extremum_opIPfPiEENSC_11use_defaultElEEEESM_lEEiS7_NS2_20empty_problem_init_tIS6_EES6_N4cuda3std3__410__identityEEEvT0_T1_T2_T3_T4_T6_
.visible .entry _ZN3cub18CUB_300001_SM_10006detail6reduce28DeviceReduceSingleTileKernelINS2_10policy_hubINS0_12KeyValuePairIifEEiNS0_6ArgMinEE10Policy1000EPS6_N6thrust24THRUST_300001_SM_1000_NS24tabulate_output_iteratorINS2_32accumulating_transform_output_opINS5_IlfEENS2_18local_to_global_opIlEES7_NSD_INS2_31unzip_and_write_arg_extremum_opIPfPiEENSC_11use_defaultElEEEESM_lEEiS7_NS2_20empty_problem_init_tIS6_EES6_N4cuda3std3__410__identityEEEvT0_T1_T2_T3_T4_T6_(
	.param .u64 .ptr .align 1 _ZN3cub18CUB_300001_SM_10006detail6reduce28DeviceReduceSingleTileKernelINS2_10policy_hubINS0_12KeyValuePairIifEEiNS0_6ArgMinEE10Policy1000EPS6_N6thrust24THRUST_300001_SM_1000_NS24tabulate_output_iteratorINS2_32accumulating_transform_output_opINS5_IlfEENS2_18local_to_global_opIlEES7_NSD_INS2_31unzip_and_write_arg_extremum_opIPfPiEENSC_11use_defaultElEEEESM_lEEiS7_NS2_20empty_problem_init_tIS6_EES6_N4cuda3std3__410__identityEEEvT0_T1_T2_T3_T4_T6__param_0,
	.param .align 8 .b8 _ZN3cub18CUB_300001_SM_10006detail6reduce28DeviceReduceSingleTileKernelINS2_10policy_hubINS0_12KeyValuePairIifEEiNS0_6ArgMinEE10Policy1000EPS6_N6thrust24THRUST_300001_SM_1000_NS24tabulate_output_iteratorINS2_32accumulating_transform_output_opINS5_IlfEENS2_18local_to_global_opIlEES7_NSD_INS2_31unzip_and_write_arg_extremum_opIPfPiEENSC_11use_defaultElEEEESM_lEEiS7_NS2_20empty_problem_init_tIS6_EES6_N4cuda3std3__410__identityEEEvT0_T1_T2_T3_T4_T6__param_1[72],
	.param .u32 _ZN3cub18CUB_300001_SM_10006detail6reduce28DeviceReduceSingleTileKernelINS2_10policy_hubINS0_12KeyValuePairIifEEiNS0_6ArgMinEE10Policy1000EPS6_N6thrust24THRUST_300001_SM_1000_NS24tabulate_output_iteratorINS2_32accumulating_transform_output_opINS5_IlfEENS2_18local_to_global_opIlEES7_NSD_INS2_31unzip_and_write_arg_extremum_opIPfPiEENSC_11use_defaultElEEEESM_lEEiS7_NS2_20empty_problem_init_tIS6_EES6_N4cuda3std3__410__identityEEEvT0_T1_T2_T3_T4_T6__param_2,
	.param .align 1 .b8 _ZN3cub18CUB_300001_SM_10006detail6reduce28DeviceReduceSingleTileKernelINS2_10policy_hubINS0_12KeyValuePairIifEEiNS0_6ArgMinEE10Policy1000EPS6_N6thrust24THRUST_300001_SM_1000_NS24tabulate_output_iteratorINS2_32accumulating_transform_output_opINS5_IlfEENS2_18local_to_global_opIlEES7_NSD_INS2_31unzip_and_write_arg_extremum_opIPfPiEENSC_11use_defaultElEEEESM_lEEiS7_NS2_20empty_problem_init_tIS6_EES6_N4cuda3std3__410__identityEEEvT0_T1_T2_T3_T4_T6__param_3[1],
	.param .align 4 .b8 _ZN3cub18CUB_300001_SM_10006detail6reduce28DeviceReduceSingleTileKernelINS2_10policy_hubINS0_12KeyValuePairIifEEiNS0_6ArgMinEE10Policy1000EPS6_N6thrust24THRUST_300001_SM_1000_NS24tabulate_output_iteratorINS2_32accumulating_transform_output_opINS5_IlfEENS2_18local_to_global_opIlEES7_NSD_INS2_31unzip_and_write_arg_extremum_opIPfPiEENSC_11use_defaultElEEEESM_lEEiS7_NS2_20empty_problem_init_tIS6_EES6_N4cuda3std3__410__identityEEEvT0_T1_T2_T3_T4_T6__param_4[8],
	.param .align 1 .b8 _ZN3cub18CUB_300001_SM_10006detail6reduce28DeviceReduceSingleTileKernelINS2_10policy_hubINS0_12KeyValuePairIifEEiNS0_6ArgMinEE10Policy1000EPS6_N6thrust24THRUST_300001_SM_1000_NS24tabulate_output_iteratorINS2_32accumulating_transform_output_opINS5_IlfEENS2_18local_to_global_opIlEES7_NSD_INS2_31unzip_and_write_arg_extremum_opIPfPiEENSC_11use_defaultElEEEESM_lEEiS7_NS2_20empty_problem_init_tIS6_EES6_N4cuda3std3__410__identityEEEvT0_T1_T2_T3_T4_T6__param_5[1]
)
.maxntid 256
.minnctapersm 1
{
	.reg .pred 	%p<307>;
	.reg .b16 	%rs<9>;
	.reg .b32 	%r<557>;
	.reg .b32 	%f<275>;
	.reg .b64 	%rd<118>;
	// demoted variable
	.shared .align 4 .b8 _ZZN3cub18CUB_300001_SM_10006detail6reduce28DeviceReduceSingleTileKernelINS2_10policy_hubINS0_12KeyValuePairIifEEiNS0_6ArgMinEE10Policy1000EPS6_N6thrust24THRUST_300001_SM_1000_NS24tabulate_output_iteratorINS2_32accumulating_transform_output_opINS5_IlfEENS2_18local_to_global_opIlEES7_NSD_INS2_31unzip_and_write_arg_extremum_opIPfPiEENSC_11use_defaultElEEEESM_lEEiS7_NS2_20empty_problem_init_tIS6_EES6_N4cuda3std3__410__identityEEEvT0_T1_T2_T3_T4_T6_E12temp_storage[80];
	ld.param.f32 	%f197, [_ZN3cub18CUB_300001_SM_10006detail6reduce28DeviceReduceSingleTileKernelINS2_10policy_hubINS0_12KeyValuePairIifEEiNS0_6ArgMinEE10Policy1000EPS6_N6thrust24THRUST_300001_SM_1000_NS24tabulate_output_iteratorINS2_32accumulating_transform_output_opINS5_IlfEENS2_18local_to_global_opIlEES7_NSD_INS2_31unzip_and_write_arg_extremum_opIPfPiEENSC_11use_defaultElEEEESM_lEEiS7_NS2_20empty_problem_init_tIS6_EES6_N4cuda3std3__410__identityEEEvT0_T1_T2_T3_T4_T6__param_4+4];
	ld.param.u32 	%r223, [_ZN3cub18CUB_300001_SM_10006detail6reduce28DeviceReduceSingleTileKernelINS2_10policy_hubINS0_12KeyValuePairIifEEiNS0_6ArgMinEE10Policy1000EPS6_N6thrust24THRUST_300001_SM_1000_NS24tabulate_output_iteratorINS2_32accumulating_transform_output_opINS5_IlfEENS2_18local_to_global_opIlEES7_NSD_INS2_31unzip_and_write_arg_extremum_opIPfPiEENSC_11use_defaultElEEEESM_lEEiS7_NS2_20empty_problem_init_tIS6_EES6_N4cuda3std3__410__identityEEEvT0_T1_T2_T3_T4_T6__param_4];
	ld.param.u64 	%rd33, [_ZN3cub18CUB_300001_SM_10006detail6reduce28DeviceReduceSingleTileKernelINS2_10policy_hubINS0_12KeyValuePairIifEEiNS0_6ArgMinEE10Policy1000EPS6_N6thrust24THRUST_300001_SM_1000_NS24tabulate_output_iteratorINS2_32accumulating_transform_output_opINS5_IlfEENS2_18local_to_global_opIlEES7_NSD_INS2_31unzip_and_write_arg_extremum_opIPfPiEENSC_11use_defaultElEEEESM_lEEiS7_NS2_20empty_problem_init_tIS6_EES6_N4cuda3std3__410__identityEEEvT0_T1_T2_T3_T4_T6__param_0];
	ld.param.u64 	%rd6, [_ZN3cub18CUB_300001_SM_10006detail6reduce28DeviceReduceSingleTileKernelINS2_10policy_hubINS0_12KeyValuePairIifEEiNS0_6ArgMinEE10Policy1000EPS6_N6thrust24THRUST_300001_SM_1000_NS24tabulate_output_iteratorINS2_32accumulating_transform_output_opINS5_IlfEENS2_18local_to_global_opIlEES7_NSD_INS2_31unzip_and_write_arg_extremum_opIPfPiEENSC_11use_defaultElEEEESM_lEEiS7_NS2_20empty_problem_init_tIS6_EES6_N4cuda3std3__410__identityEEEvT0_T1_T2_T3_T4_T6__param_1+56];
	ld.param.u64 	%rd7, [_ZN3cub18CUB_300001_SM_10006detail6reduce28DeviceReduceSingleTileKernelINS2_10policy_hubINS0_12KeyValuePairIifEEiNS0_6ArgMinEE10Policy1000EPS6_N6thrust24THRUST_300001_SM_1000_NS24tabulate_output_iteratorINS2_32accumulating_transform_output_opINS5_IlfEENS2_18local_to_global_opIlEES7_NSD_INS2_31unzip_and_write_arg_extremum_opIPfPiEENSC_11use_defaultElEEEESM_lEEiS7_NS2_20empty_problem_init_tIS6_EES6_N4cuda3std3__410__identityEEEvT0_T1_T2_T3_T4_T6__param_1+48];
	ld.param.u64 	%rd8, [_ZN3cub18CUB_300001_SM_10006detail6reduce28DeviceReduceSingleTileKernelINS2_10policy_hubINS0_12KeyValuePairIifEEiNS0_6ArgMinEE10Policy1000EPS6_N6thrust24THRUST_300001_SM_1000_NS24tabulate_output_iteratorINS2_32accumulating_transform_output_opINS5_IlfEENS2_18local_to_global_opIlEES7_NSD_INS2_31unzip_and_write_arg_extremum_opIPfPiEENSC_11use_defaultElEEEESM_lEEiS7_NS2_20empty_problem_init_tIS6_EES6_N4cuda3std3__410__identityEEEvT0_T1_T2_T3_T4_T6__param_1+40];
	ld.param.u64 	%rd9, [_ZN3cub18CUB_300001_SM_10006detail6reduce28DeviceReduceSingleTileKernelINS2_10policy_hubINS0_12KeyValuePairIifEEiNS0_6ArgMinEE10Policy1000EPS6_N6thrust24THRUST_300001_SM_1000_NS24tabulate_output_iteratorINS2_32accumulating_transform_output_opINS5_IlfEENS2_18local_to_global_opIlEES7_NSD_INS2_31unzip_and_write_arg_extremum_opIPfPiEENSC_11use_defaultElEEEESM_lEEiS7_NS2_20empty_problem_init_tIS6_EES6_N4cuda3std3__410__identityEEEvT0_T1_T2_T3_T4_T6__param_1+24];
	ld.param.u64 	%rd10, [_ZN3cub18CUB_300001_SM_10006detail6reduce28DeviceReduceSingleTileKernelINS2_10policy_hubINS0_12KeyValuePairIifEEiNS0_6ArgMinEE10Policy1000EPS6_N6thrust24THRUST_300001_SM_1000_NS24tabulate_output_iteratorINS2_32accumulating_transform_output_opINS5_IlfEENS2_18local_to_global_opIlEES7_NSD_INS2_31unzip_and_write_arg_extremum_opIPfPiEENSC_11use_defaultElEEEESM_lEEiS7_NS2_20empty_problem_init_tIS6_EES6_N4cuda3std3__410__identityEEEvT0_T1_T2_T3_T4_T6__param_1+16];
	ld.param.v2.u8 	{%rs4, %rs3}, [_ZN3cub18CUB_300001_SM_10006detail6reduce28DeviceReduceSingleTileKernelINS2_10policy_hubINS0_12KeyValuePairIifEEiNS0_6ArgMinEE10Policy1000EPS6_N6thrust24THRUST_300001_SM_1000_NS24tabulate_output_iteratorINS2_32accumulating_transform_output_opINS5_IlfEENS2_18local_to_global_opIlEES7_NSD_INS2_31unzip_and_write_arg_extremum_opIPfPiEENSC_11use_defaultElEEEESM_lEEiS7_NS2_20empty_problem_init_tIS6_EES6_N4cuda3std3__410__identityEEEvT0_T1_T2_T3_T4_T6__param_1+8];
	ld.param.u32 	%r222, [_ZN3cub18CUB_300001_SM_10006detail6reduce28DeviceReduceSingleTileKernelINS2_10policy_hubINS0_12KeyValuePairIifEEiNS0_6ArgMinEE10Policy1000EPS6_N6thrust24THRUST_300001_SM_1000_NS24tabulate_output_iteratorINS2_32accumulating_transform_output_opINS5_IlfEENS2_18local_to_global_opIlEES7_NSD_INS2_31unzip_and_write_arg_extremum_opIPfPiEENSC_11use_defaultElEEEESM_lEEiS7_NS2_20empty_problem_init_tIS6_EES6_N4cuda3std3__410__identityEEEvT0_T1_T2_T3_T4_T6__param_2];
	setp.ne.s32 	%p1, %r222, 0;
	@%p1 bra 	$L__BB15_9;
	mov.u32 	%r469, %tid.x;
	setp.ne.s32 	%p300, %r469, 0;
	@%p300 bra 	$L__BB15_206;
	cvta.to.global.u64 	%rd11, %rd10;
	cvta.to.global.u64 	%rd12, %rd9;
	and.b16  	%rs7, %rs4, 255;
	setp.eq.s16 	%p301, %rs7, 0;
	@%p301 bra 	$L__BB15_4;
	cvt.s64.s32 	%rd106, %r223;
	add.s64 	%rd113, %rd6, %rd106;
	st.global.u64 	[%rd12], %rd113;
	st.global.f32 	[%rd12+8], %f197;
	bra.uni 	$L__BB15_7;
$L__BB15_4:
	cvt.s64.s32 	%rd107, %r223;
	add.s64 	%rd113, %rd6, %rd107;
	ld.global.f32 	%f2, [%rd11+8];
	setp.lt.f32 	%p302, %f197, %f2;
	@%p302 bra 	$L__BB15_6;
	setp.eq.f32 	%p303, %f2, %f197;
	ld.global.u64 	%rd108, [%rd11];
	setp.lt.s64 	%p304, %rd113, %rd108;
	and.pred  	%p305, %p303, %p304;
	selp.f32 	%f197, %f197, %f2, %p305;
	selp.b64 	%rd113, %rd113, %rd108, %p305;
$L__BB15_6:
	st.global.u64 	[%rd12], %rd113;
	st.global.f32 	[%rd12+8], %f197;
$L__BB15_7:
	and.b16  	%rs8, %rs3, 255;
	setp.eq.s16 	%p306, %rs8, 0;
	@%p306 bra 	$L__BB15_206;
	cvta.to.global.u64 	%rd110, %rd8;
	st.global.f32 	[%rd110], %f197;
	cvta.to.global.u64 	%rd111, %rd7;
	st.global.u32 	[%rd111], %rd113;
	bra.uni 	$L__BB15_206;
$L__BB15_9:
	setp.gt.s32 	%p2, %r222, 2047;
	@%p2 bra 	$L__BB15_99;
	mov.u32 	%r2, %tid.x;
	setp.ge.s32 	%p147, %r2, %r222;
	mov.u32 	%r476, %r2;
	@%p147 bra 	$L__BB15_12;
	mul.wide.u32 	%rd87, %r2, 8;
	add.s64 	%rd85, %rd33, %rd87;
	// begin inline asm
	ld.global.nc.u32 %r480, [%rd85];
	// end inline asm
	add.s64 	%rd86, %rd85, 4;
	// begin inline asm
	ld.global.nc.u32 %r333, [%rd86];
	// end inline asm
	mov.b32 	%f204, %r333;
	add.s32 	%r476, %r2, 256;
$L__BB15_12:
	setp.ge.s32 	%p148, %r476, %r222;
	@%p148 bra 	$L__BB15_28;
	not.b32 	%r335, %r476;
	add.s32 	%r7, %r222, %r335;
	and.b32  	%r336, %r7, 768;
	setp.eq.s32 	%p149, %r336, 768;
	@%p149 bra 	$L__BB15_18;
	mul.wide.u32 	%rd88, %r476, 8;
	add.s64 	%rd114, %rd33, %rd88;
	shr.u32 	%r337, %r7, 8;
	add.s32 	%r338, %r337, 1;
	and.b32  	%r339, %r338, 3;
	neg.s32 	%r472, %r339;
	mov.u32 	%r474, %r480;
	mov.f32 	%f200, %f204;
$L__BB15_15:
	.pragma "nounroll";
	// begin inline asm
	ld.global.nc.u32 %r480, [%rd114];
	// end inline asm
	add.s64 	%rd90, %rd114, 4;
	// begin inline asm
	ld.global.nc.u32 %r341, [%rd90];
	// end inline asm
	mov.b32 	%f204, %r341;
	setp.gt.f32 	%p150, %f200, %f204;
	@%p150 bra 	$L__BB15_17;
	setp.eq.f32 	%p151, %f200, %f204;
	setp.lt.s32 	%p152, %r480, %r474;
	and.pred  	%p153, %p151, %p152;
	selp.f32 	%f204, %f204, %f200, %p153;
	selp.b32 	%r480, %r480, %r474, %p153;
$L__BB15_17:
	add.s32 	%r476, %r476, 256;
	add.s64 	%rd114, %rd114, 2048;
	add.s32 	%r472, %r472, 1;
	setp.ne.s32 	%p154, %r472, 0;
	mov.u32 	%r474, %r480;
	mov.f32 	%f200, %f204;
	@%p154 bra 	$L__BB15_15;
$L__BB15_18:
	setp.lt.u32 	%p155, %r7, 768;
	@%p155 bra 	$L__BB15_28;
$L__BB15_19:
	mul.wide.s32 	%rd93, %r476, 8;
	add.s64 	%rd91, %rd33, %rd93;
	// begin inline asm
	ld.global.nc.u32 %r481, [%rd91];
	// end inline asm
	add.s64 	%rd92, %rd91, 4;
	// begin inline asm
	ld.global.nc.u32 %r343, [%rd92];
	// end inline asm
	mov.b32 	%f205, %r343;
	setp.gt.f32 	%p156, %f204, %f205;
	@%p156 bra 	$L__BB15_21;
	setp.eq.f32 	%p157, %f204, %f205;
	setp.lt.s32 	%p158, %r481, %r480;
	and.pred  	%p159, %p157, %p158;
	selp.f32 	%f205, %f205, %f204, %p159;
	selp.b32 	%r481, %r481, %r480, %p159;
$L__BB15_21:
	add.s64 	%rd94, %rd91, 2048;
	// begin inline asm
	ld.global.nc.u32 %r482, [%rd94];
	// end inline asm
	add.s64 	%rd95, %rd91, 2052;
	// begin inline asm
	ld.global.nc.u32 %r345, [%rd95];
	// end inline asm
	mov.b32 	%f206, %r345;
	setp.gt.f32 	%p160, %f205, %f206;
	@%p160 bra 	$L__BB15_23;
	setp.eq.f32 	%p161, %f205, %f206;
	setp.lt.s32 	%p162, %r482, %r481;
	and.pred  	%p163, %p161, %p162;
	selp.f32 	%f206, %f206, %f205, %p163;
	selp.b32 	%r482, %r482, %r481, %p163;
$L__BB15_23:
	add.s64 	%rd96, %rd91, 4096;
	// begin inline asm
	ld.global.nc.u32 %r483, [%rd96];
	// end inline asm
	add.s64 	%rd97, %rd91, 4100;
	// begin inline asm
	ld.global.nc.u32 %r347, [%rd97];
	// end inline asm
	mov.b32 	%f207, %r347;
	setp.gt.f32 	%p164, %f206, %f207;
	@%p164 bra 	$L__BB15_25;
	setp.eq.f32 	%p165, %f206, %f207;
	setp.lt.s32 	%p166, %r483, %r482;
	and.pred  	%p167, %p165, %p166;
	selp.f32 	%f207, %f207, %f206, %p167;
	selp.b32 	%r483, %r483, %r482, %p167;
$L__BB15_25:
	add.s64 	%rd98, %rd91, 6144;
	// begin inline asm
	ld.global.nc.u32 %r480, [%rd98];
	// end inline asm
	add.s64 	%rd99, %rd91, 6148;
	// begin inline asm
	ld.global.nc.u32 %r349, [%rd99];
	// end inline asm
	mov.b32 	%f204, %r349;
	setp.gt.f32 	%p168, %f207, %f204;
	@%p168 bra 	$L__BB15_27;
	setp.eq.f32 	%p169, %f207, %f204;
	setp.lt.s32 	%p170, %r480, %r483;
	and.pred  	%p171, %p169, %p170;
	selp.f32 	%f204, %f204, %f207, %p171;
	selp.b32 	%r480, %r480, %r483, %p171;
$L__BB15_27:
	add.s32 	%r476, %r476, 1024;
	setp.lt.s32 	%p172, %r476, %r222;
	@%p172 bra 	$L__BB15_19;
$L__BB15_28:
	setp.lt.s32 	%p173, %r222, 256;
	@%p173 bra 	$L__BB15_61;
	// begin inline asm
	mov.u32 %r413, %laneid;
	// end inline asm
	mov.b32 	%r421, 1;
	mov.b32 	%r422, 31;
	mov.b32 	%r423, -1;
	// begin inline asm
	shfl.sync.down.b32 %r414, %r480, %r421, %r422, %r423;
	// end inline asm
	mov.b32 	%r420, %f204;
	// begin inline asm
	shfl.sync.down.b32 %r419, %r420, %r421, %r422, %r423;
	// end inline asm
	mov.b32 	%f28, %r419;
	setp.gt.s32 	%p238, %r413, 30;
	mov.f32 	%f210, %f204;
	mov.u32 	%r486, %r480;
	@%p238 bra 	$L__BB15_32;
	setp.gt.f32 	%p239, %f204, %f28;
	mov.f32 	%f210, %f28;
	mov.u32 	%r486, %r414;
	@%p239 bra 	$L__BB15_32;
	setp.eq.f32 	%p240, %f204, %f28;
	setp.lt.s32 	%p241, %r414, %r480;
	and.pred  	%p242, %p240, %p241;
	selp.f32 	%f210, %f28, %f204, %p242;
	selp.b32 	%r486, %r414, %r480, %p242;
$L__BB15_32:
	mov.b32 	%r431, 2;
	mov.b32 	%r432, 31;
	mov.b32 	%r433, -1;
	// begin inline asm
	shfl.sync.down.b32 %r424, %r486, %r431, %r432, %r433;
	// end inline asm
	mov.b32 	%r430, %f210;
	// begin inline asm
	shfl.sync.down.b32 %r429, %r430, %r431, %r432, %r433;
	// end inline asm
	mov.b32 	%f31, %r429;
	setp.gt.s32 	%p243, %r413, 29;
	mov.f32 	%f211, %f210;
	mov.u32 	%r487, %r486;
	@%p243 bra 	$L__BB15_35;
	setp.gt.f32 	%p244, %f210, %f31;
	mov.f32 	%f211, %f31;
	mov.u32 	%r487, %r424;
	@%p244 bra 	$L__BB15_35;
	setp.eq.f32 	%p245, %f210, %f31;
	setp.lt.s32 	%p246, %r424, %r486;
	and.pred  	%p247, %p245, %p246;
	selp.f32 	%f211, %f31, %f210, %p247;
	selp.b32 	%r487, %r424, %r486, %p247;
$L__BB15_35:
	mov.b32 	%r441, 4;
	mov.b32 	%r442, 31;
	mov.b32 	%r443, -1;
	// begin inline asm
	shfl.sync.down.b32 %r434, %r487, %r441, %r442, %r443;
	// end inline asm
	mov.b32 	%r440, %f211;
	// begin inline asm
	shfl.sync.down.b32 %r439, %r440, %r441, %r442, %r443;
	// end inline asm
	mov.b32 	%f34, %r439;
	setp.gt.s32 	%p248, %r413, 27;
	mov.f32 	%f212, %f211;
	mov.u32 	%r488, %r487;
	@%p248 bra 	$L__BB15_38;
	setp.gt.f32 	%p249, %f211, %f34;
	mov.f32 	%f212, %f34;
	mov.u32 	%r488, %r434;
	@%p249 bra 	$L__BB15_38;
	setp.eq.f32 	%p250, %f211, %f34;
	setp.lt.s32 	%p251, %r434, %r487;
	and.pred  	%p252, %p250, %p251;
	selp.f32 	%f212, %f34, %f211, %p252;
	selp.b32 	%r488, %r434, %r487, %p252;
$L__BB15_38:
	mov.b32 	%r451, 8;
	mov.b32 	%r452, 31;
	mov.b32 	%r453, -1;
	// begin inline asm
	shfl.sync.down.b32 %r444, %r488, %r451, %r452, %r453;
	// end inline asm
	mov.b32 	%r450, %f212;
	// begin inline asm
	shfl.sync.down.b32 %r449, %r450, %r451, %r452, %r453;
	// end inline asm
	mov.b32 	%f37, %r449;
	setp.gt.s32 	%p253, %r413, 23;
	mov.f32 	%f272, %f212;
	mov.u32 	%r556, %r488;
	@%p253 bra 	$L__BB15_41;
	setp.gt.f32 	%p254, %f212, %f37;
	mov.f32 	%f272, %f37;
	mov.u32 	%r556, %r444;
	@%p254 bra 	$L__BB15_41;
	setp.eq.f32 	%p255, %f212, %f37;
	setp.lt.s32 	%p256, %r444, %r488;
	and.pred  	%p257, %p255, %p256;
	selp.f32 	%f272, %f37, %f212, %p257;
	selp.b32 	%r556, %r444, %r488, %p257;
$L__BB15_41:
	mov.b32 	%r461, 16;
	mov.b32 	%r462, 31;
	mov.b32 	%r463, -1;
	// begin inline asm
	shfl.sync.down.b32 %r490, %r556, %r461, %r462, %r463;
	// end inline asm
	mov.b32 	%r460, %f272;
	// begin inline asm
	shfl.sync.down.b32 %r459, %r460, %r461, %r462, %r463;
	// end inline asm
	mov.b32 	%f214, %r459;
	setp.gt.s32 	%p258, %r413, 15;
	@%p258 bra 	$L__BB15_46;
	setp.gt.f32 	%p259, %f272, %f214;
	@%p259 bra 	$L__BB15_44;
	setp.eq.f32 	%p260, %f272, %f214;
	setp.lt.s32 	%p261, %r490, %r556;
	and.pred  	%p262, %p260, %p261;
	selp.b32 	%r490, %r490, %r556, %p262;
	selp.f32 	%f214, %f214, %f272, %p262;
$L__BB15_44:
	setp.ne.s32 	%p263, %r413, 0;
	mov.f32 	%f272, %f214;
	mov.u32 	%r556, %r490;
	@%p263 bra 	$L__BB15_46;
	shr.u32 	%r464, %r2, 2;
	and.b32  	%r465, %r464, 248;
	mov.u32 	%r466, _ZZN3cub18CUB_300001_SM_10006detail6reduce28DeviceReduceSingleTileKernelINS2_10policy_hubINS0_12KeyValuePairIifEEiNS0_6ArgMinEE10Policy1000EPS6_N6thrust24THRUST_300001_SM_1000_NS24tabulate_output_iteratorINS2_32accumulating_transform_output_opINS5_IlfEENS2_18local_to_global_opIlEES7_NSD_INS2_31unzip_and_write_arg_extremum_opIPfPiEENSC_11use_defaultElEEEESM_lEEiS7_NS2_20empty_problem_init_tIS6_EES6_N4cuda3std3__410__identityEEEvT0_T1_T2_T3_T4_T6_E12temp_storage;
	add.s32 	%r467, %r466, %r465;
	st.shared.u32 	[%r467+8], %r490;
	st.shared.f32 	[%r467+12], %f214;
$L__BB15_46:
	bar.sync 	0;
	setp.ne.s32 	%p264, %r2, 0;
	@%p264 bra 	$L__BB15_198;
	ld.shared.u32 	%r492, [_ZZN3cub18CUB_300001_SM_10006detail6reduce28DeviceReduceSingleTileKernelINS2_10policy_hubINS0_12KeyValuePairIifEEiNS0_6ArgMinEE10Policy1000EPS6_N6thrust24THRUST_300001_SM_1000_NS24tabulate_output_iteratorINS2_32accumulating_transform_output_opINS5_IlfEENS2_18local_to_global_opIlEES7_NSD_INS2_31unzip_and_write_arg_extremum_opIPfPiEENSC_11use_defaultElEEEESM_lEEiS7_NS2_20empty_problem_init_tIS6_EES6_N4cuda3std3__410__identityEEEvT0_T1_T2_T3_T4_T6_E12temp_storage+16];
	ld.shared.f32 	%f216, [_ZZN3cub18CUB_300001_SM_10006detail6reduce28DeviceReduceSingleTileKernelINS2_10policy_hubINS0_12KeyValuePairIifEEiNS0_6ArgMinEE10Policy1000EPS6_N6thrust24THRUST_300001_SM_1000_NS24tabulate_output_iteratorINS2_32accumulating_transform_output_opINS5_IlfEENS2_18local_to_global_opIlEES7_NSD_INS2_31unzip_and_write_arg_extremum_opIPfPiEENSC_11use_defaultElEEEESM_lEEiS7_NS2_20empty_problem_init_tIS6_EES6_N4cuda3std3__410__identityEEEvT0_T1_T2_T3_T4_T6_E12temp_storage+20];
	setp.lt.f32 	%p265, %f216, %f272;
	@%p265 bra 	$L__BB15_49;
	setp.eq.f32 	%p266, %f272, %f216;
	setp.lt.s32 	%p267, %r492, %r556;
	and.pred  	%p268, %p266, %p267;
	selp.b32 	%r492, %r492, %r556, %p268;
	selp.f32 	%f216, %f216, %f272, %p268;
$L__BB15_49:
	ld.shared.u32 	%r493, [_ZZN3cub18CUB_300001_SM_10006detail6reduce28DeviceReduceSingleTileKernelINS2_10policy_hubINS0_12KeyValuePairIifEEiNS0_6ArgMinEE10Policy1000EPS6_N6thrust24THRUST_300001_SM_1000_NS24tabulate_output_iteratorINS2_32accumulating_transform_output_opINS5_IlfEENS2_18local_to_global_opIlEES7_NSD_INS2_31unzip_and_write_arg_extremum_opIPfPiEENSC_11use_defaultElEEEESM_lEEiS7_NS2_20empty_problem_init_tIS6_EES6_N4cuda3std3__410__identityEEEvT0_T1_T2_T3_T4_T6_E12temp_storage+24];
	ld.shared.f32 	%f217, [_ZZN3cub18CUB_300001_SM_10006detail6reduce28DeviceReduceSingleTileKernelINS2_10policy_hubINS0_12KeyValuePairIifEEiNS0_6ArgMinEE10Policy1000EPS6_N6thrust24THRUST_300001_SM_1000_NS24tabulate_output_iteratorINS2_32accumulating_transform_output_opINS5_IlfEENS2_18local_to_global_opIlEES7_NSD_INS2_31unzip_and_write_arg_extremum_opIPfPiEENSC_11use_defaultElEEEESM_lEEiS7_NS2_20empty_problem_init_tIS6_EES6_N4cuda3std3__410__identityEEEvT0_T1_T2_T3_T4_T6_E12temp_storage+28];
	setp.lt.f32 	%p269, %f217, %f216;
	@%p269 bra 	$L__BB15_51;
	setp.eq.f32 	%p270, %f216, %f217;
	setp.lt.s32 	%p271, %r493, %r492;
	and.pred  	%p272, %p270, %p271;
	selp.b32 	%r493, %r493, %r492, %p272;
	selp.f32 	%f217, %f217, %f216, %p272;
$L__BB15_51:
	ld.shared.u32 	%r494, [_ZZN3cub18CUB_300001_SM_10006detail6reduce28DeviceReduceSingleTileKernelINS2_10policy_hubINS0_12KeyValuePairIifEEiNS0_6ArgMinEE10Policy1000EPS6_N6thrust24THRUST_300001_SM_1000_NS24tabulate_output_iteratorINS2_32accumulating_transform_output_opINS5_IlfEENS2_18local_to_global_opIlEES7_NSD_INS2_31unzip_and_write_arg_extremum_opIPfPiEENSC_11use_defaultElEEEESM_lEEiS7_NS2_20empty_problem_init_tIS6_EES6_N4cuda3std3__410__identityEEEvT0_T1_T2_T3_T4_T6_E12temp_storage+32];
	ld.shared.f32 	%f218, [_ZZN3cub18CUB_300001_SM_10006detail6reduce28DeviceReduceSingleTileKernelINS2_10policy_hubINS0_12KeyValuePairIifEEiNS0_6ArgMinEE10Policy1000EPS6_N6thrust24THRUST_300001_SM_1000_NS24tabulate_output_iteratorINS2_32accumulating_transform_output_opINS5_IlfEENS2_18local_to_global_opIlEES7_NSD_INS2_31unzip_and_write_arg_extremum_opIPfPiEENSC_11use_defaultElEEEESM_lEEiS7_NS2_20empty_problem_init_tIS6_EES6_N4cuda3std3__410__identityEEEvT0_T1_T2_T3_T4_T6_E12temp_storage+36];
	setp.lt.f32 	%p273, %f218, %f217;
	@%p273 bra 	$L__BB15_53;
	setp.eq.f32 	%p274, %f217, %f218;
	setp.lt.s32 	%p275, %r494, %r493;
	and.pred  	%p276, %p274, %p275;
	selp.b32 	%r494, %r494, %r493, %p276;
	selp.f32 	%f218, %f218, %f217, %p276;
$L__BB15_53:
	ld.shared.u32 	%r495, [_ZZN3cub18CUB_300001_SM_10006detail6reduce28DeviceReduceSingleTileKernelINS2_10policy_hubINS0_12KeyValuePairIifEEiNS0_6ArgMinEE10Policy1000EPS6_N6thrust24THRUST_300001_SM_1000_NS24tabulate_output_iteratorINS2_32accumulating_transform_output_opINS5_IlfEENS2_18local_to_global_opIlEES7_NSD_INS2_31unzip_and_write_arg_extremum_opIPfPiEENSC_11use_defaultElEEEESM_lEEiS7_NS2_20empty_problem_init_tIS6_EES6_N4cuda3std3__410__identityEEEvT0_T1_T2_T3_T4_T6_E12temp_storage+40];
	ld.shared.f32 	%f219, [_ZZN3cub18CUB_300001_SM_10006detail6reduce28DeviceReduceSingleTileKernelINS2_10policy_hubINS0_12KeyValuePairIifEEiNS0_6ArgMinEE10Policy1000EPS6_N6thrust24THRUST_300001_SM_1000_NS24tabulate_output_iteratorINS2_32accumulating_transform_output_opINS5_IlfEENS2_18local_to_global_opIlEES7_NSD_INS2_31unzip_and_write_arg_extremum_opIPfPiEENSC_11use_defaultElEEEESM_lEEiS7_NS2_20empty_problem_init_tIS6_EES6_N4cuda3std3__410__identityEEEvT0_T1_T2_T3_T4_T6_E12temp_storage+44];
	setp.lt.f32 	%p277, %f219, %f218;
	@%p277 bra 	$L__BB15_55;
	setp.eq.f32 	%p278, %f218, %f219;
	setp.lt.s32 	%p279, %r495, %r494;
	and.pred  	%p280, %p278, %p279;
	selp.b32 	%r495, %r495, %r494, %p280;
	selp.f32 	%f219, %f219, %f218, %p280;
$L__BB15_55:
	ld.shared.u32 	%r496, [_ZZN3cub18CUB_300001_SM_10006detail6reduce28DeviceReduceSingleTileKernelINS2_10policy_hubINS0_12KeyValuePairIifEEiNS0_6ArgMinEE10Policy1000EPS6_N6thrust24THRUST_300001_SM_1000_NS24tabulate_output_iteratorINS2_32accumulating_transform_output_opINS5_IlfEENS2_18local_to_global_opIlEES7_NSD_INS2_31unzip_and_write_arg_extremum_opIPfPiEENSC_11use_defaultElEEEESM_lEEiS7_NS2_20empty_problem_init_tIS6_EES6_N4cuda3std3__410__identityEEEvT0_T1_T2_T3_T4_T6_E12temp_storage+48];
	ld.shared.f32 	%f220, [_ZZN3cub18CUB_300001_SM_10006detail6reduce28DeviceReduceSingleTileKernelINS2_10policy_hubINS0_12KeyValuePairIifEEiNS0_6ArgMinEE10Policy1000EPS6_N6thrust24THRUST_300001_SM_1000_NS24tabulate_output_iteratorINS2_32accumulating_transform_output_opINS5_IlfEENS2_18local_to_global_opIlEES7_NSD_INS2_31unzip_and_write_arg_extremum_opIPfPiEENSC_11use_defaultElEEEESM_lEEiS7_NS2_20empty_problem_init_tIS6_EES6_N4cuda3std3__410__identityEEEvT0_T1_T2_T3_T4_T6_E12temp_storage+52];
	setp.lt.f32 	%p281, %f220, %f219;
	@%p281 bra 	$L__BB15_57;
	setp.eq.f32 	%p282, %f219, %f220;
	setp.lt.s32 	%p283, %r496, %r495;
	and.pred  	%p284, %p282, %p283;
	selp.b32 	%r496, %r496, %r495, %p284;
	selp.f32 	%f220, %f220, %f219, %p284;
$L__BB15_57:
	ld.shared.u32 	%r497, [_ZZN3cub18CUB_300001_SM_10006detail6reduce28DeviceReduceSingleTileKernelINS2_10policy_hubINS0_12KeyValuePairIifEEiNS0_6ArgMinEE10Policy1000EPS6_N6thrust24THRUST_300001_SM_1000_NS24tabulate_output_iteratorINS2_32accumulating_transform_output_opINS5_IlfEENS2_18local_to_global_opIlEES7_NSD_INS2_31unzip_and_write_arg_extremum_opIPfPiEENSC_11use_defaultElEEEESM_lEEiS7_NS2_20empty_problem_init_tIS6_EES6_N4cuda3std3__410__identityEEEvT0_T1_T2_T3_T4_T6_E12temp_storage+56];
	ld.shared.f32 	%f221, [_ZZN3cub18CUB_300001_SM_10006detail6reduce28DeviceReduceSingleTileKernelINS2_10policy_hubINS0_12KeyValuePairIifEEiNS0_6ArgMinEE10Policy1000EPS6_N6thrust24THRUST_300001_SM_1000_NS24tabulate_output_iteratorINS2_32accumulating_transform_output_opINS5_IlfEENS2_18local_to_global_opIlEES7_NSD_INS2_31unzip_and_write_arg_extremum_opIPfPiEENSC_11use_defaultElEEEESM_lEEiS7_NS2_20empty_problem_init_tIS6_EES6_N4cuda3std3__410__identityEEEvT0_T1_T2_T3_T4_T6_E12temp_storage+60];
	setp.lt.f32 	%p285, %f221, %f220;
	@%p285 bra 	$L__BB15_59;
	setp.eq.f32 	%p286, %f220, %f221;
	setp.lt.s32 	%p287, %r497, %r496;
	and.pred  	%p288, %p286, %p287;
	selp.b32 	%r497, %r497, %r496, %p288;
	selp.f32 	%f221, %f221, %f220, %p288;
$L__BB15_59:
	ld.shared.u32 	%r556, [_ZZN3cub18CUB_300001_SM_10006detail6reduce28DeviceReduceSingleTileKernelINS2_10policy_hubINS0_12KeyValuePairIifEEiNS0_6ArgMinEE10Policy1000EPS6_N6thrust24THRUST_300001_SM_1000_NS24tabulate_output_iteratorINS2_32accumulating_transform_output_opINS5_IlfEENS2_18local_to_global_opIlEES7_NSD_INS2_31unzip_and_write_arg_extremum_opIPfPiEENSC_11use_defaultElEEEESM_lEEiS7_NS2_20empty_problem_init_tIS6_EES6_N4cuda3std3__410__identityEEEvT0_T1_T2_T3_T4_T6_E12temp_storage+64];
	ld.shared.f32 	%f272, [_ZZN3cub18CUB_300001_SM_10006detail6reduce28DeviceReduceSingleTileKernelINS2_10policy_hubINS0_12KeyValuePairIifEEiNS0_6ArgMinEE10Policy1000EPS6_N6thrust24THRUST_300001_SM_1000_NS24tabulate_output_iteratorINS2_32accumulating_transform_output_opINS5_IlfEENS2_18local_to_global_opIlEES7_NSD_INS2_31unzip_and_write_arg_extremum_opIPfPiEENSC_11use_defaultElEEEESM_lEEiS7_NS2_20empty_problem_init_tIS6_EES6_N4cuda3std3__410__identityEEEvT0_T1_T2_T3_T4_T6_E12temp_storage+68];
	setp.lt.f32 	%p289, %f272, %f221;
	@%p289 bra 	$L__BB15_198;
	setp.eq.f32 	%p290, %f221, %f272;
	setp.lt.s32 	%p291, %r556, %r497;
	and.pred  	%p292, %p290, %p291;
	selp.f32 	%f272, %f272, %f221, %p292;
	selp.b32 	%r556, %r556, %r497, %p292;
	bra.uni 	$L__BB15_198;
$L__BB15_61:
	// begin inline asm
	mov.u32 %r350, %laneid;
	// end inline asm
	and.b32  	%r361, %r2, 992;
	add.s32 	%r362, %r361, 32;
	setp.gt.s32 	%p174, %r362, %r222;
	not.b32 	%r363, %r361;
	add.s32 	%r364, %r222, %r363;
	selp.b32 	%r359, %r364, 31, %p174;
	mov.b32 	%r358, 1;
	mov.b32 	%r360, -1;
	// begin inline asm
	shfl.sync.down.b32 %r351, %r480, %r358, %r359, %r360;
	// end inline asm
	mov.b32 	%r357, %f204;
	// begin inline asm
	shfl.sync.down.b32 %r356, %r357, %r358, %r359, %r360;
	// end inline asm
	mov.b32 	%f64, %r356;
	setp.ge.s32 	%p175, %r350, %r359;
	mov.u32 	%r498, %r480;
	mov.f32 	%f222, %f204;
	@%p175 bra 	$L__BB15_64;
	setp.gt.f32 	%p176, %f204, %f64;
	mov.u32 	%r498, %r351;
	mov.f32 	%f222, %f64;
	@%p176 bra 	$L__BB15_64;
	setp.eq.f32 	%p177, %f204, %f64;
	setp.lt.s32 	%p178, %r351, %r480;
	and.pred  	%p179, %p177, %p178;
	selp.b32 	%r498, %r351, %r480, %p179;
	selp.f32 	%f222, %f64, %f204, %p179;
$L__BB15_64:
	mov.b32 	%r372, 2;
	mov.b32 	%r374, -1;
	// begin inline asm
	shfl.sync.down.b32 %r365, %r498, %r372, %r359, %r374;
	// end inline asm
	mov.b32 	%r371, %f222;
	// begin inline asm
	shfl.sync.down.b32 %r370, %r371, %r372, %r359, %r374;
	// end inline asm
	mov.b32 	%f67, %r370;
	add.s32 	%r375, %r350, 2;
	setp.gt.s32 	%p180, %r375, %r359;
	mov.u32 	%r499, %r498;
	mov.f32 	%f223, %f222;
	@%p180 bra 	$L__BB15_67;
	setp.gt.f32 	%p181, %f222, %f67;
	mov.u32 	%r499, %r365;
	mov.f32 	%f223, %f67;
	@%p181 bra 	$L__BB15_67;
	setp.eq.f32 	%p182, %f222, %f67;
	setp.lt.s32 	%p183, %r365, %r498;
	and.pred  	%p184, %p182, %p183;
	selp.b32 	%r499, %r365, %r498, %p184;
	selp.f32 	%f223, %f67, %f222, %p184;
$L__BB15_67:
	mov.b32 	%r383, 4;
	mov.b32 	%r385, -1;
	// begin inline asm
	shfl.sync.down.b32 %r376, %r499, %r383, %r359, %r385;
	// end inline asm
	mov.b32 	%r382, %f223;
	// begin inline asm
	shfl.sync.down.b32 %r381, %r382, %r383, %r359, %r385;
	// end inline asm
	mov.b32 	%f70, %r381;
	add.s32 	%r386, %r350, 4;
	setp.gt.s32 	%p185, %r386, %r359;
	mov.u32 	%r500, %r499;
	mov.f32 	%f224, %f223;
	@%p185 bra 	$L__BB15_70;
	setp.gt.f32 	%p186, %f223, %f70;
	mov.u32 	%r500, %r376;
	mov.f32 	%f224, %f70;
	@%p186 bra 	$L__BB15_70;
	setp.eq.f32 	%p187, %f223, %f70;
	setp.lt.s32 	%p188, %r376, %r499;
	and.pred  	%p189, %p187, %p188;
	selp.b32 	%r500, %r376, %r499, %p189;
	selp.f32 	%f224, %f70, %f223, %p189;
$L__BB15_70:
	mov.b32 	%r394, 8;
	mov.b32 	%r396, -1;
	// begin inline asm
	shfl.sync.down.b32 %r387, %r500, %r394, %r359, %r396;
	// end inline asm
	mov.b32 	%r393, %f224;
	// begin inline asm
	shfl.sync.down.b32 %r392, %r393, %r394, %r359, %r396;
	// end inline asm
	mov.b32 	%f73, %r392;
	add.s32 	%r397, %r350, 8;
	setp.gt.s32 	%p190, %r397, %r359;
	mov.u32 	%r501, %r500;
	mov.f32 	%f225, %f224;
	@%p190 bra 	$L__BB15_73;
	setp.gt.f32 	%p191, %f224, %f73;
	mov.u32 	%r501, %r387;
	mov.f32 	%f225, %f73;
	@%p191 bra 	$L__BB15_73;
	setp.eq.f32 	%p192, %f224, %f73;
	setp.lt.s32 	%p193, %r387, %r500;
	and.pred  	%p194, %p192, %p193;
	selp.b32 	%r501, %r387, %r500, %p194;
	selp.f32 	%f225, %f73, %f224, %p194;
$L__BB15_73:
	mov.b32 	%r405, 16;
	mov.b32 	%r407, -1;
	// begin inline asm
	shfl.sync.down.b32 %r398, %r501, %r405, %r359, %r407;
	// end inline asm
	mov.b32 	%r404, %f225;
	// begin inline asm
	shfl.sync.down.b32 %r403, %r404, %r405, %r359, %r407;
	// end inline asm
	mov.b32 	%f76, %r403;
	add.s32 	%r408, %r350, 16;
	setp.gt.s32 	%p195, %r408, %r359;
	mov.u32 	%r556, %r501;
	mov.f32 	%f272, %f225;
	@%p195 bra 	$L__BB15_76;
	setp.gt.f32 	%p196, %f225, %f76;
	mov.u32 	%r556, %r398;
	mov.f32 	%f272, %f76;
	@%p196 bra 	$L__BB15_76;
	setp.eq.f32 	%p197, %f225, %f76;
	setp.lt.s32 	%p198, %r398, %r501;
	and.pred  	%p199, %p197, %p198;
	selp.b32 	%r556, %r398, %r501, %p199;
	selp.f32 	%f272, %f76, %f225, %p199;
$L__BB15_76:
	setp.ne.s32 	%p200, %r350, 0;
	@%p200 bra 	$L__BB15_78;
	shr.u32 	%r409, %r2, 2;
	and.b32  	%r410, %r409, 248;
	mov.u32 	%r411, _ZZN3cub18CUB_300001_SM_10006detail6reduce28DeviceReduceSingleTileKernelINS2_10policy_hubINS0_12KeyValuePairIifEEiNS0_6ArgMinEE10Policy1000EPS6_N6thrust24THRUST_300001_SM_1000_NS24tabulate_output_iteratorINS2_32accumulating_transform_output_opINS5_IlfEENS2_18local_to_global_opIlEES7_NSD_INS2_31unzip_and_write_arg_extremum_opIPfPiEENSC_11use_defaultElEEEESM_lEEiS7_NS2_20empty_problem_init_tIS6_EES6_N4cuda3std3__410__identityEEEvT0_T1_T2_T3_T4_T6_E12temp_storage;
	add.s32 	%r412, %r411, %r410;
	st.shared.u32 	[%r412+8], %r556;
	st.shared.f32 	[%r412+12], %f272;
$L__BB15_78:
	bar.sync 	0;
	setp.ne.s32 	%p201, %r2, 0;
	setp.lt.s32 	%p202, %r222, 33;
	or.pred  	%p203, %p201, %p202;
	@%p203 bra 	$L__BB15_198;
	ld.shared.u32 	%r503, [_ZZN3cub18CUB_300001_SM_10006detail6reduce28DeviceReduceSingleTileKernelINS2_10policy_hubINS0_12KeyValuePairIifEEiNS0_6ArgMinEE10Policy1000EPS6_N6thrust24THRUST_300001_SM_1000_NS24tabulate_output_iteratorINS2_32accumulating_transform_output_opINS5_IlfEENS2_18local_to_global_opIlEES7_NSD_INS2_31unzip_and_write_arg_extremum_opIPfPiEENSC_11use_defaultElEEEESM_lEEiS7_NS2_20empty_problem_init_tIS6_EES6_N4cuda3std3__410__identityEEEvT0_T1_T2_T3_T4_T6_E12temp_storage+16];
	ld.shared.f32 	%f227, [_ZZN3cub18CUB_300001_SM_10006detail6reduce28DeviceReduceSingleTileKernelINS2_10policy_hubINS0_12KeyValuePairIifEEiNS0_6ArgMinEE10Policy1000EPS6_N6thrust24THRUST_300001_SM_1000_NS24tabulate_output_iteratorINS2_32accumulating_transform_output_opINS5_IlfEENS2_18local_to_global_opIlEES7_NSD_INS2_31unzip_and_write_arg_extremum_opIPfPiEENSC_11use_defaultElEEEESM_lEEiS7_NS2_20empty_problem_init_tIS6_EES6_N4cuda3std3__410__identityEEEvT0_T1_T2_T3_T4_T6_E12temp_storage+20];
	setp.lt.f32 	%p204, %f227, %f272;
	@%p204 bra 	$L__BB15_81;
	setp.eq.f32 	%p205, %f272, %f227;
	setp.lt.s32 	%p206, %r503, %r556;
	and.pred  	%p207, %p205, %p206;
	selp.b32 	%r503, %r503, %r556, %p207;
	selp.f32 	%f227, %f227, %f272, %p207;
$L__BB15_81:
	setp.lt.u32 	%p208, %r222, 65;
	mov.f32 	%f272, %f227;
	mov.u32 	%r556, %r503;
	@%p208 bra 	$L__BB15_198;
	ld.shared.u32 	%r556, [_ZZN3cub18CUB_300001_SM_10006detail6reduce28DeviceReduceSingleTileKernelINS2_10policy_hubINS0_12KeyValuePairIifEEiNS0_6ArgMinEE10Policy1000EPS6_N6thrust24THRUST_300001_SM_1000_NS24tabulate_output_iteratorINS2_32accumulating_transform_output_opINS5_IlfEENS2_18local_to_global_opIlEES7_NSD_INS2_31unzip_and_write_arg_extremum_opIPfPiEENSC_11use_defaultElEEEESM_lEEiS7_NS2_20empty_problem_init_tIS6_EES6_N4cuda3std3__410__identityEEEvT0_T1_T2_T3_T4_T6_E12temp_storage+24];
	ld.shared.f32 	%f272, [_ZZN3cub18CUB_300001_SM_10006detail6reduce28DeviceReduceSingleTileKernelINS2_10policy_hubINS0_12KeyValuePairIifEEiNS0_6ArgMinEE10Policy1000EPS6_N6thrust24THRUST_300001_SM_1000_NS24tabulate_output_iteratorINS2_32accumulating_transform_output_opINS5_IlfEENS2_18local_to_global_opIlEES7_NSD_INS2_31unzip_and_write_arg_extremum_opIPfPiEENSC_11use_defaultElEEEESM_lEEiS7_NS2_20empty_problem_init_tIS6_EES6_N4cuda3std3__410__identityEEEvT0_T1_T2_T3_T4_T6_E12temp_storage+28];
	setp.lt.f32 	%p209, %f272, %f227;
	@%p209 bra 	$L__BB15_84;
	setp.eq.f32 	%p210, %f227, %f272;
	setp.lt.s32 	%p211, %r556, %r503;
	and.pred  	%p212, %p210, %p211;
	selp.b32 	%r556, %r556, %r503, %p212;
	selp.f32 	%f272, %f272, %f227, %p212;
$L__BB15_84:
	setp.lt.u32 	%p213, %r222, 97;
	@%p213 bra 	$L__BB15_198;
	ld.shared.u32 	%r505, [_ZZN3cub18CUB_300001_SM_10006detail6reduce28DeviceReduceSingleTileKernelINS2_10policy_hubINS0_12KeyValuePairIifEEiNS0_6ArgMinEE10Policy1000EPS6_N6thrust24THRUST_300001_SM_1000_NS24tabulate_output_iteratorINS2_32accumulating_transform_output_opINS5_IlfEENS2_18local_to_global_opIlEES7_NSD_INS2_31unzip_and_write_arg_extremum_opIPfPiEENSC_11use_defaultElEEEESM_lEEiS7_NS2_20empty_problem_init_tIS6_EES6_N4cuda3std3__410__identityEEEvT0_T1_T2_T3_T4_T6_E12temp_storage+32];
	ld.shared.f32 	%f229, [_ZZN3cub18CUB_300001_SM_10006detail6reduce28DeviceReduceSingleTileKernelINS2_10policy_hubINS0_12KeyValuePairIifEEiNS0_6ArgMinEE10Policy1000EPS6_N6thrust24THRUST_300001_SM_1000_NS24tabulate_output_iteratorINS2_32accumulating_transform_output_opINS5_IlfEENS2_18local_to_global_opIlEES7_NSD_INS2_31unzip_and_write_arg_extremum_opIPfPiEENSC_11use_defaultElEEEESM_lEEiS7_NS2_20empty_problem_init_tIS6_EES6_N4cuda3std3__410__identityEEEvT0_T1_T2_T3_T4_T6_E12temp_storage+36];
	setp.lt.f32 	%p214, %f229, %f272;
	@%p214 bra 	$L__BB15_87;
	setp.eq.f32 	%p215, %f272, %f229;
	setp.lt.s32 	%p216, %r505, %r556;
	and.pred  	%p217, %p215, %p216;
	selp.b32 	%r505, %r505, %r556, %p217;
	selp.f32 	%f229, %f229, %f272, %p217;
$L__BB15_87:
	setp.lt.u32 	%p218, %r222, 129;
	mov.f32 	%f272, %f229;
	mov.u32 	%r556, %r505;
	@%p218 bra 	$L__BB15_198;
	ld.shared.u32 	%r556, [_ZZN3cub18CUB_300001_SM_10006detail6reduce28DeviceReduceSingleTileKernelINS2_10policy_hubINS0_12KeyValuePairIifEEiNS0_6ArgMinEE10Policy1000EPS6_N6thrust24THRUST_300001_SM_1000_NS24tabulate_output_iteratorINS2_32accumulating_transform_output_opINS5_IlfEENS2_18local_to_global_opIlEES7_NSD_INS2_31unzip_and_write_arg_extremum_opIPfPiEENSC_11use_defaultElEEEESM_lEEiS7_NS2_20empty_problem_init_tIS6_EES6_N4cuda3std3__410__identityEEEvT0_T1_T2_T3_T4_T6_E12temp_storage+40];
	ld.shared.f32 	%f272, [_ZZN3cub18CUB_300001_SM_10006detail6reduce28DeviceReduceSingleTileKernelINS2_10policy_hubINS0_12KeyValuePairIifEEiNS0_6ArgMinEE10Policy1000EPS6_N6thrust24THRUST_300001_SM_1000_NS24tabulate_output_iteratorINS2_32accumulating_transform_output_opINS5_IlfEENS2_18local_to_global_opIlEES7_NSD_INS2_31unzip_and_write_arg_extremum_opIPfPiEENSC_11use_defaultElEEEESM_lEEiS7_NS2_20empty_problem_init_tIS6_EES6_N4cuda3std3__410__identityEEEvT0_T1_T2_T3_T4_T6_E12temp_storage+44];
	setp.lt.f32 	%p219, %f272, %f229;
	@%p219 bra 	$L__BB15_90;
	setp.eq.f32 	%p220, %f229, %f272;
	setp.lt.s32 	%p221, %r556, %r505;
	and.pred  	%p222, %p220, %p221;
	selp.b32 	%r556, %r556, %r505, %p222;
	selp.f32 	%f272, %f272, %f229, %p222;
$L__BB15_90:
	setp.lt.u32 	%p223, %r222, 161;
	@%p223 bra 	$L__BB15_198;
	ld.shared.u32 	%r507, [_ZZN3cub18CUB_300001_SM_10006detail6reduce28DeviceReduceSingleTileKernelINS2_10policy_hubINS0_12KeyValuePairIifEEiNS0_6ArgMinEE10Policy1000EPS6_N6thrust24THRUST_300001_SM_1000_NS24tabulate_output_iteratorINS2_32accumulating_transform_output_opINS5_IlfEENS2_18local_to_global_opIlEES7_NSD_INS2_31unzip_and_write_arg_extremum_opIPfPiEENSC_11use_defaultElEEEESM_lEEiS7_NS2_20empty_problem_init_tIS6_EES6_N4cuda3std3__410__identityEEEvT0_T1_T2_T3_T4_T6_E12temp_storage+48];
	ld.shared.f32 	%f231, [_ZZN3cub18CUB_300001_SM_10006detail6reduce28DeviceReduceSingleTileKernelINS2_10policy_hubINS0_12KeyValuePairIifEEiNS0_6ArgMinEE10Policy1000EPS6_N6thrust24THRUST_300001_SM_1000_NS24tabulate_output_iteratorINS2_32accumulating_transform_output_opINS5_IlfEENS2_18local_to_global_opIlEES7_NSD_INS2_31unzip_and_write_arg_extremum_opIPfPiEENSC_11use_defaultElEEEESM_lEEiS7_NS2_20empty_problem_init_tIS6_EES6_N4cuda3std3__410__identityEEEvT0_T1_T2_T3_T4_T6_E12temp_storage+52];
	setp.lt.f32 	%p224, %f231, %f272;
	@%p224 bra 	$L__BB15_93;
	setp.eq.f32 	%p225, %f272, %f231;
	setp.lt.s32 	%p226, %r507, %r556;
	and.pred  	%p227, %p225, %p226;
	selp.b32 	%r507, %r507, %r556, %p227;
	selp.f32 	%f231, %f231, %f272, %p227;
$L__BB15_93:
	setp.lt.u32 	%p228, %r222, 193;
	mov.f32 	%f272, %f231;
	mov.u32 	%r556, %r507;
	@%p228 bra 	$L__BB15_198;
	ld.shared.u32 	%r508, [_ZZN3cub18CUB_300001_SM_10006detail6reduce28DeviceReduceSingleTileKernelINS2_10policy_hubINS0_12KeyValuePairIifEEiNS0_6ArgMinEE10Policy1000EPS6_N6thrust24THRUST_300001_SM_1000_NS24tabulate_output_iteratorINS2_32accumulating_transform_output_opINS5_IlfEENS2_18local_to_global_opIlEES7_NSD_INS2_31unzip_and_write_arg_extremum_opIPfPiEENSC_11use_defaultElEEEESM_lEEiS7_NS2_20empty_problem_init_tIS6_EES6_N4cuda3std3__410__identityEEEvT0_T1_T2_T3_T4_T6_E12temp_storage+56];
	ld.shared.f32 	%f232, [_ZZN3cub18CUB_300001_SM_10006detail6reduce28DeviceReduceSingleTileKernelINS2_10policy_hubINS0_12KeyValuePairIifEEiNS0_6ArgMinEE10Policy1000EPS6_N6thrust24THRUST_300001_SM_1000_NS24tabulate_output_iteratorINS2_32accumulating_transform_output_opINS5_IlfEENS2_18local_to_global_opIlEES7_NSD_INS2_31unzip_and_write_arg_extremum_opIPfPiEENSC_11use_defaultElEEEESM_lEEiS7_NS2_20empty_problem_init_tIS6_EES6_N4cuda3std3__410__identityEEEvT0_T1_T2_T3_T4_T6_E12temp_storage+60];
	setp.lt.f32 	%p229, %f232, %f231;
	@%p229 bra 	$L__BB15_96;
	setp.eq.f32 	%p230, %f231, %f232;
	setp.lt.s32 	%p231, %r508, %r507;
	and.pred  	%p232, %p230, %p231;
	selp.b32 	%r508, %r508, %r507, %p232;
	selp.f32 	%f232, %f232, %f231, %p232;
$L__BB15_96:
	setp.lt.u32 	%p233, %r222, 225;
	mov.f32 	%f272, %f232;
	mov.u32 	%r556, %r508;
	@%p233 bra 	$L__BB15_198;
	ld.shared.u32 	%r556, [_ZZN3cub18CUB_300001_SM_10006detail6reduce28DeviceReduceSingleTileKernelINS2_10policy_hubINS0_12KeyValuePairIifEEiNS0_6ArgMinEE10Policy1000EPS6_N6thrust24THRUST_300001_SM_1000_NS24tabulate_output_iteratorINS2_32accumulating_transform_output_opINS5_IlfEENS2_18local_to_global_opIlEES7_NSD_INS2_31unzip_and_write_arg_extremum_opIPfPiEENSC_11use_defaultElEEEESM_lEEiS7_NS2_20empty_problem_init_tIS6_EES6_N4cuda3std3__410__identityEEEvT0_T1_T2_T3_T4_T6_E12temp_storage+64];
	ld.shared.f32 	%f272, [_ZZN3cub18CUB_300001_SM_10006detail6reduce28DeviceReduceSingleTileKernelINS2_10policy_hubINS0_12KeyValuePairIifEEiNS0_6ArgMinEE10Policy1000EPS6_N6thrust24THRUST_300001_SM_1000_NS24tabulate_output_iteratorINS2_32accumulating_transform_output_opINS5_IlfEENS2_18local_to_global_opIlEES7_NSD_INS2_31unzip_and_write_arg_extremum_opIPfPiEENSC_11use_defaultElEEEESM_lEEiS7_NS2_20empty_problem_init_tIS6_EES6_N4cuda3std3__410__identityEEEvT0_T1_T2_T3_T4_T6_E12temp_storage+68];
	setp.lt.f32 	%p234, %f272, %f232;
	@%p234 bra 	$L__BB15_198;
	setp.eq.f32 	%p235, %f232, %f272;
	setp.lt.s32 	%p236, %r556, %r508;
	and.pred  	%p237, %p235, %p236;
	selp.f32 	%f272, %f272, %f232, %p237;
	selp.b32 	%r556, %r556, %r508, %p237;
	bra.uni 	$L__BB15_198;
$L__BB15_99:
	mov.u32 	%r110, %tid.x;
	mul.wide.u32 	%rd50, %r110, 8;
	add.s64 	%rd34, %rd33, %rd50;
	// begin inline asm
	ld.global.nc.u32 %r518, [%rd34];
	// end inline asm
	add.s64 	%rd35, %rd34, 4;
	// begin inline asm
	ld.global.nc.u32 %r225, [%rd35];
	// end inline asm
	mov.b32 	%f241, %r225;
	add.s64 	%rd36, %rd34, 2048;
	// begin inline asm
	ld.global.nc.u32 %r226, [%rd36];
	// end inline asm
	add.s64 	%rd37, %rd34, 2052;
	// begin inline asm
	ld.global.nc.u32 %r227, [%rd37];
	// end inline asm
	mov.b32 	%f100, %r227;
	add.s64 	%rd38, %rd34, 4096;
	// begin inline asm
	ld.global.nc.u32 %r228, [%rd38];
	// end inline asm
	add.s64 	%rd39, %rd34, 4100;
	// begin inline asm
	ld.global.nc.u32 %r229, [%rd39];
	// end inline asm
	mov.b32 	%f101, %r229;
	add.s64 	%rd40, %rd34, 6144;
	// begin inline asm
	ld.global.nc.u32 %r230, [%rd40];
	// end inline asm
	add.s64 	%rd41, %rd34, 6148;
	// begin inline asm
	ld.global.nc.u32 %r231, [%rd41];
	// end inline asm
	mov.b32 	%f102, %r231;
	add.s64 	%rd42, %rd34, 8192;
	// begin inline asm
	ld.global.nc.u32 %r232, [%rd42];
	// end inline asm
	add.s64 	%rd43, %rd34, 8196;
	// begin inline asm
	ld.global.nc.u32 %r233, [%rd43];
	// end inline asm
	mov.b32 	%f103, %r233;
	add.s64 	%rd44, %rd34, 10240;
	// begin inline asm
	ld.global.nc.u32 %r234, [%rd44];
	// end inline asm
	add.s64 	%rd45, %rd34, 10244;
	// begin inline asm
	ld.global.nc.u32 %r235, [%rd45];
	// end inline asm
	mov.b32 	%f104, %r235;
	add.s64 	%rd46, %rd34, 12288;
	// begin inline asm
	ld.global.nc.u32 %r236, [%rd46];
	// end inline asm
	add.s64 	%rd47, %rd34, 12292;
	// begin inline asm
	ld.global.nc.u32 %r237, [%rd47];
	// end inline asm
	mov.b32 	%f105, %r237;
	add.s64 	%rd48, %rd34, 14336;
	// begin inline asm
	ld.global.nc.u32 %r238, [%rd48];
	// end inline asm
	add.s64 	%rd49, %rd34, 14340;
	// begin inline asm
	ld.global.nc.u32 %r239, [%rd49];
	// end inline asm
	mov.b32 	%f106, %r239;
	setp.lt.f32 	%p3, %f100, %f241;
	@%p3 bra 	$L__BB15_101;
	setp.neu.f32 	%p4, %f241, %f100;
	setp.ge.s32 	%p5, %r226, %r518;
	or.pred  	%p6, %p4, %p5;
	@%p6 bra 	$L__BB15_102;
$L__BB15_101:
	mov.u32 	%r518, %r226;
	mov.f32 	%f241, %f100;
$L__BB15_102:
	setp.gt.f32 	%p7, %f241, %f101;
	@%p7 bra 	$L__BB15_104;
	setp.neu.f32 	%p8, %f241, %f101;
	setp.ge.s32 	%p9, %r228, %r518;
	or.pred  	%p10, %p8, %p9;
	@%p10 bra 	$L__BB15_105;
$L__BB15_104:
	mov.u32 	%r518, %r228;
	mov.f32 	%f241, %f101;
$L__BB15_105:
	setp.gt.f32 	%p11, %f241, %f102;
	@%p11 bra 	$L__BB15_107;
	setp.neu.f32 	%p12, %f241, %f102;
	setp.ge.s32 	%p13, %r230, %r518;
	or.pred  	%p14, %p12, %p13;
	@%p14 bra 	$L__BB15_108;
$L__BB15_107:
	mov.u32 	%r518, %r230;
	mov.f32 	%f241, %f102;
$L__BB15_108:
	setp.gt.f32 	%p15, %f241, %f103;
	@%p15 bra 	$L__BB15_110;
	setp.neu.f32 	%p16, %f241, %f103;
	setp.ge.s32 	%p17, %r232, %r518;
	or.pred  	%p18, %p16, %p17;
	@%p18 bra 	$L__BB15_111;
$L__BB15_110:
	mov.u32 	%r518, %r232;
	mov.f32 	%f241, %f103;
$L__BB15_111:
	setp.gt.f32 	%p19, %f241, %f104;
	@%p19 bra 	$L__BB15_113;
	setp.neu.f32 	%p20, %f241, %f104;
	setp.ge.s32 	%p21, %r234, %r518;
	or.pred  	%p22, %p20, %p21;
	@%p22 bra 	$L__BB15_114;
$L__BB15_113:
	mov.u32 	%r518, %r234;
	mov.f32 	%f241, %f104;
$L__BB15_114:
	setp.gt.f32 	%p23, %f241, %f105;
	@%p23 bra 	$L__BB15_116;
	setp.neu.f32 	%p24, %f241, %f105;
	setp.ge.s32 	%p25, %r236, %r518;
	or.pred  	%p26, %p24, %p25;
	@%p26 bra 	$L__BB15_117;
$L__BB15_116:
	mov.u32 	%r518, %r236;
	mov.f32 	%f241, %f105;
$L__BB15_117:
	setp.gt.f32 	%p27, %f241, %f106;
	@%p27 bra 	$L__BB15_119;
	setp.neu.f32 	%p28, %f241, %f106;
	setp.ge.s32 	%p29, %r238, %r518;
	or.pred  	%p30, %p28, %p29;
	@%p30 bra 	$L__BB15_120;
$L__BB15_119:
	mov.u32 	%r518, %r238;
	mov.f32 	%f241, %f106;
$L__BB15_120:
	setp.lt.u32 	%p31, %r222, 4096;
	mov.b32 	%r527, 2048;
	@%p31 bra 	$L__BB15_148;
	add.s32 	%r126, %r222, -2048;
	mov.b32 	%r527, 2048;
$L__BB15_122:
	mul.wide.s32 	%rd67, %r527, 8;
	add.s64 	%rd51, %rd34, %rd67;
	// begin inline asm
	ld.global.nc.u32 %r242, [%rd51];
	// end inline asm
	add.s64 	%rd52, %rd51, 4;
	// begin inline asm
	ld.global.nc.u32 %r243, [%rd52];
	// end inline asm
	mov.b32 	%f115, %r243;
	add.s64 	%rd53, %rd51, 2048;
	// begin inline asm
	ld.global.nc.u32 %r244, [%rd53];
	// end inline asm
	add.s64 	%rd54, %rd51, 2052;
	// begin inline asm
	ld.global.nc.u32 %r245, [%rd54];
	// end inline asm
	mov.b32 	%f116, %r245;
	add.s64 	%rd55, %rd51, 4096;
	// begin inline asm
	ld.global.nc.u32 %r246, [%rd55];
	// end inline asm
	add.s64 	%rd56, %rd51, 4100;
	// begin inline asm
	ld.global.nc.u32 %r247, [%rd56];
	// end inline asm
	mov.b32 	%f117, %r247;
	add.s64 	%rd57, %rd51, 6144;
	// begin inline asm
	ld.global.nc.u32 %r248, [%rd57];
	// end inline asm
	add.s64 	%rd58, %rd51, 6148;
	// begin inline asm
	ld.global.nc.u32 %r249, [%rd58];
	// end inline asm
	mov.b32 	%f118, %r249;
	add.s64 	%rd59, %rd51, 8192;
	// begin inline asm
	ld.global.nc.u32 %r250, [%rd59];
	// end inline asm
	add.s64 	%rd60, %rd51, 8196;
	// begin inline asm
	ld.global.nc.u32 %r251, [%rd60];
	// end inline asm
	mov.b32 	%f119, %r251;
	add.s64 	%rd61, %rd51, 10240;
	// begin inline asm
	ld.global.nc.u32 %r252, [%rd61];
	// end inline asm
	add.s64 	%rd62, %rd51, 10244;
	// begin inline asm
	ld.global.nc.u32 %r253, [%rd62];
	// end inline asm
	mov.b32 	%f120, %r253;
	add.s64 	%rd63, %rd51, 12288;
	// begin inline asm
	ld.global.nc.u32 %r254, [%rd63];
	// end inline asm
	add.s64 	%rd64, %rd51, 12292;
	// begin inline asm
	ld.global.nc.u32 %r255, [%rd64];
	// end inline asm
	mov.b32 	%f121, %r255;
	add.s64 	%rd65, %rd51, 14336;
	// begin inline asm
	ld.global.nc.u32 %r256, [%rd65];
	// end inline asm
	add.s64 	%rd66, %rd51, 14340;
	// begin inline asm
	ld.global.nc.u32 %r257, [%rd66];
	// end inline asm
	mov.b32 	%f122, %r257;
	setp.gt.f32 	%p32, %f241, %f115;
	@%p32 bra 	$L__BB15_124;
	setp.neu.f32 	%p33, %f241, %f115;
	setp.ge.s32 	%p34, %r242, %r518;
	or.pred  	%p35, %p33, %p34;
	@%p35 bra 	$L__BB15_125;
$L__BB15_124:
	mov.u32 	%r518, %r242;
	mov.f32 	%f241, %f115;
$L__BB15_125:
	setp.gt.f32 	%p36, %f241, %f116;
	@%p36 bra 	$L__BB15_127;
	setp.neu.f32 	%p37, %f241, %f116;
	setp.ge.s32 	%p38, %r244, %r518;
	or.pred  	%p39, %p37, %p38;
	@%p39 bra 	$L__BB15_128;
$L__BB15_127:
	mov.u32 	%r518, %r244;
	mov.f32 	%f241, %f116;
$L__BB15_128:
	setp.gt.f32 	%p40, %f241, %f117;
	@%p40 bra 	$L__BB15_130;
	setp.neu.f32 	%p41, %f241, %f117;
	setp.ge.s32 	%p42, %r246, %r518;
	or.pred  	%p43, %p41, %p42;
	@%p43 bra 	$L__BB15_131;
$L__BB15_130:
	mov.u32 	%r518, %r246;
	mov.f32 	%f241, %f117;
$L__BB15_131:
	setp.gt.f32 	%p44, %f241, %f118;
	@%p44 bra 	$L__BB15_133;
	setp.neu.f32 	%p45, %f241, %f118;
	setp.ge.s32 	%p46, %r248, %r518;
	or.pred  	%p47, %p45, %p46;
	@%p47 bra 	$L__BB15_134;
$L__BB15_133:
	mov.u32 	%r518, %r248;
	mov.f32 	%f241, %f118;
$L__BB15_134:
	setp.gt.f32 	%p48, %f241, %f119;
	@%p48 bra 	$L__BB15_136;
	setp.neu.f32 	%p49, %f241, %f119;
	setp.ge.s32 	%p50, %r250, %r518;
	or.pred  	%p51, %p49, %p50;
	@%p51 bra 	$L__BB15_137;
$L__BB15_136:
	mov.u32 	%r518, %r250;
	mov.f32 	%f241, %f119;
$L__BB15_137:
	setp.gt.f32 	%p52, %f241, %f120;
	@%p52 bra 	$L__BB15_139;
	setp.neu.f32 	%p53, %f241, %f120;
	setp.ge.s32 	%p54, %r252, %r518;
	or.pred  	%p55, %p53, %p54;
	@%p55 bra 	$L__BB15_140;
$L__BB15_139:
	mov.u32 	%r518, %r252;
	mov.f32 	%f241, %f120;
$L__BB15_140:
	setp.gt.f32 	%p56, %f241, %f121;
	@%p56 bra 	$L__BB15_142;
	setp.neu.f32 	%p57, %f241, %f121;
	setp.ge.s32 	%p58, %r254, %r518;
	or.pred  	%p59, %p57, %p58;
	@%p59 bra 	$L__BB15_143;
$L__BB15_142:
	mov.u32 	%r518, %r254;
	mov.f32 	%f241, %f121;
$L__BB15_143:
	setp.gt.f32 	%p60, %f241, %f122;
	@%p60 bra 	$L__BB15_145;
	setp.neu.f32 	%p61, %f241, %f122;
	setp.ge.s32 	%p62, %r256, %r518;
	or.pred  	%p63, %p61, %p62;
	@%p63 bra 	$L__BB15_146;
$L__BB15_145:
	mov.u32 	%r518, %r256;
	mov.f32 	%f241, %f122;
$L__BB15_146:
	sub.s32 	%r258, %r222, %r527;
	setp.lt.s32 	%p64, %r258, 2048;
	@%p64 bra 	$L__BB15_166;
	add.s32 	%r527, %r527, 2048;
	setp.le.s32 	%p65, %r527, %r126;
	@%p65 bra 	$L__BB15_122;
$L__BB15_148:
	setp.le.s32 	%p66, %r222, %r527;
	@%p66 bra 	$L__BB15_166;
	sub.s32 	%r148, %r222, %r527;
	setp.ge.s32 	%p67, %r110, %r148;
	@%p67 bra 	$L__BB15_166;
	not.b32 	%r260, %r110;
	add.s32 	%r261, %r222, %r260;
	sub.s32 	%r149, %r261, %r527;
	and.b32  	%r262, %r149, 768;
	setp.eq.s32 	%p68, %r262, 768;
	mov.u32 	%r533, %r110;
	@%p68 bra 	$L__BB15_155;
	add.s32 	%r529, %r110, %r527;
	shr.u32 	%r263, %r149, 8;
	add.s32 	%r264, %r263, 1;
	and.b32  	%r265, %r264, 3;
	neg.s32 	%r528, %r265;
	mov.u32 	%r533, %r110;
	mov.u32 	%r531, %r518;
	mov.f32 	%f250, %f241;
$L__BB15_152:
	.pragma "nounroll";
	mul.wide.u32 	%rd70, %r529, 8;
	add.s64 	%rd68, %rd33, %rd70;
	// begin inline asm
	ld.global.nc.u32 %r518, [%rd68];
	// end inline asm
	add.s64 	%rd69, %rd68, 4;
	// begin inline asm
	ld.global.nc.u32 %r267, [%rd69];
	// end inline asm
	mov.b32 	%f241, %r267;
	setp.gt.f32 	%p69, %f250, %f241;
	@%p69 bra 	$L__BB15_154;
	setp.eq.f32 	%p70, %f250, %f241;
	setp.lt.s32 	%p71, %r518, %r531;
	and.pred  	%p72, %p70, %p71;
	selp.b32 	%r518, %r518, %r531, %p72;
	selp.f32 	%f241, %f241, %f250, %p72;
$L__BB15_154:
	add.s32 	%r533, %r533, 256;
	add.s32 	%r529, %r529, 256;
	add.s32 	%r528, %r528, 1;
	setp.ne.s32 	%p73, %r528, 0;
	mov.u32 	%r531, %r518;
	mov.f32 	%f250, %f241;
	@%p73 bra 	$L__BB15_152;
$L__BB15_155:
	setp.lt.u32 	%p74, %r149, 768;
	@%p74 bra 	$L__BB15_166;
	cvt.u64.u32 	%rd71, %r533;
	cvt.u64.u32 	%rd72, %r527;
	add.s64 	%rd73, %rd71, %rd72;
	shl.b64 	%rd74, %rd73, 3;
	add.s64 	%rd75, %rd74, %rd33;
	add.s64 	%rd115, %rd75, 6148;
	add.s32 	%r536, %r533, %r527;
$L__BB15_157:
	mul.wide.u32 	%rd78, %r536, 8;
	add.s64 	%rd76, %rd33, %rd78;
	// begin inline asm
	ld.global.nc.u32 %r539, [%rd76];
	// end inline asm
	add.s64 	%rd77, %rd76, 4;
	// begin inline asm
	ld.global.nc.u32 %r269, [%rd77];
	// end inline asm
	mov.b32 	%f255, %r269;
	setp.gt.f32 	%p75, %f241, %f255;
	@%p75 bra 	$L__BB15_159;
	setp.eq.f32 	%p76, %f241, %f255;
	setp.lt.s32 	%p77, %r539, %r518;
	and.pred  	%p78, %p76, %p77;
	selp.b32 	%r539, %r539, %r518, %p78;
	selp.f32 	%f255, %f255, %f241, %p78;
$L__BB15_159:
	add.s64 	%rd79, %rd115, -4100;
	// begin inline asm
	ld.global.nc.u32 %r540, [%rd79];
	// end inline asm
	add.s64 	%rd80, %rd115, -4096;
	// begin inline asm
	ld.global.nc.u32 %r271, [%rd80];
	// end inline asm
	mov.b32 	%f256, %r271;
	setp.gt.f32 	%p79, %f255, %f256;
	@%p79 bra 	$L__BB15_161;
	setp.eq.f32 	%p80, %f255, %f256;
	setp.lt.s32 	%p81, %r540, %r539;
	and.pred  	%p82, %p80, %p81;
	selp.b32 	%r540, %r540, %r539, %p82;
	selp.f32 	%f256, %f256, %f255, %p82;
$L__BB15_161:
	add.s64 	%rd81, %rd115, -2052;
	// begin inline asm
	ld.global.nc.u32 %r541, [%rd81];
	// end inline asm
	add.s64 	%rd82, %rd115, -2048;
	// begin inline asm
	ld.global.nc.u32 %r273, [%rd82];
	// end inline asm
	mov.b32 	%f257, %r273;
	setp.gt.f32 	%p83, %f256, %f257;
	@%p83 bra 	$L__BB15_163;
	setp.eq.f32 	%p84, %f256, %f257;
	setp.lt.s32 	%p85, %r541, %r540;
	and.pred  	%p86, %p84, %p85;
	selp.b32 	%r541, %r541, %r540, %p86;
	selp.f32 	%f257, %f257, %f256, %p86;
$L__BB15_163:
	add.s64 	%rd83, %rd115, -4;
	// begin inline asm
	ld.global.nc.u32 %r518, [%rd83];
	// end inline asm
	// begin inline asm
	ld.global.nc.u32 %r275, [%rd115];
	// end inline asm
	mov.b32 	%f241, %r275;
	setp.gt.f32 	%p87, %f257, %f241;
	@%p87 bra 	$L__BB15_165;
	setp.eq.f32 	%p88, %f257, %f241;
	setp.lt.s32 	%p89, %r518, %r541;
	and.pred  	%p90, %p88, %p89;
	selp.b32 	%r518, %r518, %r541, %p90;
	selp.f32 	%f241, %f241, %f257, %p90;
$L__BB15_165:
	add.s32 	%r533, %r533, 1024;
	add.s64 	%rd115, %rd115, 8192;
	add.s32 	%r536, %r536, 1024;
	setp.lt.s32 	%p91, %r533, %r148;
	@%p91 bra 	$L__BB15_157;
$L__BB15_166:
	// begin inline asm
	mov.u32 %r276, %laneid;
	// end inline asm
	mov.b32 	%r284, 1;
	mov.b32 	%r285, 31;
	mov.b32 	%r286, -1;
	// begin inline asm
	shfl.sync.down.b32 %r277, %r518, %r284, %r285, %r286;
	// end inline asm
	mov.b32 	%r283, %f241;
	// begin inline asm
	shfl.sync.down.b32 %r282, %r283, %r284, %r285, %r286;
	// end inline asm
	mov.b32 	%f152, %r282;
	setp.gt.s32 	%p92, %r276, 30;
	mov.u32 	%r544, %r518;
	mov.f32 	%f260, %f241;
	@%p92 bra 	$L__BB15_169;
	setp.gt.f32 	%p93, %f241, %f152;
	mov.u32 	%r544, %r277;
	mov.f32 	%f260, %f152;
	@%p93 bra 	$L__BB15_169;
	setp.eq.f32 	%p94, %f241, %f152;
	setp.lt.s32 	%p95, %r277, %r518;
	and.pred  	%p96, %p94, %p95;
	selp.b32 	%r544, %r277, %r518, %p96;
	selp.f32 	%f260, %f152, %f241, %p96;
$L__BB15_169:
	mov.b32 	%r294, 2;
	mov.b32 	%r295, 31;
	mov.b32 	%r296, -1;
	// begin inline asm
	shfl.sync.down.b32 %r287, %r544, %r294, %r295, %r296;
	// end inline asm
	mov.b32 	%r293, %f260;
	// begin inline asm
	shfl.sync.down.b32 %r292, %r293, %r294, %r295, %r296;
	// end inline asm
	mov.b32 	%f155, %r292;
	setp.gt.s32 	%p97, %r276, 29;
	mov.u32 	%r545, %r544;
	mov.f32 	%f261, %f260;
	@%p97 bra 	$L__BB15_172;
	setp.gt.f32 	%p98, %f260, %f155;
	mov.u32 	%r545, %r287;
	mov.f32 	%f261, %f155;
	@%p98 bra 	$L__BB15_172;
	setp.eq.f32 	%p99, %f260, %f155;
	setp.lt.s32 	%p100, %r287, %r544;
	and.pred  	%p101, %p99, %p100;
	selp.b32 	%r545, %r287, %r544, %p101;
	selp.f32 	%f261, %f155, %f260, %p101;
$L__BB15_172:
	mov.b32 	%r304, 4;
	mov.b32 	%r305, 31;
	mov.b32 	%r306, -1;
	// begin inline asm
	shfl.sync.down.b32 %r297, %r545, %r304, %r305, %r306;
	// end inline asm
	mov.b32 	%r303, %f261;
	// begin inline asm
	shfl.sync.down.b32 %r302, %r303, %r304, %r305, %r306;
	// end inline asm
	mov.b32 	%f158, %r302;
	setp.gt.s32 	%p102, %r276, 27;
	mov.u32 	%r546, %r545;
	mov.f32 	%f262, %f261;
	@%p102 bra 	$L__BB15_175;
	setp.gt.f32 	%p103, %f261, %f158;
	mov.u32 	%r546, %r297;
	mov.f32 	%f262, %f158;
	@%p103 bra 	$L__BB15_175;
	setp.eq.f32 	%p104, %f261, %f158;
	setp.lt.s32 	%p105, %r297, %r545;
	and.pred  	%p106, %p104, %p105;
	selp.b32 	%r546, %r297, %r545, %p106;
	selp.f32 	%f262, %f158, %f261, %p106;
$L__BB15_175:
	mov.b32 	%r314, 8;
	mov.b32 	%r315, 31;
	mov.b32 	%r316, -1;
	// begin inline asm
	shfl.sync.down.b32 %r307, %r546, %r314, %r315, %r316;
	// end inline asm
	mov.b32 	%r313, %f262;
	// begin inline asm
	shfl.sync.down.b32 %r312, %r313, %r314, %r315, %r316;
	// end inline asm
	mov.b32 	%f161, %r312;
	setp.gt.s32 	%p107, %r276, 23;
	mov.u32 	%r556, %r546;
	mov.f32 	%f272, %f262;
	@%p107 bra 	$L__BB15_178;
	setp.gt.f32 	%p108, %f262, %f161;
	mov.u32 	%r556, %r307;
	mov.f32 	%f272, %f161;
	@%p108 bra 	$L__BB15_178;
	setp.eq.f32 	%p109, %f262, %f161;
	setp.lt.s32 	%p110, %r307, %r546;
	and.pred  	%p111, %p109, %p110;
	selp.b32 	%r556, %r307, %r546, %p111;
	selp.f32 	%f272, %f161, %f262, %p111;
$L__BB15_178:
	mov.b32 	%r324, 16;
	mov.b32 	%r325, 31;
	mov.b32 	%r326, -1;
	// begin inline asm
	shfl.sync.down.b32 %r548, %r556, %r324, %r325, %r326;
	// end inline asm
	mov.b32 	%r323, %f272;
	// begin inline asm
	shfl.sync.down.b32 %r322, %r323, %r324, %r325, %r326;
	// end inline asm
	mov.b32 	%f264, %r322;
	setp.gt.s32 	%p112, %r276, 15;
	@%p112 bra 	$L__BB15_183;
	setp.gt.f32 	%p113, %f272, %f264;
	@%p113 bra 	$L__BB15_181;
	setp.eq.f32 	%p114, %f272, %f264;
	setp.lt.s32 	%p115, %r548, %r556;
	and.pred  	%p116, %p114, %p115;
	selp.b32 	%r548, %r548, %r556, %p116;
	selp.f32 	%f264, %f264, %f272, %p116;
$L__BB15_181:
	setp.ne.s32 	%p117, %r276, 0;
	mov.f32 	%f272, %f264;
	mov.u32 	%r556, %r548;
	@%p117 bra 	$L__BB15_183;
	shr.u32 	%r327, %r110, 2;
	and.b32  	%r328, %r327, 248;
	mov.u32 	%r329, _ZZN3cub18CUB_300001_SM_10006detail6reduce28DeviceReduceSingleTileKernelINS2_10policy_hubINS0_12KeyValuePairIifEEiNS0_6ArgMinEE10Policy1000EPS6_N6thrust24THRUST_300001_SM_1000_NS24tabulate_output_iteratorINS2_32accumulating_transform_output_opINS5_IlfEENS2_18local_to_global_opIlEES7_NSD_INS2_31unzip_and_write_arg_extremum_opIPfPiEENSC_11use_defaultElEEEESM_lEEiS7_NS2_20empty_problem_init_tIS6_EES6_N4cuda3std3__410__identityEEEvT0_T1_T2_T3_T4_T6_E12temp_storage;
	add.s32 	%r330, %r329, %r328;
	st.shared.u32 	[%r330+8], %r548;
	st.shared.f32 	[%r330+12], %f264;
$L__BB15_183:
	bar.sync 	0;
	setp.ne.s32 	%p118, %r110, 0;
	@%p118 bra 	$L__BB15_198;
	ld.shared.u32 	%r550, [_ZZN3cub18CUB_300001_SM_10006detail6reduce28DeviceReduceSingleTileKernelINS2_10policy_hubINS0_12KeyValuePairIifEEiNS0_6ArgMinEE10Policy1000EPS6_N6thrust24THRUST_300001_SM_1000_NS24tabulate_output_iteratorINS2_32accumulating_transform_output_opINS5_IlfEENS2_18local_to_global_opIlEES7_NSD_INS2_31unzip_and_write_arg_extremum_opIPfPiEENSC_11use_defaultElEEEESM_lEEiS7_NS2_20empty_problem_init_tIS6_EES6_N4cuda3std3__410__identityEEEvT0_T1_T2_T3_T4_T6_E12temp_storage+16];
	ld.shared.f32 	%f266, [_ZZN3cub18CUB_300001_SM_10006detail6reduce28DeviceReduceSingleTileKernelINS2_10policy_hubINS0_12KeyValuePairIifEEiNS0_6ArgMinEE10Policy1000EPS6_N6thrust24THRUST_300001_SM_1000_NS24tabulate_output_iteratorINS2_32accumulating_transform_output_opINS5_IlfEENS2_18local_to_global_opIlEES7_NSD_INS2_31unzip_and_write_arg_extremum_opIPfPiEENSC_11use_defaultElEEEESM_lEEiS7_NS2_20empty_problem_init_tIS6_EES6_N4cuda3std3__410__identityEEEvT0_T1_T2_T3_T4_T6_E12temp_storage+20];
	setp.lt.f32 	%p119, %f266, %f272;
	@%p119 bra 	$L__BB15_186;
	setp.eq.f32 	%p120, %f272, %f266;
	setp.lt.s32 	%p121, %r550, %r556;
	and.pred  	%p122, %p120, %p121;
	selp.b32 	%r550, %r550, %r556, %p122;
	selp.f32 	%f266, %f266, %f272, %p122;
$L__BB15_186:
	ld.shared.u32 	%r551, [_ZZN3cub18CUB_300001_SM_10006detail6reduce28DeviceReduceSingleTileKernelINS2_10policy_hubINS0_12KeyValuePairIifEEiNS0_6ArgMinEE10Policy1000EPS6_N6thrust24THRUST_300001_SM_1000_NS24tabulate_output_iteratorINS2_32accumulating_transform_output_opINS5_IlfEENS2_18local_to_global_opIlEES7_NSD_INS2_31unzip_and_write_arg_extremum_opIPfPiEENSC_11use_defaultElEEEESM_lEEiS7_NS2_20empty_problem_init_tIS6_EES6_N4cuda3std3__410__identityEEEvT0_T1_T2_T3_T4_T6_E12temp_storage+24];
	ld.shared.f32 	%f267, [_ZZN3cub18CUB_300001_SM_10006detail6reduce28DeviceReduceSingleTileKernelINS2_10policy_hubINS0_12KeyValuePairIifEEiNS0_6ArgMinEE10Policy1000EPS6_N6thrust24THRUST_300001_SM_1000_NS24tabulate_output_iteratorINS2_32accumulating_transform_output_opINS5_IlfEENS2_18local_to_global_opIlEES7_NSD_INS2_31unzip_and_write_arg_extremum_opIPfPiEENSC_11use_defaultElEEEESM_lEEiS7_NS2_20empty_problem_init_tIS6_EES6_N4cuda3std3__410__identityEEEvT0_T1_T2_T3_T4_T6_E12temp_storage+28];
	setp.lt.f32 	%p123, %f267, %f266;
	@%p123 bra 	$L__BB15_188;
	setp.eq.f32 	%p124, %f266, %f267;
	setp.lt.s32 	%p125, %r551, %r550;
	and.pred  	%p126, %p124, %p125;
	selp.b32 	%r551, %r551, %r550, %p126;
	selp.f32 	%f267, %f267, %f266, %p126;
$L__BB15_188:
	ld.shared.u32 	%r552, [_ZZN3cub18CUB_300001_SM_10006detail6reduce28DeviceReduceSingleTileKernelINS2_10policy_hubINS0_12KeyValuePairIifEEiNS0_6ArgMinEE10Policy1000EPS6_N6thrust24THRUST_300001_SM_1000_NS24tabulate_output_iteratorINS2_32accumulating_transform_output_opINS5_IlfEENS2_18local_to_global_opIlEES7_NSD_INS2_31unzip_and_write_arg_extremum_opIPfPiEENSC_11use_defaultElEEEESM_lEEiS7_NS2_20empty_problem_init_tIS6_EES6_N4cuda3std3__410__identityEEEvT0_T1_T2_T3_T4_T6_E12temp_storage+32];
	ld.shared.f32 	%f268, [_ZZN3cub18CUB_300001_SM_10006detail6reduce28DeviceReduceSingleTileKernelINS2_10policy_hubINS0_12KeyValuePairIifEEiNS0_6ArgMinEE10Policy1000EPS6_N6thrust24THRUST_300001_SM_1000_NS24tabulate_output_iteratorINS2_32accumulating_transform_output_opINS5_IlfEENS2_18local_to_global_opIlEES7_NSD_INS2_31unzip_and_write_arg_extremum_opIPfPiEENSC_11use_defaultElEEEESM_lEEiS7_NS2_20empty_problem_init_tIS6_EES6_N4cuda3std3__410__identityEEEvT0_T1_T2_T3_T4_T6_E12temp_storage+36];
	setp.lt.f32 	%p127, %f268, %f267;
	@%p127 bra 	$L__BB15_190;
	setp.eq.f32 	%p128, %f267, %f268;
	setp.lt.s32 	%p129, %r552, %r551;
	and.pred  	%p130, %p128, %p129;
	selp.b32 	%r552, %r552, %r551, %p130;
	selp.f32 	%f268, %f268, %f267, %p130;
$L__BB15_190:
	ld.shared.u32 	%r553, [_ZZN3cub18CUB_300001_SM_10006detail6reduce28DeviceReduceSingleTileKernelINS2_10policy_hubINS0_12KeyValuePairIifEEiNS0_6ArgMinEE10Policy1000EPS6_N6thrust24THRUST_300001_SM_1000_NS24tabulate_output_iteratorINS2_32accumulating_transform_output_opINS5_IlfEENS2_18local_to_global_opIlEES7_NSD_INS2_31unzip_and_write_arg_extremum_opIPfPiEENSC_11use_defaultElEEEESM_lEEiS7_NS2_20empty_problem_init_tIS6_EES6_N4cuda3std3__410__identityEEEvT0_T1_T2_T3_T4_T6_E12temp_storage+40];
	ld.shared.f32 	%f269, [_ZZN3cub18CUB_300001_SM_10006detail6reduce28DeviceReduceSingleTileKernelINS2_10policy_hubINS0_12KeyValuePairIifEEiNS0_6ArgMinEE10Policy1000EPS6_N6thrust24THRUST_300001_SM_1000_NS24tabulate_output_iteratorINS2_32accumulating_transform_output_opINS5_IlfEENS2_18local_to_global_opIlEES7_NSD_INS2_31unzip_and_write_arg_extremum_opIPfPiEENSC_11use_defaultElEEEESM_lEEiS7_NS2_20empty_problem_init_tIS6_EES6_N4cuda3std3__410__identityEEEvT0_T1_T2_T3_T4_T6_E12temp_storage+44];
	setp.lt.f32 	%p131, %f269, %f268;
	@%p131 bra 	$L__BB15_192;
	setp.eq.f32 	%p132, %f268, %f269;
	setp.lt.s32 	%p133, %r553, %r552;
	and.pred  	%p134, %p132, %p133;
	selp.b32 	%r553, %r553, %r552, %p134;
	selp.f32 	%f269, %f269, %f268, %p134;
$L__BB15_192:
	ld.shared.u32 	%r554, [_ZZN3cub18CUB_300001_SM_10006detail6reduce28DeviceReduceSingleTileKernelINS2_10policy_hubINS0_12KeyValuePairIifEEiNS0_6ArgMinEE10Policy1000EPS6_N6thrust24THRUST_300001_SM_1000_NS24tabulate_output_iteratorINS2_32accumulating_transform_output_opINS5_IlfEENS2_18local_to_global_opIlEES7_NSD_INS2_31unzip_and_write_arg_extremum_opIPfPiEENSC_11use_defaultElEEEESM_lEEiS7_NS2_20empty_problem_init_tIS6_EES6_N4cuda3std3__410__identityEEEvT0_T1_T2_T3_T4_T6_E12temp_storage+48];
	ld.shared.f32 	%f270, [_ZZN3cub18CUB_300001_SM_10006detail6reduce28DeviceReduceSingleTileKernelINS2_10policy_hubINS0_12KeyValuePairIifEEiNS0_6ArgMinEE10Policy1000EPS6_N6thrust24THRUST_300001_SM_1000_NS24tabulate_output_iteratorINS2_32accumulating_transform_output_opINS5_IlfEENS2_18local_to_global_opIlEES7_NSD_INS2_31unzip_and_write_arg_extremum_opIPfPiEENSC_11use_defaultElEEEESM_lEEiS7_NS2_20empty_problem_init_tIS6_EES6_N4cuda3std3__410__identityEEEvT0_T1_T2_T3_T4_T6_E12temp_storage+52];
	setp.lt.f32 	%p135, %f270, %f269;
	@%p135 bra 	$L__BB15_194;
	setp.eq.f32 	%p136, %f269, %f270;
	setp.lt.s32 	%p137, %r554, %r553;
	and.pred  	%p138, %p136, %p137;
	selp.b32 	%r554, %r554, %r553, %p138;
	selp.f32 	%f270, %f270, %f269, %p138;
$L__BB15_194:
	ld.shared.u32 	%r555, [_ZZN3cub18CUB_300001_SM_10006detail6reduce28DeviceReduceSingleTileKernelINS2_10policy_hubINS0_12KeyValuePairIifEEiNS0_6ArgMinEE10Policy1000EPS6_N6thrust24THRUST_300001_SM_1000_NS24tabulate_output_iteratorINS2_32accumulating_transform_output_opINS5_IlfEENS2_18local_to_global_opIlEES7_NSD_INS2_31unzip_and_write_arg_extremum_opIPfPiEENSC_11use_defaultElEEEESM_lEEiS7_NS2_20empty_problem_init_tIS6_EES6_N4cuda3std3__410__identityEEEvT0_T1_T2_T3_T4_T6_E12temp_storage+56];
	ld.shared.f32 	%f271, [_ZZN3cub18CUB_300001_SM_10006detail6reduce28DeviceReduceSingleTileKernelINS2_10policy_hubINS0_12KeyValuePairIifEEiNS0_6ArgMinEE10Policy1000EPS6_N6thrust24THRUST_300001_SM_1000_NS24tabulate_output_iteratorINS2_32accumulating_transform_output_opINS5_IlfEENS2_18local_to_global_opIlEES7_NSD_INS2_31unzip_and_write_arg_extremum_opIPfPiEENSC_11use_defaultElEEEESM_lEEiS7_NS2_20empty_problem_init_tIS6_EES6_N4cuda3std3__410__identityEEEvT0_T1_T2_T3_T4_T6_E12temp_storage+60];
	setp.lt.f32 	%p139, %f271, %f270;
	@%p139 bra 	$L__BB15_196;
	setp.eq.f32 	%p140, %f270, %f271;
	setp.lt.s32 	%p141, %r555, %r554;
	and.pred  	%p142, %p140, %p141;
	selp.b32 	%r555, %r555, %r554, %p142;
	selp.f32 	%f271, %f271, %f270, %p142;
$L__BB15_196:
	ld.shared.u32 	%r556, [_ZZN3cub18CUB_300001_SM_10006detail6reduce28DeviceReduceSingleTileKernelINS2_10policy_hubINS0_12KeyValuePairIifEEiNS0_6ArgMinEE10Policy1000EPS6_N6thrust24THRUST_300001_SM_1000_NS24tabulate_output_iteratorINS2_32accumulating_transform_output_opINS5_IlfEENS2_18local_to_global_opIlEES7_NSD_INS2_31unzip_and_write_arg_extremum_opIPfPiEENSC_11use_defaultElEEEESM_lEEiS7_NS2_20empty_problem_init_tIS6_EES6_N4cuda3std3__410__identityEEEvT0_T1_T2_T3_T4_T6_E12temp_storage+64];
	ld.shared.f32 	%f272, [_ZZN3cub18CUB_300001_SM_10006detail6reduce28DeviceReduceSingleTileKernelINS2_10policy_hubINS0_12KeyValuePairIifEEiNS0_6ArgMinEE10Policy1000EPS6_N6thrust24THRUST_300001_SM_1000_NS24tabulate_output_iteratorINS2_32accumulating_transform_output_opINS5_IlfEENS2_18local_to_global_opIlEES7_NSD_INS2_31unzip_and_write_arg_extremum_opIPfPiEENSC_11use_defaultElEEEESM_lEEiS7_NS2_20empty_problem_init_tIS6_EES6_N4cuda3std3__410__identityEEEvT0_T1_T2_T3_T4_T6_E12temp_storage+68];
	setp.lt.f32 	%p143, %f272, %f271;
	@%p143 bra 	$L__BB15_198;
	setp.eq.f32 	%p144, %f271, %f272;
	setp.lt.s32 	%p145, %r556, %r555;
	and.pred  	%p146, %p144, %p145;
	selp.f32 	%f272, %f272, %f271, %p146;
	selp.b32 	%r556, %r556, %r555, %p146;
$L__BB15_198:
	mov.u32 	%r468, %tid.x;
	setp.ne.s32 	%p293, %r468, 0;
	@%p293 bra 	$L__BB15_206;
	cvta.to.global.u64 	%rd26, %rd10;
	cvta.to.global.u64 	%rd27, %rd9;
	and.b16  	%rs5, %rs4, 255;
	setp.eq.s16 	%p294, %rs5, 0;
	@%p294 bra 	$L__BB15_201;
	cvt.s64.s32 	%rd100, %r556;
	add.s64 	%rd117, %rd6, %rd100;
	st.global.u64 	[%rd27], %rd117;
	st.global.f32 	[%rd27+8], %f272;
	bra.uni 	$L__BB15_204;
$L__BB15_201:
	cvt.s64.s32 	%rd101, %r556;
	add.s64 	%rd117, %rd6, %rd101;
	ld.global.f32 	%f189, [%rd26+8];
	setp.lt.f32 	%p295, %f272, %f189;
	@%p295 bra 	$L__BB15_203;
	setp.eq.f32 	%p296, %f189, %f272;
	ld.global.u64 	%rd102, [%rd26];
	setp.lt.s64 	%p297, %rd117, %rd102;
	and.pred  	%p298, %p296, %p297;
	selp.b64 	%rd117, %rd117, %rd102, %p298;
	selp.f32 	%f272, %f272, %f189, %p298;
$L__BB15_203:
	st.global.u64 	[%rd27], %rd117;
	st.global.f32 	[%rd27+8], %f272;
$L__BB15_204:
	and.b16  	%rs6, %rs3, 255;
	setp.eq.s16 	%p299, %rs6, 0;
	@%p299 bra 	$L__BB15_206;
	cvta.to.global.u64 	%rd104, %rd8;
	st.global.f32 	[%rd104], %f272;
	cvta.to.global.u64 	%rd105, %rd7;
	st.global.u32 	[%rd105], %rd117;
$L__BB15_206:
	ret;

}


// ===== COMPILED SASS (sm_100) =====

	.target	sm_100

	.elftype	@"ET_EXEC"


//--------------------- .note.nv.tkinfo           --------------------------
	.section	.note.nv.tkinfo,"",@"SHT_NOTE"
	.sectionflags	@"SHF_NOTE_NV_TKINFO"
	.tkinfo
        /*0018*/ 	.word	0x00000002
        /*0030*/ 	.string	""
        /*0030*/ 	.string	"ptxas"
        /*0030*/ 	.string	"Cuda compilation tools, release 13.0, V13.0.88"
        /*0030*/ 	.string	"Build cuda_13.0.r13.0/compiler.36424714_0"
        /*0030*/ 	.string	"-arch sm_100 -m 64 "



//--------------------- .note.nv.cuinfo           --------------------------
	.section	.note.nv.cuinfo,"",@"SHT_NOTE"
	.sectionflags	@"SHF_NOTE_NV_CUINFO"
        /*0018*/ 	.short	0x0002
        /*001a*/ 	.short	0x0064
        /*001c*/ 	.short	0x0082
	.zero		2


//--------------------- .nv.info                  --------------------------
	.section	.nv.info,"",@"SHT_CUDA_INFO"
	.align	4


	//----- nvinfo : EIATTR_REGCOUNT
	.align		4
        /*0000*/ 	.byte	0x04, 0x2f
        /*0002*/ 	.short	(.L_41 - .L_40)
	.align		4
.L_40:
        /*0004*/ 	.word	index@(_Z9compute_BPKfS0_S0_Pfi)
        /*0008*/ 	.word	0x0000000e


	//----- nvinfo : EIATTR_FRAME_SIZE
	.align		4
.L_41:
        /*000c*/ 	.byte	0x04, 0x11
        /*000e*/ 	.short	(.L_43 - .L_42)
	.align		4
.L_42:
        /*0010*/ 	.word	index@(_Z9compute_BPKfS0_S0_Pfi)
        /*0014*/ 	.word	0x00000000


	//----- nvinfo : EIATTR_REGCOUNT
	.align		4
.L_43:
        /*0018*/ 	.byte	0x04, 0x2f
        /*001a*/ 	.short	(.L_45 - .L_44)
	.align		4
.L_44:
        /*001c*/ 	.word	index@(_Z11find_argminPKfPiPfi)
        /*0020*/ 	.word	0x0000000e


	//----- nvinfo : EIATTR_FRAME_SIZE
	.align		4
.L_45:
        /*0024*/ 	.byte	0x04, 0x11
        /*0026*/ 	.short	(.L_47 - .L_46)
	.align		4
.L_46:
        /*0028*/ 	.word	index@(_Z11find_argminPKfPiPfi)
        /*002c*/ 	.word	0x00000000


	//----- nvinfo : EIATTR_REGCOUNT
	.align		4
.L_47:
        /*0030*/ 	.byte	0x04, 0x2f
        /*0032*/ 	.short	(.L_49 - .L_48)
	.align		4
.L_48:
        /*0034*/ 	.word	index@(_Z18compute_col_to_rowiPKiPi)
        /*0038*/ 	.word	0x0000000c


	//----- nvinfo : EIATTR_FRAME_SIZE
	.align		4
.L_49:
        /*003c*/ 	.byte	0x04, 0x11
        /*003e*/ 	.short	(.L_51 - .L_50)
	.align		4
.L_50:
        /*0040*/ 	.word	index@(_Z18compute_col_to_rowiPKiPi)
        /*0044*/ 	.word	0x00000000


	//----- nvinfo : EIATTR_REGCOUNT
	.align		4
.L_51:
        /*0048*/ 	.byte	0x04, 0x2f
        /*004a*/ 	.short	(.L_53 - .L_52)
	.align		4
.L_52:
        /*004c*/ 	.word	index@(_Z16solve_1bc_kerneliPKiiPKfPiS3_Pb)
        /*0050*/ 	.word	0x0000000c


	//----- nvinfo : EIATTR_FRAME_SIZE
	.align		4
.L_53:
        /*0054*/ 	.byte	0x04, 0x11
        /*0056*/ 	.short	(.L_55 - .L_54)
	.align		4
.L_54:
        /*0058*/ 	.word	index@(_Z16solve_1bc_kerneliPKiiPKfPiS3_Pb)
        /*005c*/ 	.word	0x00000000


	//----- nvinfo : EIATTR_REGCOUNT
	.align		4
.L_55:
        /*0060*/ 	.byte	0x04, 0x2f
        /*0062*/ 	.short	(.L_57 - .L_56)
	.align		4
.L_56:
        /*0064*/ 	.word	index@(_Z15set_array_valuePiii)
        /*0068*/ 	.word	0x0000000a


	//----- nvinfo : EIATTR_FRAME_SIZE
	.align		4
.L_57:
        /*006c*/ 	.byte	0x04, 0x11
        /*006e*/ 	.short	(.L_59 - .L_58)
	.align		4
.L_58:
        /*0070*/ 	.word	index@(_Z15set_array_valuePiii)
        /*0074*/ 	.word	0x00000000


	//----- nvinfo : EIATTR_REGCOUNT
	.align		4
.L_59:
        /*0078*/ 	.byte	0x04, 0x2f
        /*007a*/ 	.short	(.L_61 - .L_60)
	.align		4
.L_60:
        /*007c*/ 	.word	index@(_Z12update_dualsPiS_PfS0_fi)
        /*0080*/ 	.word	0x0000000e


	//----- nvinfo : EIATTR_FRAME_SIZE
	.align		4
.L_61:
        /*0084*/ 	.byte	0x04, 0x11
        /*0086*/ 	.short	(.L_63 - .L_62)
	.align		4
.L_62:
        /*0088*/ 	.word	index@(_Z12update_dualsPiS_PfS0_fi)
        /*008c*/ 	.word	0x00000000


	//----- nvinfo : EIATTR_REGCOUNT
	.align		4
.L_63:
        /*0090*/ 	.byte	0x04, 0x2f
        /*0092*/ 	.short	(.L_65 - .L_64)
	.align		4
.L_64:
        /*0094*/ 	.word	index@(_Z10updateValsPfS_iii)
        /*0098*/ 	.word	0x0000000c


	//----- nvinfo : EIATTR_FRAME_SIZE
	.align		4
.L_65:
        /*009c*/ 	.byte	0x04, 0x11
        /*009e*/ 	.short	(.L_67 - .L_66)
	.align		4
.L_66:
        /*00a0*/ 	.word	index@(_Z10updateValsPfS_iii)
        /*00a4*/ 	.word	0x00000000


	//----- nvinfo : EIATTR_REGCOUNT
	.align		4
.L_67:
        /*00a8*/ 	.byte	0x04, 0x2f
        /*00aa*/ 	.short	(.L_69 - .L_68)
	.align		4
.L_68:
        /*00ac*/ 	.word	index@(_Z13find_negativePKfiPiS1_S1_)
        /*00b0*/ 	.word	0x0000000a


	//----- nvinfo : EIATTR_FRAME_SIZE
	.align		4
.L_69:
        /*00b4*/ 	.byte	0x04, 0x11
        /*00b6*/ 	.short	(.L_71 - .L_70)
	.align		4
.L_70:
        /*00b8*/ 	.word	index@(_Z13find_negativePKfiPiS1_S1_)
        /*00bc*/ 	.word	0x00000000


	//----- nvinfo : EIATTR_REGCOUNT
	.align		4
.L_71:
        /*00c0*/ 	.byte	0x04, 0x2f
        /*00c2*/ 	.short	(.L_73 - .L_72)
	.align		4
.L_72:
        /*00c4*/ 	.word	index@(_Z23find_min_valid_atomic2dPKfPKiS2_iPf)
        /*00c8*/ 	.word	0x00000008


	//----- nvinfo : EIATTR_FRAME_SIZE
	.align		4
.L_73:
        /*00cc*/ 	.byte	0x04, 0x11
        /*00ce*/ 	.short	(.L_75 - .L_74)
	.align		4
.L_74:
        /*00d0*/ 	.word	index@(_Z23find_min_valid_atomic2dPKfPKiS2_iPf)
        /*00d4*/ 	.word	0x00000000


	//----- nvinfo : EIATTR_REGCOUNT
	.align		4
.L_75:
        /*00d8*/ 	.byte	0x04, 0x2f
        /*00da*/ 	.short	(.L_77 - .L_76)
	.align		4
.L_76:
        /*00dc*/ 	.word	index@(_Z8initVarsPiS_i)
        /*00e0*/ 	.word	0x0000000a


	//----- nvinfo : EIATTR_FRAME_SIZE
	.align		4
.L_77:
        /*00e4*/ 	.byte	0x04, 0x11
        /*00e6*/ 	.short	(.L_79 - .L_78)
	.align		4
.L_78:
        /*00e8*/ 	.word	index@(_Z8initVarsPiS_i)
        /*00ec*/ 	.word	0x00000000


	//----- nvinfo : EIATTR_REGCOUNT
	.align		4
.L_79:
        /*00f0*/ 	.byte	0x04, 0x2f
        /*00f2*/ 	.short	(.L_81 - .L_80)
	.align		4
.L_80:
        /*00f4*/ 	.word	index@(_Z24check_feasible_conditionPKfPKiS0_S0_Pii)
        /*00f8*/ 	.word	0x0000000e


	//----- nvinfo : EIATTR_FRAME_SIZE
	.align		4
.L_81:
        /*00fc*/ 	.byte	0x04, 0x11
        /*00fe*/ 	.short	(.L_83 - .L_82)
	.align		4
.L_82:
        /*0100*/ 	.word	index@(_Z24check_feasible_conditionPKfPKiS0_S0_Pii)
        /*0104*/ 	.word	0x00000000


	//----- nvinfo : EIATTR_REGCOUNT
	.align		4
.L_83:
        /*0108*/ 	.byte	0x04, 0x2f
        /*010a*/ 	.short	(.L_85 - .L_84)
	.align		4
.L_84:
        /*010c*/ 	.word	index@(_Z21check_slack_conditionPKfS0_S0_Pii)
        /*0110*/ 	.word	0x0000000e


	//----- nvinfo : EIATTR_FRAME_SIZE
	.align		4
.L_85:
        /*0114*/ 	.byte	0x04, 0x11
        /*0116*/ 	.short	(.L_87 - .L_86)
	.align		4
.L_86:
        /*0118*/ 	.word	index@(_Z21check_slack_conditionPKfS0_S0_Pii)
        /*011c*/ 	.word	0x00000000


	//----- nvinfo : EIATTR_REGCOUNT
	.align		4
.L_87:
        /*0120*/ 	.byte	0x04, 0x2f
        /*0122*/ 	.short	(.L_89 - .L_88)
	.align		4
.L_88:
        /*0124*/ 	.word	index@(_ZN3cub18CUB_300001_SM_10006detail11EmptyKernelIvEEvv)
        /*0128*/ 	.word	0x00000004


	//----- nvinfo : EIATTR_FRAME_SIZE
	.align		4
.L_89:
        /*012c*/ 	.byte	0x04, 0x11
        /*012e*/ 	.short	(.L_91 - .L_90)
	.align		4
.L_90:
        /*0130*/ 	.word	index@(_ZN3cub18CUB_300001_SM_10006detail11EmptyKernelIvEEvv)
        /*0134*/ 	.word	0x00000000


	//----- nvinfo : EIATTR_REGCOUNT
	.align		4
.L_91:
        /*0138*/ 	.byte	0x04, 0x2f
        /*013a*/ 	.short	(.L_93 - .L_92)
	.align		4
.L_92:
        /*013c*/ 	.word	index@(_ZN3cub18CUB_300001_SM_10006detail6reduce28DeviceReduceSingleTileKernelINS2_10policy_hubINS0_12KeyValuePairIifEEiNS0_6ArgMinEE10Policy1000ENS0_21ArgIndexInputIteratorIPfifEEN6thrust24THRUST_300001_SM_1000_NS24tabulate_output_iteratorINS2_32accumulating_transform_output_opINS5_IlfEENS2_18local_to_global_opIlEES7_NSF_INS2_31unzip_and_write_arg_extremum_opISB_PiEENSE_11use_defaultElEEEESN_lEEiS7_NS2_20empty_problem_init_tIS6_EES6_N4cuda3std3__410__identityEEEvT0_T1_T2_T3_T4_T6_)
        /*0140*/ 	.word	0x0000001b


	//----- nvinfo : EIATTR_FRAME_SIZE
	.align		4
.L_93:
        /*0144*/ 	.byte	0x04, 0x11
        /*0146*/ 	.short	(.L_95 - .L_94)
	.align		4
.L_94:
        /*0148*/ 	.word	index@(_ZN3cub18CUB_300001_SM_10006detail6reduce28DeviceReduceSingleTileKernelINS2_10policy_hubINS0_12KeyValuePairIifEEiNS0_6ArgMinEE10Policy1000ENS0_21ArgIndexInputIteratorIPfifEEN6thrust24THRUST_300001_SM_1000_NS24tabulate_output_iteratorINS2_32accumulating_transform_output_opINS5_IlfEENS2_18local_to_global_opIlEES7_NSF_INS2_31unzip_and_write_arg_extremum_opISB_PiEENSE_11use_defaultElEEEESN_lEEiS7_NS2_20empty_problem_init_tIS6_EES6_N4cuda3std3__410__identityEEEvT0_T1_T2_T3_T4_T6_)
        /*014c*/ 	.word	0x00000000


	//----- nvinfo : EIATTR_REGCOUNT
	.align		4
.L_95:
        /*0150*/ 	.byte	0x04, 0x2f
        /*0152*/ 	.short	(.L_97 - .L_96)
	.align		4
.L_96:
        /*0154*/ 	.word	index@(_ZN3cub18CUB_300001_SM_10006detail6reduce18DeviceReduceKernelINS2_10policy_hubINS0_12KeyValuePairIifEEiNS0_6ArgMinEE10Policy1000ENS0_21ArgIndexInputIteratorIPfifEEiS7_S6_N4cuda3std3__410__identityEEEvT0_PT3_T1_NS0_13GridEvenShareISK_EET2_T4_)
        /*0158*/ 	.word	0x00000020


	//----- nvinfo : EIATTR_FRAME_SIZE
	.align		4
.L_97:
        /*015c*/ 	.byte	0x04, 0x11
        /*015e*/ 	.short	(.L_99 - .L_98)
	.align		4
.L_98:
        /*0160*/ 	.word	index@(_ZN3cub18CUB_300001_SM_10006detail6reduce18DeviceReduceKernelINS2_10policy_hubINS0_12KeyValuePairIifEEiNS0_6ArgMinEE10Policy1000ENS0_21ArgIndexInputIteratorIPfifEEiS7_S6_N4cuda3std3__410__identityEEEvT0_PT3_T1_NS0_13GridEvenShareISK_EET2_T4_)
        /*0164*/ 	.word	0x00000000


	//----- nvinfo : EIATTR_REGCOUNT
	.align		4
.L_99:
        /*0168*/ 	.byte	0x04, 0x2f
        /*016a*/ 	.short	(.L_101 - .L_100)
	.align		4
.L_100:
        /*016c*/ 	.word	index@(_ZN3cub18CUB_300001_SM_10006detail6reduce28DeviceReduceSingleTileKernelINS2_10policy_hubINS0_12KeyValuePairIifEEiNS0_6ArgMinEE10Policy1000EPS6_N6thrust24THRUST_300001_SM_1000_NS24tabulate_output_iteratorINS2_32accumulating_transform_output_opINS5_IlfEENS2_18local_to_global_opIlEES7_NSD_INS2_31unzip_and_write_arg_extremum_opIPfPiEENSC_11use_defaultElEEEESM_lEEiS7_NS2_20empty_problem_init_tIS6_EES6_N4cuda3std3__410__identityEEEvT0_T1_T2_T3_T4_T6_)
        /*0170*/ 	.word	0x0000002c


	//----- nvinfo : EIATTR_FRAME_SIZE
	.align		4
.L_101:
        /*0174*/ 	.byte	0x04, 0x11
        /*0176*/ 	.short	(.L_103 - .L_102)
	.align		4
.L_102:
        /*0178*/ 	.word	index@(_ZN3cub18CUB_300001_SM_10006detail6reduce28DeviceReduceSingleTileKernelINS2_10policy_hubINS0_12KeyValuePairIifEEiNS0_6ArgMinEE10Policy1000EPS6_N6thrust24THRUST_300001_SM_1000_NS24tabulate_output_iteratorINS2_32accumulating_transform_output_opINS5_IlfEENS2_18local_to_global_opIlEES7_NSD_INS2_31unzip_and_write_arg_extremum_opIPfPiEENSC_11use_defaultElEEEESM_lEEiS7_NS2_20empty_problem_init_tIS6_EES6_N4cuda3std3__410__identityEEEvT0_T1_T2_T3_T4_T6_)
        /*017c*/ 	.word	0x00000000


	//----- nvinfo : EIATTR_MIN_STACK_SIZE
	.align		4
.L_103:
        /*0180*/ 	.byte	0x04, 0x12
        /*0182*/ 	.short	(.L_105 - .L_104)
	.align		4
.L_104:
        /*0184*/ 	.word	index@(_ZN3cub18CUB_300001_SM_10006detail6reduce28DeviceReduceSingleTileKernelINS2_10policy_hubINS0_12KeyValuePairIifEEiNS0_6ArgMinEE10Policy1000EPS6_N6thrust24THRUST_300001_SM_1000_NS24tabulate_output_iteratorINS2_32accumulating_transform_output_opINS5_IlfEENS2_18local_to_global_opIlEES7_NSD_INS2_31unzip_and_write_arg_extremum_opIPfPiEENSC_11use_defaultElEEEESM_lEEiS7_NS2_20empty_problem_init_tIS6_EES6_N4cuda3std3__410__identityEEEvT0_T1_T2_T3_T4_T6_)
        /*0188*/ 	.word	0x00000000


	//----- nvinfo : EIATTR_MIN_STACK_SIZE
	.align		4
.L_105:
        /*018c*/ 	.byte	0x04, 0x12
        /*018e*/ 	.short	(.L_107 - .L_106)
	.align		4
.L_106:
        /*0190*/ 	.word	index@(_ZN3cub18CUB_300001_SM_10006detail6reduce18DeviceReduceKernelINS2_10policy_hubINS0_12KeyValuePairIifEEiNS0_6ArgMinEE10Policy1000ENS0_21ArgIndexInputIteratorIPfifEEiS7_S6_N4cuda3std3__410__identityEEEvT0_PT3_T1_NS0_13GridEvenShareISK_EET2_T4_)
        /*0194*/ 	.word	0x00000000


	//----- nvinfo : EIATTR_MIN_STACK_SIZE
	.align		4
.L_107:
        /*0198*/ 	.byte	0x04, 0x12
        /*019a*/ 	.short	(.L_109 - .L_108)
	.align		4
.L_108:
        /*019c*/ 	.word	index@(_ZN3cub18CUB_300001_SM_10006detail6reduce28DeviceReduceSingleTileKernelINS2_10policy_hubINS0_12KeyValuePairIifEEiNS0_6ArgMinEE10Policy1000ENS0_21ArgIndexInputIteratorIPfifEEN6thrust24THRUST_300001_SM_1000_NS24tabulate_output_iteratorINS2_32accumulating_transform_output_opINS5_IlfEENS2_18local_to_global_opIlEES7_NSF_INS2_31unzip_and_write_arg_extremum_opISB_PiEENSE_11use_defaultElEEEESN_lEEiS7_NS2_20empty_problem_init_tIS6_EES6_N4cuda3std3__410__identityEEEvT0_T1_T2_T3_T4_T6_)
        /*01a0*/ 	.word	0x00000000


	//----- nvinfo : EIATTR_MIN_STACK_SIZE
	.align		4
.L_109:
        /*01a4*/ 	.byte	0x04, 0x12
        /*01a6*/ 	.short	(.L_111 - .L_110)
	.align		4
.L_110:
        /*01a8*/ 	.word	index@(_ZN3cub18CUB_300001_SM_10006detail11EmptyKernelIvEEvv)
        /*01ac*/ 	.word	0x00000000


	//----- nvinfo : EIATTR_MIN_STACK_SIZE
	.align		4
.L_111:
        /*01b0*/ 	.byte	0x04, 0x12
        /*01b2*/ 	.short	(.L_113 - .L_112)
	.align		4
.L_112:
        /*01b4*/ 	.word	index@(_Z21check_slack_conditionPKfS0_S0_Pii)
        /*01b8*/ 	.word	0x00000000


	//----- nvinfo : EIATTR_MIN_STACK_SIZE
	.align		4
.L_113:
        /*01bc*/ 	.byte	0x04, 0x12
        /*01be*/ 	.short	(.L_115 - .L_114)
	.align		4
.L_114:
        /*01c0*/ 	.word	index@(_Z24check_feasible_conditionPKfPKiS0_S0_Pii)
        /*01c4*/ 	.word	0x00000000


	//----- nvinfo : EIATTR_MIN_STACK_SIZE
	.align		4
.L_115:
        /*01c8*/ 	.byte	0x04, 0x12
        /*01ca*/ 	.short	(.L_117 - .L_116)
	.align		4
.L_116:
        /*01cc*/ 	.word	index@(_Z8initVarsPiS_i)
        /*01d0*/ 	.word	0x00000000


	//----- nvinfo : EIATTR_MIN_STACK_SIZE
	.align		4
.L_117:
        /*01d4*/ 	.byte	0x04, 0x12
        /*01d6*/ 	.short	(.L_119 - .L_118)
	.align		4
.L_118:
        /*01d8*/ 	.word	index@(_Z23find_min_valid_atomic2dPKfPKiS2_iPf)
        /*01dc*/ 	.word	0x00000000


	//----- nvinfo : EIATTR_MIN_STACK_SIZE
	.align		4
.L_119:
        /*01e0*/ 	.byte	0x04, 0x12
        /*01e2*/ 	.short	(.L_121 - .L_120)
	.align		4
.L_120:
        /*01e4*/ 	.word	index@(_Z13find_negativePKfiPiS1_S1_)
        /*01e8*/ 	.word	0x00000000


	//----- nvinfo : EIATTR_MIN_STACK_SIZE
	.align		4
.L_121:
        /*01ec*/ 	.byte	0x04, 0x12
        /*01ee*/ 	.short	(.L_123 - .L_122)
	.align		4
.L_122:
        /*01f0*/ 	.word	index@(_Z10updateValsPfS_iii)
        /*01f4*/ 	.word	0x00000000


	//----- nvinfo : EIATTR_MIN_STACK_SIZE
	.align		4
.L_123:
        /*01f8*/ 	.byte	0x04, 0x12
        /*01fa*/ 	.short	(.L_125 - .L_124)
	.align		4
.L_124:
        /*01fc*/ 	.word	index@(_Z12update_dualsPiS_PfS0_fi)
        /*0200*/ 	.word	0x00000000


	//----- nvinfo : EIATTR_MIN_STACK_SIZE
	.align		4
.L_125:
        /*0204*/ 	.byte	0x04, 0x12
        /*0206*/ 	.short	(.L_127 - .L_126)
	.align		4
.L_126:
        /*0208*/ 	.word	index@(_Z15set_array_valuePiii)
        /*020c*/ 	.word	0x00000000


	//----- nvinfo : EIATTR_MIN_STACK_SIZE
	.align		4
.L_127:
        /*0210*/ 	.byte	0x04, 0x12
        /*0212*/ 	.short	(.L_129 - .L_128)
	.align		4
.L_128:
        /*0214*/ 	.word	index@(_Z16solve_1bc_kerneliPKiiPKfPiS3_Pb)
        /*0218*/ 	.word	0x00000000


	//----- nvinfo : EIATTR_MIN_STACK_SIZE
	.align		4
.L_129:
        /*021c*/ 	.byte	0x04, 0x12
        /*021e*/ 	.short	(.L_131 - .L_130)
	.align		4
.L_130:
        /*0220*/ 	.word	index@(_Z18compute_col_to_rowiPKiPi)
        /*0224*/ 	.word	0x00000000


	//----- nvinfo : EIATTR_MIN_STACK_SIZE
	.align		4
.L_131:
        /*0228*/ 	.byte	0x04, 0x12
        /*022a*/ 	.short	(.L_133 - .L_132)
	.align		4
.L_132:
        /*022c*/ 	.word	index@(_Z11find_argminPKfPiPfi)
        /*0230*/ 	.word	0x00000000


	//----- nvinfo : EIATTR_MIN_STACK_SIZE
	.align		4
.L_133:
        /*0234*/ 	.byte	0x04, 0x12
        /*0236*/ 	.short	(.L_135 - .L_134)
	.align		4
.L_134:
        /*0238*/ 	.word	index@(_Z9compute_BPKfS0_S0_Pfi)
        /*023c*/ 	.word	0x00000000
.L_135:


//--------------------- .nv.compat                --------------------------
	.section	.nv.compat,"",@"SHT_CUDA_COMPAT_INFO"
	.align	4
        /*0000*/ 	.byte	0x02, 0x09, 0x00, 0x00, 0x02, 0x02, 0x01, 0x00, 0x02, 0x05, 0x05, 0x00, 0x03, 0x07, 0x01, 0x01
        /*0010*/ 	.byte	0x02, 0x03, 0x00, 0x00, 0x02, 0x06, 0x01, 0x00, 0x04, 0x0b, 0x08, 0x00, 0x01, 0x00, 0x00, 0x00
        /*0020*/ 	.byte	0x00, 0x00, 0x00, 0x00


//--------------------- .nv.info._ZN3cub18CUB_300001_SM_10006detail6reduce28DeviceReduceSingleTileKernelINS2_10policy_hubINS0_12KeyValuePairIifEEiNS0_6ArgMinEE10Policy1000EPS6_N6thrust24THRUST_300001_SM_1000_NS24tabulate_output_iteratorINS2_32accumulating_transform_output_opINS5_IlfEENS2_18local_to_global_opIlEES7_NSD_INS2_31unzip_and_write_arg_extremum_opIPfPiEENSC_11use_defaultElEEEESM_lEEiS7_NS2_20empty_problem_init_tIS6_EES6_N4cuda3std3__410__identityEEEvT0_T1_T2_T3_T4_T6_ --------------------------
	.section	.nv.info._ZN3cub18CUB_300001_SM_10006detail6reduce28DeviceReduceSingleTileKernelINS2_10policy_hubINS0_12KeyValuePairIifEEiNS0_6ArgMinEE10Policy1000EPS6_N6thrust24THRUST_300001_SM_1000_NS24tabulate_output_iteratorINS2_32accumulating_transform_output_opINS5_IlfEENS2_18local_to_global_opIlEES7_NSD_INS2_31unzip_and_write_arg_extremum_opIPfPiEENSC_11use_defaultElEEEESM_lEEiS7_NS2_20empty_problem_init_tIS6_EES6_N4cuda3std3__410__identityEEEvT0_T1_T2_T3_T4_T6_,"",@"SHT_CUDA_INFO"
	.sectionflags	@""
	.align	4


	//----- nvinfo : EIATTR_CUDA_API_VERSION
	.align		4
        /*0000*/ 	.byte	0x04, 0x37
        /*0002*/ 	.short	(.L_137 - .L_136)
.L_136:
        /*0004*/ 	.word	0x00000082


	//----- nvinfo : EIATTR_KPARAM_INFO
	.align		4
.L_137:
        /*0008*/ 	.byte	0x04, 0x17
        /*000a*/ 	.short	(.L_139 - .L_138)
.L_138:
        /*000c*/ 	.word	0x00000000
        /*0010*/ 	.short	0x0005
        /*0012*/ 	.short	0x0060
        /*0014*/ 	.byte	0x00, 0xf0, 0x05, 0x00


	//----- nvinfo : EIATTR_KPARAM_INFO
	.align		4
.L_139:
        /*0018*/ 	.byte	0x04, 0x17
        /*001a*/ 	.short	(.L_141 - .L_140)
.L_140:
        /*001c*/ 	.word	0x00000000
        /*0020*/ 	.short	0x0004
        /*0022*/ 	.short	0x0058
        /*0024*/ 	.byte	0x00, 0xf0, 0x21, 0x00


	//----- nvinfo : EIATTR_KPARAM_INFO
	.align		4
.L_141:
        /*0028*/ 	.byte	0x04, 0x17
        /*002a*/ 	.short	(.L_143 - .L_142)
.L_142:
        /*002c*/ 	.word	0x00000000
        /*0030*/ 	.short	0x0003
        /*0032*/ 	.short	0x0054
        /*0034*/ 	.byte	0x00, 0xf0, 0x05, 0x00


	//----- nvinfo : EIATTR_KPARAM_INFO
	.align		4
.L_143:
        /*0038*/ 	.byte	0x04, 0x17
        /*003a*/ 	.short	(.L_145 - .L_144)
.L_144:
        /*003c*/ 	.word	0x00000000
        /*0040*/ 	.short	0x0002
        /*0042*/ 	.short	0x0050
        /*0044*/ 	.byte	0x00, 0xf0, 0x11, 0x00


	//----- nvinfo : EIATTR_KPARAM_INFO
	.align		4
.L_145:
        /*0048*/ 	.byte	0x04, 0x17
        /*004a*/ 	.short	(.L_147 - .L_146)
.L_146:
        /*004c*/ 	.word	0x00000000
        /*0050*/ 	.short	0x0001
        /*0052*/ 	.short	0x0008
        /*0054*/ 	.byte	0x00, 0xf0, 0x21, 0x01


	//----- nvinfo : EIATTR_KPARAM_INFO
	.align		4
.L_147:
        /*0058*/ 	.byte	0x04, 0x17
        /*005a*/ 	.short	(.L_149 - .L_148)
.L_148:
        /*005c*/ 	.word	0x00000000
        /*0060*/ 	.short	0x0000
        /*0062*/ 	.short	0x0000
        /*0064*/ 	.byte	0x00, 0xf5, 0x21, 0x00


	//----- nvinfo : EIATTR_SPARSE_MMA_MASK
	.align		4
.L_149:
        /*0068*/ 	.byte	0x03, 0x50
        /*006a*/ 	.short	0x0000


	//----- nvinfo : EIATTR_MAXREG_COUNT
	.align		4
        /*006c*/ 	.byte	0x03, 0x1b
        /*006e*/ 	.short	0x00ff


	//----- nvinfo : EIATTR_NUM_BARRIERS
	.align		4
        /*0070*/ 	.byte	0x02, 0x4c
        /*0072*/ 	.byte	0x01
	.zero		1


	//----- nvinfo : EIATTR_MERCURY_ISA_VERSION
	.align		4
        /*0074*/ 	.byte	0x03, 0x5f
        /*0076*/ 	.short	0x0101


	//----- nvinfo : EIATTR_COOP_GROUP_MASK_REGIDS
	.align		4
        /*0078*/ 	.byte	0x04, 0x29
        /*007a*/ 	.short	(.L_151 - .L_150)


	//   ....[0]....
.L_150:
        /*007c*/ 	.word	0xffffffff


	//   ....[1]....
        /*0080*/ 	.word	0xffffffff


	//   ....[2]....
        /*0084*/ 	.word	0xffffffff


	//   ....[3]....
        /*0088*/ 	.word	0xffffffff


	//   ....[4]....
        /*008c*/ 	.word	0xffffffff


	//   ....[5]....
        /*0090*/ 	.word	0xffffffff


	//   ....[6]....
        /*0094*/ 	.word	0xffffffff


	//   ....[7]....
        /*0098*/ 	.word	0xffffffff


	//   ....[8]....
        /*009c*/ 	.word	0xffffffff


	//   ....[9]....
        /*00a0*/ 	.word	0xffffffff


	//   ....[10]....
        /*00a4*/ 	.word	0xffffffff


	//   ....[11]....
        /*00a8*/ 	.word	0xffffffff


	//   ....[12]....
        /*00ac*/ 	.word	0xffffffff


	//   ....[13]....
        /*00b0*/ 	.word	0xffffffff


	//   ....[14]....
        /*00b4*/ 	.word	0xffffffff


	//   ....[15]....
        /*00b8*/ 	.word	0xffffffff


	//   ....[16]....
        /*00bc*/ 	.word	0xffffffff


	//   ....[17]....
        /*00c0*/ 	.word	0xffffffff


	//   ....[18]....
        /*00c4*/ 	.word	0xffffffff


	//   ....[19]....
        /*00c8*/ 	.word	0xffffffff


	//   ....[20]....
        /*00cc*/ 	.word	0xffffffff


	//   ....[21]....
        /*00d0*/ 	.word	0xffffffff


	//   ....[22]....
        /*00d4*/ 	.word	0xffffffff


	//   ....[23]....
        /*00d8*/ 	.word	0xffffffff


	//   ....[24]....
        /*00dc*/ 	.word	0xffffffff


	//   ....[25]....
        /*00e0*/ 	.word	0xffffffff


	//   ....[26]....
        /*00e4*/ 	.word	0xffffffff


	//   ....[27]....
        /*00e8*/ 	.word	0xffffffff


	//   ....[28]....
        /*00ec*/ 	.word	0xffffffff


	//   ....[29]....
        /*00f0*/ 	.word	0xffffffff


	//----- nvinfo : EIATTR_COOP_GROUP_INSTR_OFFSETS
	.align		4
.L_151:
        /*00f4*/ 	.byte	0x04, 0x28
        /*00f6*/ 	.short	(.L_153 - .L_152)


	//   ....[0]....
.L_152:
        /*00f8*/ 	.word	0x00001500


	//   ....[1]....
        /*00fc*/ 	.word	0x00001520


	//   ....[2]....
        /*0100*/ 	.word	0x00001610


	//   ....[3]....
        /*0104*/ 	.word	0x00001640


	//   ....[4]....
        /*0108*/ 	.word	0x000016f0


	//   ....[5]....
        /*010c*/ 	.word	0x00001720


	//   ....[6]....
        /*0110*/ 	.word	0x000017d0


	//   ....[7]....
        /*0114*/ 	.word	0x00001800


	//   ....[8]....
        /*0118*/ 	.word	0x000018b0


	//   ....[9]....
        /*011c*/ 	.word	0x000018d0


	//   ....[10]....
        /*0120*/ 	.word	0x00001e50


	//   ....[11]....
        /*0124*/ 	.word	0x00001e90


	//   ....[12]....
        /*0128*/ 	.word	0x00001f30


	//   ....[13]....
        /*012c*/ 	.word	0x00001f60


	//   ....[14]....
        /*0130*/ 	.word	0x00002010


	//   ....[15]....
        /*0134*/ 	.word	0x00002040


	//   ....[16]....
        /*0138*/ 	.word	0x000020f0


	//   ....[17]....
        /*013c*/ 	.word	0x00002120


	//   ....[18]....
        /*0140*/ 	.word	0x000021d0


	//   ....[19]....
        /*0144*/ 	.word	0x00002200


	//   ....[20]....
        /*0148*/ 	.word	0x00004130


	//   ....[21]....
        /*014c*/ 	.word	0x00004150


	//   ....[22]....
        /*0150*/ 	.word	0x00004240


	//   ....[23]....
        /*0154*/ 	.word	0x00004270


	//   ....[24]....
        /*0158*/ 	.word	0x00004320


	//   ....[25]....
        /*015c*/ 	.word	0x00004350


	//   ....[26]....
        /*0160*/ 	.word	0x00004400


	//   ....[27]....
        /*0164*/ 	.word	0x00004430


	//   ....[28]....
        /*0168*/ 	.word	0x000044e0


	//   ....[29]....
        /*016c*/ 	.word	0x00004500


	//----- nvinfo : EIATTR_VRC_CTA_INIT_COUNT
	.align		4
.L_153:
        /*0170*/ 	.byte	0x02, 0x4a
	.zero		1
	.zero		1


	//----- nvinfo : EIATTR_EXIT_INSTR_OFFSETS
	.align		4
        /*0174*/ 	.byte	0x04, 0x1c
        /*0176*/ 	.short	(.L_155 - .L_154)


	//   ....[0]....
.L_154:
        /*0178*/ 	.word	0x000000b0


	//   ....[1]....
        /*017c*/ 	.word	0x000002b0


	//   ....[2]....
        /*0180*/ 	.word	0x00000300


	//   ....[3]....
        /*0184*/ 	.word	0x00004920


	//   ....[4]....
        /*0188*/ 	.word	0x00004b00


	//   ....[5]....
        /*018c*/ 	.word	0x00004b50


	//----- nvinfo : EIATTR_MAX_THREADS
	.align		4
.L_155:
        /*0190*/ 	.byte	0x04, 0x05
        /*0192*/ 	.short	(.L_157 - .L_156)
.L_156:
        /*0194*/ 	.word	0x00000100
        /*0198*/ 	.word	0x00000001
        /*019c*/ 	.word	0x00000001


	//----- nvinfo : EIATTR_CRS_STACK_SIZE
	.align		4
.L_157:
        /*01a0*/ 	.byte	0x04, 0x1e
        /*01a2*/ 	.short	(.L_159 - .L_158)
.L_158:
        /*01a4*/ 	.word	0x00000000


	//----- nvinfo : EIATTR_CBANK_PARAM_SIZE
	.align		4
.L_159:
        /*01a8*/ 	.byte	0x03, 0x19
        /*01aa*/ 	.short	0x0061


	//----- nvinfo : EIATTR_PARAM_CBANK
	.align		4
        /*01ac*/ 	.byte	0x04, 0x0a
        /*01ae*/ 	.short	(.L_161 - .L_160)
	.align		4
.L_160:
        /*01b0*/ 	.word	index@(.nv.constant0._ZN3cub18CUB_300001_SM_10006detail6reduce28DeviceReduceSingleTileKernelINS2_10policy_hubINS0_12KeyValuePairIifEEiNS0_6ArgMinEE10Policy1000EPS6_N6thrust24THRUST_300001_SM_1000_NS24tabulate_output_iteratorINS2_32accumulating_transform_output_opINS5_IlfEENS2_18local_to_global_opIlEES7_NSD_INS2_31unzip_and_write_arg_extremum_opIPfPiEENSC_11use_defaultElEEEESM_lEEiS7_NS2_20empty_problem_init_tIS6_EES6_N4cuda3std3__410__identityEEEvT0_T1_T2_T3_T4_T6_)
        /*01b4*/ 	.short	0x0380
        /*01b6*/ 	.short	0x0061


	//----- nvinfo : EIATTR_SW_WAR
	.align		4
.L_161:
        /*01b8*/ 	.byte	0x04, 0x36
        /*01ba*/ 	.short	(.L_163 - .L_162)
.L_162:
        /*01bc*/ 	.word	0x00000008
.L_163:


//--------------------- .nv.info._ZN3cub18CUB_300001_SM_10006detail6reduce18DeviceReduceKernelINS2_10policy_hubINS0_12KeyValuePairIifEEiNS0_6ArgMinEE10Policy1000ENS0_21ArgIndexInputIteratorIPfifEEiS7_S6_N4cuda3std3__410__identityEEEvT0_PT3_T1_NS0_13GridEvenShareISK_EET2_T4_ --------------------------
	.section	.nv.info._ZN3cub18CUB_300001_SM_10006detail6reduce18DeviceReduceKernelINS2_10policy_hubINS0_12KeyValuePairIifEEiNS0_6ArgMinEE10Policy1000ENS0_21ArgIndexInputIteratorIPfifEEiS7_S6_N4cuda3std3__410__identityEEEvT0_PT3_T1_NS0_13GridEvenShareISK_EET2_T4_,"",@"SHT_CUDA_INFO"
	.sectionflags	@""
	.align	4


	//----- nvinfo : EIATTR_CUDA_API_VERSION
	.align		4
        /*0000*/ 	.byte	0x04, 0x37
        /*0002*/ 	.short	(.L_165 - .L_164)
.L_164:
        /*0004*/ 	.word	0x00000082


	//----- nvinfo : EIATTR_KPARAM_INFO
	.align		4
.L_165:
        /*0008*/ 	.byte	0x04, 0x17
        /*000a*/ 	.short	(.L_167 - .L_166)
.L_166:
        /*000c*/ 	.word	0x00000000
        /*0010*/ 	.short	0x0005
        /*0012*/ 	.short	0x0045
        /*0014*/ 	.byte	0x00, 0xf0, 0x05, 0x00


	//----- nvinfo : EIATTR_KPARAM_INFO
	.align		4
.L_167:
        /*0018*/ 	.byte	0x04, 0x17
        /*001a*/ 	.short	(.L_169 - .L_168)
.L_168:
        /*001c*/ 	.word	0x00000000
        /*0020*/ 	.short	0x0004
        /*0022*/ 	.short	0x0044
        /*0024*/ 	.byte	0x00, 0xf0, 0x05, 0x00


	//----- nvinfo : EIATTR_KPARAM_INFO
	.align		4
.L_169:
        /*0028*/ 	.byte	0x04, 0x17
        /*002a*/ 	.short	(.L_171 - .L_170)
.L_170:
        /*002c*/ 	.word	0x00000000
        /*0030*/ 	.short	0x0003
        /*0032*/ 	.short	0x001c
        /*0034*/ 	.byte	0x00, 0xf0, 0xa1, 0x00


	//----- nvinfo : EIATTR_KPARAM_INFO
	.align		4
.L_171:
        /*0038*/ 	.byte	0x04, 0x17
        /*003a*/ 	.short	(.L_173 - .L_172)
.L_172:
        /*003c*/ 	.word	0x00000000
        /*0040*/ 	.short	0x0002
        /*0042*/ 	.short	0x0018
        /*0044*/ 	.byte	0x00, 0xf0, 0x11, 0x00


	//----- nvinfo : EIATTR_KPARAM_INFO
	.align		4
.L_173:
        /*0048*/ 	.byte	0x04, 0x17
        /*004a*/ 	.short	(.L_175 - .L_174)
.L_174:
        /*004c*/ 	.word	0x00000000
        /*0050*/ 	.short	0x0001
        /*0052*/ 	.short	0x0010
        /*0054*/ 	.byte	0x00, 0xf5, 0x21, 0x00


	//----- nvinfo : EIATTR_KPARAM_INFO
	.align		4
.L_175:
        /*0058*/ 	.byte	0x04, 0x17
        /*005a*/ 	.short	(.L_177 - .L_176)
.L_176:
        /*005c*/ 	.word	0x00000000
        /*0060*/ 	.short	0x0000
        /*0062*/ 	.short	0x0000
        /*0064*/ 	.byte	0x00, 0xf0, 0x41, 0x00


	//----- nvinfo : EIATTR_SPARSE_MMA_MASK
	.align		4
.L_177:
        /*0068*/ 	.byte	0x03, 0x50
        /*006a*/ 	.short	0x0000


	//----- nvinfo : EIATTR_MAXREG_COUNT
	.align		4
        /*006c*/ 	.byte	0x03, 0x1b
        /*006e*/ 	.short	0x00ff


	//----- nvinfo : EIATTR_NUM_BARRIERS
	.align		4
        /*0070*/ 	.byte	0x02, 0x4c
        /*0072*/ 	.byte	0x01
	.zero		1


	//----- nvinfo : EIATTR_MERCURY_ISA_VERSION
	.align		4
        /*0074*/ 	.byte	0x03, 0x5f
        /*0076*/ 	.short	0x0101


	//----- nvinfo : EIATTR_COOP_GROUP_MASK_REGIDS
	.align		4
        /*0078*/ 	.byte	0x04, 0x29
        /*007a*/ 	.short	(.L_179 - .L_178)


	//   ....[0]....
.L_178:
        /*007c*/ 	.word	0xffffffff


	//   ....[1]....
        /*0080*/ 	.word	0xffffffff


	//   ....[2]....
        /*0084*/ 	.word	0xffffffff


	//   ....[3]....
        /*0088*/ 	.word	0xffffffff


	//   ....[4]....
        /*008c*/ 	.word	0xffffffff


	//   ....[5]....
        /*0090*/ 	.word	0xffffffff


	//   ....[6]....
        /*0094*/ 	.word	0xffffffff


	//   ....[7]....
        /*0098*/ 	.word	0xffffffff


	//   ....[8]....
        /*009c*/ 	.word	0xffffffff


	//   ....[9]....
        /*00a0*/ 	.word	0xffffffff


	//   ....[10]....
        /*00a4*/ 	.word	0xffffffff


	//   ....[11]....
        /*00a8*/ 	.word	0xffffffff


	//   ....[12]....
        /*00ac*/ 	.word	0xffffffff


	//   ....[13]....
        /*00b0*/ 	.word	0xffffffff


	//   ....[14]....
        /*00b4*/ 	.word	0xffffffff


	//   ....[15]....
        /*00b8*/ 	.word	0xffffffff


	//   ....[16]....
        /*00bc*/ 	.word	0xffffffff


	//   ....[17]....
        /*00c0*/ 	.word	0xffffffff


	//   ....[18]....
        /*00c4*/ 	.word	0xffffffff


	//   ....[19]....
        /*00c8*/ 	.word	0xffffffff


	//   ....[20]....
        /*00cc*/ 	.word	0xffffffff


	//   ....[21]....
        /*00d0*/ 	.word	0xffffffff


	//   ....[22]....
        /*00d4*/ 	.word	0xffffffff


	//   ....[23]....
        /*00d8*/ 	.word	0xffffffff


	//   ....[24]....
        /*00dc*/ 	.word	0xffffffff


	//   ....[25]....
        /*00e0*/ 	.word	0xffffffff


	//   ....[26]....
        /*00e4*/ 	.word	0xffffffff


	//   ....[27]....
        /*00e8*/ 	.word	0xffffffff


	//   ....[28]....
        /*00ec*/ 	.word	0xffffffff


	//   ....[29]....
        /*00f0*/ 	.word	0xffffffff


	//----- nvinfo : EIATTR_COOP_GROUP_INSTR_OFFSETS
	.align		4
.L_179:
        /*00f4*/ 	.byte	0x04, 0x28
        /*00f6*/ 	.short	(.L_181 - .L_180)


	//   ....[0]....
.L_180:
        /*00f8*/ 	.word	0x00000bf0


	//   ....[1]....
        /*00fc*/ 	.word	0x00000c10


	//   ....[2]....
        /*0100*/ 	.word	0x00000d00


	//   ....[3]....
        /*0104*/ 	.word	0x00000d30


	//   ....[4]....
        /*0108*/ 	.word	0x00000de0


	//   ....[5]....
        /*010c*/ 	.word	0x00000e10


	//   ....[6]....
        /*0110*/ 	.word	0x00000ec0


	//   ....[7]....
        /*0114*/ 	.word	0x00000ef0


	//   ....[8]....
        /*0118*/ 	.word	0x00000fa0


	//   ....[9]....
        /*011c*/ 	.word	0x00000fc0


	//   ....[10]....
        /*0120*/ 	.word	0x00001530


	//   ....[11]....
        /*0124*/ 	.word	0x00001580


	//   ....[12]....
        /*0128*/ 	.word	0x00001620


	//   ....[13]....
        /*012c*/ 	.word	0x00001650


	//   ....[14]....
        /*0130*/ 	.word	0x00001700


	//   ....[15]....
        /*0134*/ 	.word	0x00001730


	//   ....[16]....
        /*0138*/ 	.word	0x000017e0


	//   ....[17]....
        /*013c*/ 	.word	0x00001810


	//   ....[18]....
        /*0140*/ 	.word	0x000018c0


	//   ....[19]....
        /*0144*/ 	.word	0x000018f0


	//   ....[20]....
        /*0148*/ 	.word	0x00003120


	//   ....[21]....
        /*014c*/ 	.word	0x00003140


	//   ....[22]....
        /*0150*/ 	.word	0x00003230


	//   ....[23]....
        /*0154*/ 	.word	0x00003260


	//   ....[24]....
        /*0158*/ 	.word	0x00003310


	//   ....[25]....
        /*015c*/ 	.word	0x00003340


	//   ....[26]....
        /*0160*/ 	.word	0x000033f0


	//   ....[27]....
        /*0164*/ 	.word	0x00003420


	//   ....[28]....
        /*0168*/ 	.word	0x000034d0


	//   ....[29]....
        /*016c*/ 	.word	0x000034f0


	//----- nvinfo : EIATTR_VRC_CTA_INIT_COUNT
	.align		4
.L_181:
        /*0170*/ 	.byte	0x02, 0x4a
	.zero		1
	.zero		1


	//----- nvinfo : EIATTR_EXIT_INSTR_OFFSETS
	.align		4
        /*0174*/ 	.byte	0x04, 0x1c
        /*0176*/ 	.short	(.L_183 - .L_182)


	//   ....[0]....
.L_182:
        /*0178*/ 	.word	0x00003910


	//   ....[1]....
        /*017c*/ 	.word	0x00003960


	//----- nvinfo : EIATTR_MAX_THREADS
	.align		4
.L_183:
        /*0180*/ 	.byte	0x04, 0x05
        /*0182*/ 	.short	(.L_185 - .L_184)
.L_184:
        /*0184*/ 	.word	0x00000100
        /*0188*/ 	.word	0x00000001
        /*018c*/ 	.word	0x00000001


	//----- nvinfo : EIATTR_CRS_STACK_SIZE
	.align		4
.L_185:
        /*0190*/ 	.byte	0x04, 0x1e
        /*0192*/ 	.short	(.L_187 - .L_186)
.L_186:
        /*0194*/ 	.word	0x00000000


	//----- nvinfo : EIATTR_CBANK_PARAM_SIZE
	.align		4
.L_187:
        /*0198*/ 	.byte	0x03, 0x19
        /*019a*/ 	.short	0x0046


	//----- nvinfo : EIATTR_PARAM_CBANK
	.align		4
        /*019c*/ 	.byte	0x04, 0x0a
        /*019e*/ 	.short	(.L_189 - .L_188)
	.align		4
.L_188:
        /*01a0*/ 	.word	index@(.nv.constant0._ZN3cub18CUB_300001_SM_10006detail6reduce18DeviceReduceKernelINS2_10policy_hubINS0_12KeyValuePairIifEEiNS0_6ArgMinEE10Policy1000ENS0_21ArgIndexInputIteratorIPfifEEiS7_S6_N4cuda3std3__410__identityEEEvT0_PT3_T1_NS0_13GridEvenShareISK_EET2_T4_)
        /*01a4*/ 	.short	0x0380
        /*01a6*/ 	.short	0x0046


	//----- nvinfo : EIATTR_SW_WAR
	.align		4
.L_189:
        /*01a8*/ 	.byte	0x04, 0x36
        /*01aa*/ 	.short	(.L_191 - .L_190)
.L_190:
        /*01ac*/ 	.word	0x00000008
.L_191:


//--------------------- .nv.info._ZN3cub18CUB_300001_SM_10006detail6reduce28DeviceReduceSingleTileKernelINS2_10policy_hubINS0_12KeyValuePairIifEEiNS0_6ArgMinEE10Policy1000ENS0_21ArgIndexInputIteratorIPfifEEN6thrust24THRUST_300001_SM_1000_NS24tabulate_output_iteratorINS2_32accumulating_transform_output_opINS5_IlfEENS2_18local_to_global_opIlEES7_NSF_INS2_31unzip_and_write_arg_extremum_opISB_PiEENSE_11use_defaultElEEEESN_lEEiS7_NS2_20empty_problem_init_tIS6_EES6_N4cuda3std3__410__identityEEEvT0_T1_T2_T3_T4_T6_ --------------------------
	.section	.nv.info._ZN3cub18CUB_300001_SM_10006detail6reduce28DeviceReduceSingleTileKernelINS2_10policy_hubINS0_12KeyValuePairIifEEiNS0_6ArgMinEE10Policy1000ENS0_21ArgIndexInputIteratorIPfifEEN6thrust24THRUST_300001_SM_1000_NS24tabulate_output_iteratorINS2_32accumulating_transform_output_opINS5_IlfEENS2_18local_to_global_opIlEES7_NSF_INS2_31unzip_and_write_arg_extremum_opISB_PiEENSE_11use_defaultElEEEESN_lEEiS7_NS2_20empty_problem_init_tIS6_EES6_N4cuda3std3__410__identityEEEvT0_T1_T2_T3_T4_T6_,"",@"SHT_CUDA_INFO"
	.sectionflags	@""
	.align	4


	//----- nvinfo : EIATTR_CUDA_API_VERSION
	.align		4
        /*0000*/ 	.byte	0x04, 0x37
        /*0002*/ 	.short	(.L_193 - .L_192)
.L_192:
        /*0004*/ 	.word	0x00000082


	//----- nvinfo : EIATTR_KPARAM_INFO
	.align		4
.L_193:
        /*0008*/ 	.byte	0x04, 0x17
        /*000a*/ 	.short	(.L_195 - .L_194)
.L_194:
        /*000c*/ 	.word	0x00000000
        /*0010*/ 	.short	0x0005
        /*0012*/ 	.short	0x0068
        /*0014*/ 	.byte	0x00, 0xf0, 0x05, 0x00


	//----- nvinfo : EIATTR_KPARAM_INFO
	.align		4
.L_195:
        /*0018*/ 	.byte	0x04, 0x17
        /*001a*/ 	.short	(.L_197 - .L_196)
.L_196:
        /*001c*/ 	.word	0x00000000
        /*0020*/ 	.short	0x0004
        /*0022*/ 	.short	0x0060
        /*0024*/ 	.byte	0x00, 0xf0, 0x21, 0x00


	//----- nvinfo : EIATTR_KPARAM_INFO
	.align		4
.L_197:
        /*0028*/ 	.byte	0x04, 0x17
        /*002a*/ 	.short	(.L_199 - .L_198)
.L_198:
        /*002c*/ 	.word	0x00000000
        /*0030*/ 	.short	0x0003
        /*0032*/ 	.short	0x005c
        /*0034*/ 	.byte	0x00, 0xf0, 0x05, 0x00


	//----- nvinfo : EIATTR_KPARAM_INFO
	.align		4
.L_199:
        /*0038*/ 	.byte	0x04, 0x17
        /*003a*/ 	.short	(.L_201 - .L_200)
.L_200:
        /*003c*/ 	.word	0x00000000
        /*0040*/ 	.short	0x0002
        /*0042*/ 	.short	0x0058
        /*0044*/ 	.byte	0x00, 0xf0, 0x11, 0x00


	//----- nvinfo : EIATTR_KPARAM_INFO
	.align		4
.L_201:
        /*0048*/ 	.byte	0x04, 0x17
        /*004a*/ 	.short	(.L_203 - .L_202)
.L_202:
        /*004c*/ 	.word	0x00000000
        /*0050*/ 	.short	0x0001
        /*0052*/ 	.short	0x0010
        /*0054*/ 	.byte	0x00, 0xf0, 0x21, 0x01


	//----- nvinfo : EIATTR_KPARAM_INFO
	.align		4
.L_203:
        /*0058*/ 	.byte	0x04, 0x17
        /*005a*/ 	.short	(.L_205 - .L_204)
.L_204:
        /*005c*/ 	.word	0x00000000
        /*0060*/ 	.short	0x0000
        /*0062*/ 	.short	0x0000
        /*0064*/ 	.byte	0x00, 0xf0, 0x41, 0x00


	//----- nvinfo : EIATTR_SPARSE_MMA_MASK
	.align		4
.L_205:
        /*0068*/ 	.byte	0x03, 0x50
        /*006a*/ 	.short	0x0000


	//----- nvinfo : EIATTR_MAXREG_COUNT
	.align		4
        /*006c*/ 	.byte	0x03, 0x1b
        /*006e*/ 	.short	0x00ff


	//----- nvinfo : EIATTR_NUM_BARRIERS
	.align		4
        /*0070*/ 	.byte	0x02, 0x4c
        /*0072*/ 	.byte	0x01
	.zero		1


	//----- nvinfo : EIATTR_MERCURY_ISA_VERSION
	.align		4
        /*0074*/ 	.byte	0x03, 0x5f
        /*0076*/ 	.short	0x0101


	//----- nvinfo : EIATTR_COOP_GROUP_MASK_REGIDS
	.align		4
        /*0078*/ 	.byte	0x04, 0x29
        /*007a*/ 	.short	(.L_207 - .L_206)


	//   ....[0]....
.L_206:
        /*007c*/ 	.word	0xffffffff


	//   ....[1]....
        /*0080*/ 	.word	0xffffffff


	//   ....[2]....
        /*0084*/ 	.word	0xffffffff


	//   ....[3]....
        /*0088*/ 	.word	0xffffffff


	//   ....[4]....
        /*008c*/ 	.word	0xffffffff


	//   ....[5]....
        /*0090*/ 	.word	0xffffffff


	//   ....[6]....
        /*0094*/ 	.word	0xffffffff


	//   ....[7]....
        /*0098*/ 	.word	0xffffffff


	//   ....[8]....
        /*009c*/ 	.word	0xffffffff


	//   ....[9]....
        /*00a0*/ 	.word	0xffffffff


	//   ....[10]....
        /*00a4*/ 	.word	0xffffffff


	//   ....[11]....
        /*00a8*/ 	.word	0xffffffff


	//   ....[12]....
        /*00ac*/ 	.word	0xffffffff


	//   ....[13]....
        /*00b0*/ 	.word	0xffffffff


	//   ....[14]....
        /*00b4*/ 	.word	0xffffffff


	//   ....[15]....
        /*00b8*/ 	.word	0xffffffff


	//   ....[16]....
        /*00bc*/ 	.word	0xffffffff


	//   ....[17]....
        /*00c0*/ 	.word	0xffffffff


	//   ....[18]....
        /*00c4*/ 	.word	0xffffffff


	//   ....[19]....
        /*00c8*/ 	.word	0xffffffff


	//   ....[20]....
        /*00cc*/ 	.word	0xffffffff


	//   ....[21]....
        /*00d0*/ 	.word	0xffffffff


	//   ....[22]....
        /*00d4*/ 	.word	0xffffffff


	//   ....[23]....
        /*00d8*/ 	.word	0xffffffff


	//   ....[24]....
        /*00dc*/ 	.word	0xffffffff


	//   ....[25]....
        /*00e0*/ 	.word	0xffffffff


	//   ....[26]....
        /*00e4*/ 	.word	0xffffffff


	//   ....[27]....
        /*00e8*/ 	.word	0xffffffff


	//   ....[28]....
        /*00ec*/ 	.word	0xffffffff


	//   ....[29]....
        /*00f0*/ 	.word	0xffffffff


	//----- nvinfo : EIATTR_COOP_GROUP_INSTR_OFFSETS
	.align		4
.L_207:
        /*00f4*/ 	.byte	0x04, 0x28
        /*00f6*/ 	.short	(.L_209 - .L_208)


	//   ....[0]....
.L_208:
        /*00f8*/ 	.word	0x00000eb0


	//   ....[1]....
        /*00fc*/ 	.word	0x00000ed0


	//   ....[2]....
        /*0100*/ 	.word	0x00000fc0


	//   ....[3]....
        /*0104*/ 	.word	0x00000ff0


	//   ....[4]....
        /*0108*/ 	.word	0x000010a0


	//   ....[5]....
        /*010c*/ 	.word	0x000010d0


	//   ....[6]....
        /*0110*/ 	.word	0x00001180


	//   ....[7]....
        /*0114*/ 	.word	0x000011b0


	//   ....[8]....
        /*0118*/ 	.word	0x00001260


	//   ....[9]....
        /*011c*/ 	.word	0x00001280


	//   ....[10]....
        /*0120*/ 	.word	0x00001800


	//   ....[11]....
        /*0124*/ 	.word	0x00001840


	//   ....[12]....
        /*0128*/ 	.word	0x000018e0


	//   ....[13]....
        /*012c*/ 	.word	0x00001910


	//   ....[14]....
        /*0130*/ 	.word	0x000019c0


	//   ....[15]....
        /*0134*/ 	.word	0x000019f0


	//   ....[16]....
        /*0138*/ 	.word	0x00001aa0


	//   ....[17]....
        /*013c*/ 	.word	0x00001ad0


	//   ....[18]....
        /*0140*/ 	.word	0x00001b80


	//   ....[19]....
        /*0144*/ 	.word	0x00001bb0


	//   ....[20]....
        /*0148*/ 	.word	0x000033a0


	//   ....[21]....
        /*014c*/ 	.word	0x000033c0


	//   ....[22]....
        /*0150*/ 	.word	0x000034b0


	//   ....[23]....
        /*0154*/ 	.word	0x000034e0


	//   ....[24]....
        /*0158*/ 	.word	0x00003590


	//   ....[25]....
        /*015c*/ 	.word	0x000035c0


	//   ....[26]....
        /*0160*/ 	.word	0x00003670


	//   ....[27]....
        /*0164*/ 	.word	0x000036a0


	//   ....[28]....
        /*0168*/ 	.word	0x00003750


	//   ....[29]....
        /*016c*/ 	.word	0x00003770


	//----- nvinfo : EIATTR_VRC_CTA_INIT_COUNT
	.align		4
.L_209:
        /*0170*/ 	.byte	0x02, 0x4a
	.zero		1
	.zero		1


	//----- nvinfo : EIATTR_EXIT_INSTR_OFFSETS
	.align		4
        /*0174*/ 	.byte	0x04, 0x1c
        /*0176*/ 	.short	(.L_211 - .L_210)


	//   ....[0]....
.L_210:
        /*0178*/ 	.word	0x000000b0


	//   ....[1]....
        /*017c*/ 	.word	0x000002b0


	//   ....[2]....
        /*0180*/ 	.word	0x00000300


	//   ....[3]....
        /*0184*/ 	.word	0x00003b90


	//   ....[4]....
        /*0188*/ 	.word	0x00003d70


	//   ....[5]....
        /*018c*/ 	.word	0x00003dc0


	//----- nvinfo : EIATTR_MAX_THREADS
	.align		4
.L_211:
        /*0190*/ 	.byte	0x04, 0x05
        /*0192*/ 	.short	(.L_213 - .L_212)
.L_212:
        /*0194*/ 	.word	0x00000100
        /*0198*/ 	.word	0x00000001
        /*019c*/ 	.word	0x00000001


	//----- nvinfo : EIATTR_CRS_STACK_SIZE
	.align		4
.L_213:
        /*01a0*/ 	.byte	0x04, 0x1e
        /*01a2*/ 	.short	(.L_215 - .L_214)
.L_214:
        /*01a4*/ 	.word	0x00000000


	//----- nvinfo : EIATTR_CBANK_PARAM_SIZE
	.align		4
.L_215:
        /*01a8*/ 	.byte	0x03, 0x19
        /*01aa*/ 	.short	0x0069


	//----- nvinfo : EIATTR_PARAM_CBANK
	.align		4
        /*01ac*/ 	.byte	0x04, 0x0a
        /*01ae*/ 	.short	(.L_217 - .L_216)
	.align		4
.L_216:
        /*01b0*/ 	.word	index@(.nv.constant0._ZN3cub18CUB_300001_SM_10006detail6reduce28DeviceReduceSingleTileKernelINS2_10policy_hubINS0_12KeyValuePairIifEEiNS0_6ArgMinEE10Policy1000ENS0_21ArgIndexInputIteratorIPfifEEN6thrust24THRUST_300001_SM_1000_NS24tabulate_output_iteratorINS2_32accumulating_transform_output_opINS5_IlfEENS2_18local_to_global_opIlEES7_NSF_INS2_31unzip_and_write_arg_extremum_opISB_PiEENSE_11use_defaultElEEEESN_lEEiS7_NS2_20empty_problem_init_tIS6_EES6_N4cuda3std3__410__identityEEEvT0_T1_T2_T3_T4_T6_)
        /*01b4*/ 	.short	0x0380
        /*01b6*/ 	.short	0x0069


	//----- nvinfo : EIATTR_SW_WAR
	.align		4
.L_217:
        /*01b8*/ 	.byte	0x04, 0x36
        /*01ba*/ 	.short	(.L_219 - .L_218)
.L_218:
        /*01bc*/ 	.word	0x00000008
.L_219:


//--------------------- .nv.info._ZN3cub18CUB_300001_SM_10006detail11EmptyKernelIvEEvv --------------------------
	.section	.nv.info._ZN3cub18CUB_300001_SM_10006detail11EmptyKernelIvEEvv,"",@"SHT_CUDA_INFO"
	.sectionflags	@""
	.align	4


	//----- nvinfo : EIATTR_CUDA_API_VERSION
	.align		4
        /*0000*/ 	.byte	0x04, 0x37
        /*0002*/ 	.short	(.L_221 - .L_220)
.L_220:
        /*0004*/ 	.word	0x00000082


	//----- nvinfo : EIATTR_SPARSE_MMA_MASK
	.align		4
.L_221:
        /*0008*/ 	.byte	0x03, 0x50
        /*000a*/ 	.short	0x0000


	//----- nvinfo : EIATTR_MAXREG_COUNT
	.align		4
        /*000c*/ 	.byte	0x03, 0x1b
        /*000e*/ 	.short	0x00ff


	//----- nvinfo : EIATTR_MERCURY_ISA_VERSION
	.align		4
        /*0010*/ 	.byte	0x03, 0x5f
        /*0012*/ 	.short	0x0101


	//----- nvinfo : EIATTR_VRC_CTA_INIT_COUNT
	.align		4
        /*0014*/ 	.byte	0x02, 0x4a
	.zero		1
	.zero		1


	//----- nvinfo : EIATTR_EXIT_INSTR_OFFSETS
	.align		4
        /*0018*/ 	.byte	0x04, 0x1c
        /*001a*/ 	.short	(.L_223 - .L_222)


	//   ....[0]....
.L_222:
        /*001c*/ 	.word	0x00000010


	//----- nvinfo : EIATTR_SW_WAR
	.align		4
.L_223:
        /*0020*/ 	.byte	0x04, 0x36
        /*0022*/ 	.short	(.L_225 - .L_224)
.L_224:
        /*0024*/ 	.word	0x00000008
.L_225:


//--------------------- .nv.info._Z21check_slack_conditionPKfS0_S0_Pii --------------------------
	.section	.nv.info._Z21check_slack_conditionPKfS0_S0_Pii,"",@"SHT_CUDA_INFO"
	.sectionflags	@""
	.align	4


	//----- nvinfo : EIATTR_CUDA_API_VERSION
	.align		4
        /*0000*/ 	.byte	0x04, 0x37
        /*0002*/ 	.short	(.L_227 - .L_226)
.L_226:
        /*0004*/ 	.word	0x00000082


	//----- nvinfo : EIATTR_KPARAM_INFO
	.align		4
.L_227:
        /*0008*/ 	.byte	0x04, 0x17
        /*000a*/ 	.short	(.L_229 - .L_228)
.L_228:
        /*000c*/ 	.word	0x00000000
        /*0010*/ 	.short	0x0004
        /*0012*/ 	.short	0x0020
        /*0014*/ 	.byte	0x00, 0xf0, 0x11, 0x00


	//----- nvinfo : EIATTR_KPARAM_INFO
	.align		4
.L_229:
        /*0018*/ 	.byte	0x04, 0x17
        /*001a*/ 	.short	(.L_231 - .L_230)
.L_230:
        /*001c*/ 	.word	0x00000000
        /*0020*/ 	.short	0x0003
        /*0022*/ 	.short	0x0018
        /*0024*/ 	.byte	0x00, 0xf5, 0x21, 0x00


	//----- nvinfo : EIATTR_KPARAM_INFO
	.align		4
.L_231:
        /*0028*/ 	.byte	0x04, 0x17
        /*002a*/ 	.short	(.L_233 - .L_232)
.L_232:
        /*002c*/ 	.word	0x00000000
        /*0030*/ 	.short	0x0002
        /*0032*/ 	.short	0x0010
        /*0034*/ 	.byte	0x00, 0xf5, 0x21, 0x00


	//----- nvinfo : EIATTR_KPARAM_INFO
	.align		4
.L_233:
        /*0038*/ 	.byte	0x04, 0x17
        /*003a*/ 	.short	(.L_235 - .L_234)
.L_234:
        /*003c*/ 	.word	0x00000000
        /*0040*/ 	.short	0x0001
        /*0042*/ 	.short	0x0008
        /*0044*/ 	.byte	0x00, 0xf5, 0x21, 0x00


	//----- nvinfo : EIATTR_KPARAM_INFO
	.align		4
.L_235:
        /*0048*/ 	.byte	0x04, 0x17
        /*004a*/ 	.short	(.L_237 - .L_236)
.L_236:
        /*004c*/ 	.word	0x00000000
        /*0050*/ 	.short	0x0000
        /*0052*/ 	.short	0x0000
        /*0054*/ 	.byte	0x00, 0xf5, 0x21, 0x00


	//----- nvinfo : EIATTR_SPARSE_MMA_MASK
	.align		4
.L_237:
        /*0058*/ 	.byte	0x03, 0x50
        /*005a*/ 	.short	0x0000


	//----- nvinfo : EIATTR_MAXREG_COUNT
	.align		4
        /*005c*/ 	.byte	0x03, 0x1b
        /*005e*/ 	.short	0x00ff


	//----- nvinfo : EIATTR_MERCURY_ISA_VERSION
	.align		4
        /*0060*/ 	.byte	0x03, 0x5f
        /*0062*/ 	.short	0x0101


	//----- nvinfo : EIATTR_VRC_CTA_INIT_COUNT
	.align		4
        /*0064*/ 	.byte	0x02, 0x4a
	.zero		1
	.zero		1


	//----- nvinfo : EIATTR_EXIT_INSTR_OFFSETS
	.align		4
        /*0068*/ 	.byte	0x04, 0x1c
        /*006a*/ 	.short	(.L_239 - .L_238)


	//   ....[0]....
.L_238:
        /*006c*/ 	.word	0x000000c0


	//   ....[1]....
        /*0070*/ 	.word	0x000001b0


	//   ....[2]....
        /*0074*/ 	.word	0x000001f0


	//----- nvinfo : EIATTR_CBANK_PARAM_SIZE
	.align		4
.L_239:
        /*0078*/ 	.byte	0x03, 0x19
        /*007a*/ 	.short	0x0024


	//----- nvinfo : EIATTR_PARAM_CBANK
	.align		4
        /*007c*/ 	.byte	0x04, 0x0a
        /*007e*/ 	.short	(.L_241 - .L_240)
	.align		4
.L_240:
        /*0080*/ 	.word	index@(.nv.constant0._Z21check_slack_conditionPKfS0_S0_Pii)
        /*0084*/ 	.short	0x0380
        /*0086*/ 	.short	0x0024


	//----- nvinfo : EIATTR_SW_WAR
	.align		4
.L_241:
        /*0088*/ 	.byte	0x04, 0x36
        /*008a*/ 	.short	(.L_243 - .L_242)
.L_242:
        /*008c*/ 	.word	0x00000008
.L_243:


//--------------------- .nv.info._Z24check_feasible_conditionPKfPKiS0_S0_Pii --------------------------
	.section	.nv.info._Z24check_feasible_conditionPKfPKiS0_S0_Pii,"",@"SHT_CUDA_INFO"
	.sectionflags	@""
	.align	4


	//----- nvinfo : EIATTR_CUDA_API_VERSION
	.align		4
        /*0000*/ 	.byte	0x04, 0x37
        /*0002*/ 	.short	(.L_245 - .L_244)
.L_244:
        /*0004*/ 	.word	0x00000082


	//----- nvinfo : EIATTR_KPARAM_INFO
	.align		4
.L_245:
        /*0008*/ 	.byte	0x04, 0x17
        /*000a*/ 	.short	(.L_247 - .L_246)
.L_246:
        /*000c*/ 	.word	0x00000000
        /*0010*/ 	.short	0x0005
        /*0012*/ 	.short	0x0028
        /*0014*/ 	.byte	0x00, 0xf0, 0x11, 0x00


	//----- nvinfo : EIATTR_KPARAM_INFO
	.align		4
.L_247:
        /*0018*/ 	.byte	0x04, 0x17
        /*001a*/ 	.short	(.L_249 - .L_248)
.L_248:
        /*001c*/ 	.word	0x00000000
        /*0020*/ 	.short	0x0004
        /*0022*/ 	.short	0x0020
        /*0024*/ 	.byte	0x00, 0xf5, 0x21, 0x00


	//----- nvinfo : EIATTR_KPARAM_INFO
	.align		4
.L_249:
        /*0028*/ 	.byte	0x04, 0x17
        /*002a*/ 	.short	(.L_251 - .L_250)
.L_250:
        /*002c*/ 	.word	0x00000000
        /*0030*/ 	.short	0x0003
        /*0032*/ 	.short	0x0018
        /*0034*/ 	.byte	0x00, 0xf5, 0x21, 0x00


	//----- nvinfo : EIATTR_KPARAM_INFO
	.align		4
.L_251:
        /*0038*/ 	.byte	0x04, 0x17
        /*003a*/ 	.short	(.L_253 - .L_252)
.L_252:
        /*003c*/ 	.word	0x00000000
        /*0040*/ 	.short	0x0002
        /*0042*/ 	.short	0x0010
        /*0044*/ 	.byte	0x00, 0xf5, 0x21, 0x00


	//----- nvinfo : EIATTR_KPARAM_INFO
	.align		4
.L_253:
        /*0048*/ 	.byte	0x04, 0x17
        /*004a*/ 	.short	(.L_255 - .L_254)
.L_254:
        /*004c*/ 	.word	0x00000000
        /*0050*/ 	.short	0x0001
        /*0052*/ 	.short	0x0008
        /*0054*/ 	.byte	0x00, 0xf5, 0x21, 0x00


	//----- nvinfo : EIATTR_KPARAM_INFO
	.align		4
.L_255:
        /*0058*/ 	.byte	0x04, 0x17
        /*005a*/ 	.short	(.L_257 - .L_256)
.L_256:
        /*005c*/ 	.word	0x00000000
        /*0060*/ 	.short	0x0000
        /*0062*/ 	.short	0x0000
        /*0064*/ 	.byte	0x00, 0xf5, 0x21, 0x00


	//----- nvinfo : EIATTR_SPARSE_MMA_MASK
	.align		4
.L_257:
        /*0068*/ 	.byte	0x03, 0x50
        /*006a*/ 	.short	0x0000


	//----- nvinfo : EIATTR_MAXREG_COUNT
	.align		4
        /*006c*/ 	.byte	0x03, 0x1b
        /*006e*/ 	.short	0x00ff


	//----- nvinfo : EIATTR_MERCURY_ISA_VERSION
	.align		4
        /*0070*/ 	.byte	0x03, 0x5f
        /*0072*/ 	.short	0x0101


	//----- nvinfo : EIATTR_VRC_CTA_INIT_COUNT
	.align		4
        /*0074*/ 	.byte	0x02, 0x4a
	.zero		1
	.zero		1


	//----- nvinfo : EIATTR_EXIT_INSTR_OFFSETS
	.align		4
        /*0078*/ 	.byte	0x04, 0x1c
        /*007a*/ 	.short	(.L_259 - .L_258)


	//   ....[0]....
.L_258:
        /*007c*/ 	.word	0x000000c0


	//   ....[1]....
        /*0080*/ 	.word	0x00000130


	//   ....[2]....
        /*0084*/ 	.word	0x00000200


	//   ....[3]....
        /*0088*/ 	.word	0x00000240


	//----- nvinfo : EIATTR_CBANK_PARAM_SIZE
	.align		4
.L_259:
        /*008c*/ 	.byte	0x03, 0x19
        /*008e*/ 	.short	0x002c


	//----- nvinfo : EIATTR_PARAM_CBANK
	.align		4
        /*0090*/ 	.byte	0x04, 0x0a
        /*0092*/ 	.short	(.L_261 - .L_260)
	.align		4
.L_260:
        /*0094*/ 	.word	index@(.nv.constant0._Z24check_feasible_conditionPKfPKiS0_S0_Pii)
        /*0098*/ 	.short	0x0380
        /*009a*/ 	.short	0x002c


	//----- nvinfo : EIATTR_SW_WAR
	.align		4
.L_261:
        /*009c*/ 	.byte	0x04, 0x36
        /*009e*/ 	.short	(.L_263 - .L_262)
.L_262:
        /*00a0*/ 	.word	0x00000008
.L_263:


//--------------------- .nv.info._Z8initVarsPiS_i --------------------------
	.section	.nv.info._Z8initVarsPiS_i,"",@"SHT_CUDA_INFO"
	.sectionflags	@""
	.align	4


	//----- nvinfo : EIATTR_CUDA_API_VERSION
	.align		4
        /*0000*/ 	.byte	0x04, 0x37
        /*0002*/ 	.short	(.L_265 - .L_264)
.L_264:
        /*0004*/ 	.word	0x00000082


	//----- nvinfo : EIATTR_KPARAM_INFO
	.align		4
.L_265:
        /*0008*/ 	.byte	0x04, 0x17
        /*000a*/ 	.short	(.L_267 - .L_266)
.L_266:
        /*000c*/ 	.word	0x00000000
        /*0010*/ 	.short	0x0002
        /*0012*/ 	.short	0x0010
        /*0014*/ 	.byte	0x00, 0xf0, 0x11, 0x00


	//----- nvinfo : EIATTR_KPARAM_INFO
	.align		4
.L_267:
        /*0018*/ 	.byte	0x04, 0x17
        /*001a*/ 	.short	(.L_269 - .L_268)
.L_268:
        /*001c*/ 	.word	0x00000000
        /*0020*/ 	.short	0x0001
        /*0022*/ 	.short	0x0008
        /*0024*/ 	.byte	0x00, 0xf5, 0x21, 0x00


	//----- nvinfo : EIATTR_KPARAM_INFO
	.align		4
.L_269:
        /*0028*/ 	.byte	0x04, 0x17
        /*002a*/ 	.short	(.L_271 - .L_270)
.L_270:
        /*002c*/ 	.word	0x00000000
        /*0030*/ 	.short	0x0000
        /*0032*/ 	.short	0x0000
        /*0034*/ 	.byte	0x00, 0xf5, 0x21, 0x00


	//----- nvinfo : EIATTR_SPARSE_MMA_MASK
	.align		4
.L_271:
        /*0038*/ 	.byte	0x03, 0x50
        /*003a*/ 	.short	0x0000


	//----- nvinfo : EIATTR_MAXREG_COUNT
	.align		4
        /*003c*/ 	.byte	0x03, 0x1b
        /*003e*/ 	.short	0x00ff


	//----- nvinfo : EIATTR_MERCURY_ISA_VERSION
	.align		4
        /*0040*/ 	.byte	0x03, 0x5f
        /*0042*/ 	.short	0x0101


	//----- nvinfo : EIATTR_VRC_CTA_INIT_COUNT
	.align		4
        /*0044*/ 	.byte	0x02, 0x4a
	.zero		1
	.zero		1


	//----- nvinfo : EIATTR_EXIT_INSTR_OFFSETS
	.align		4
        /*0048*/ 	.byte	0x04, 0x1c
        /*004a*/ 	.short	(.L_273 - .L_272)


	//   ....[0]....
.L_272:
        /*004c*/ 	.word	0x00000070


	//----- nvinfo : EIATTR_CBANK_PARAM_SIZE
	.align		4
.L_273:
        /*0050*/ 	.byte	0x03, 0x19
        /*0052*/ 	.short	0x0014


	//----- nvinfo : EIATTR_PARAM_CBANK
	.align		4
        /*0054*/ 	.byte	0x04, 0x0a
        /*0056*/ 	.short	(.L_275 - .L_274)
	.align		4
.L_274:
        /*0058*/ 	.word	index@(.nv.constant0._Z8initVarsPiS_i)
        /*005c*/ 	.short	0x0380
        /*005e*/ 	.short	0x0014


	//----- nvinfo : EIATTR_SW_WAR
	.align		4
.L_275:
        /*0060*/ 	.byte	0x04, 0x36
        /*0062*/ 	.short	(.L_277 - .L_276)
.L_276:
        /*0064*/ 	.word	0x00000008
.L_277:


//--------------------- .nv.info._Z23find_min_valid_atomic2dPKfPKiS2_iPf --------------------------
	.section	.nv.info._Z23find_min_valid_atomic2dPKfPKiS2_iPf,"",@"SHT_CUDA_INFO"
	.sectionflags	@""
	.align	4


	//----- nvinfo : EIATTR_CUDA_API_VERSION
	.align		4
        /*0000*/ 	.byte	0x04, 0x37
        /*0002*/ 	.short	(.L_279 - .L_278)
.L_278:
        /*0004*/ 	.word	0x00000082


	//----- nvinfo : EIATTR_KPARAM_INFO
	.align		4
.L_279:
        /*0008*/ 	.byte	0x04, 0x17
        /*000a*/ 	.short	(.L_281 - .L_280)
.L_280:
        /*000c*/ 	.word	0x00000000
        /*0010*/ 	.short	0x0004
        /*0012*/ 	.short	0x0020
        /*0014*/ 	.byte	0x00, 0xf5, 0x21, 0x00


	//----- nvinfo : EIATTR_KPARAM_INFO
	.align		4
.L_281:
        /*0018*/ 	.byte	0x04, 0x17
        /*001a*/ 	.short	(.L_283 - .L_282)
.L_282:
        /*001c*/ 	.word	0x00000000
        /*0020*/ 	.short	0x0003
        /*0022*/ 	.short	0x0018
        /*0024*/ 	.byte	0x00, 0xf0, 0x11, 0x00


	//----- nvinfo : EIATTR_KPARAM_INFO
	.align		4
.L_283:
        /*0028*/ 	.byte	0x04, 0x17
        /*002a*/ 	.short	(.L_285 - .L_284)
.L_284:
        /*002c*/ 	.word	0x00000000
        /*0030*/ 	.short	0x0002
        /*0032*/ 	.short	0x0010
        /*0034*/ 	.byte	0x00, 0xf5, 0x21, 0x00


	//----- nvinfo : EIATTR_KPARAM_INFO
	.align		4
.L_285:
        /*0038*/ 	.byte	0x04, 0x17
        /*003a*/ 	.short	(.L_287 - .L_286)
.L_286:
        /*003c*/ 	.word	0x00000000
        /*0040*/ 	.short	0x0001
        /*0042*/ 	.short	0x0008
        /*0044*/ 	.byte	0x00, 0xf5, 0x21, 0x00


	//----- nvinfo : EIATTR_KPARAM_INFO
	.align		4
.L_287:
        /*0048*/ 	.byte	0x04, 0x17
        /*004a*/ 	.short	(.L_289 - .L_288)
.L_288:
        /*004c*/ 	.word	0x00000000
        /*0050*/ 	.short	0x0000
        /*0052*/ 	.short	0x0000
        /*0054*/ 	.byte	0x00, 0xf5, 0x21, 0x00


	//----- nvinfo : EIATTR_SPARSE_MMA_MASK
	.align		4
.L_289:
        /*0058*/ 	.byte	0x03, 0x50
        /*005a*/ 	.short	0x0000


	//----- nvinfo : EIATTR_MAXREG_COUNT
	.align		4
        /*005c*/ 	.byte	0x03, 0x1b
        /*005e*/ 	.short	0x00ff


	//----- nvinfo : EIATTR_MERCURY_ISA_VERSION
	.align		4
        /*0060*/ 	.byte	0x03, 0x5f
        /*0062*/ 	.short	0x0101


	//----- nvinfo : EIATTR_VRC_CTA_INIT_COUNT
	.align		4
        /*0064*/ 	.byte	0x02, 0x4a
	.zero		1
	.zero		1


	//----- nvinfo : EIATTR_EXIT_INSTR_OFFSETS
	.align		4
        /*0068*/ 	.byte	0x04, 0x1c
        /*006a*/ 	.short	(.L_291 - .L_290)


	//   ....[0]....
.L_290:
        /*006c*/ 	.word	0x000000c0


	//   ....[1]....
        /*0070*/ 	.word	0x00000120


	//   ....[2]....
        /*0074*/ 	.word	0x00000170


	//   ....[3]....
        /*0078*/ 	.word	0x000001d0


	//   ....[4]....
        /*007c*/ 	.word	0x00000210


	//   ....[5]....
        /*0080*/ 	.word	0x00000270


	//----- nvinfo : EIATTR_CRS_STACK_SIZE
	.align		4
.L_291:
        /*0084*/ 	.byte	0x04, 0x1e
        /*0086*/ 	.short	(.L_293 - .L_292)
.L_292:
        /*0088*/ 	.word	0x00000000


	//----- nvinfo : EIATTR_CBANK_PARAM_SIZE
	.align		4
.L_293:
        /*008c*/ 	.byte	0x03, 0x19
        /*008e*/ 	.short	0x0028


	//----- nvinfo : EIATTR_PARAM_CBANK
	.align		4
        /*0090*/ 	.byte	0x04, 0x0a
        /*0092*/ 	.short	(.L_295 - .L_294)
	.align		4
.L_294:
        /*0094*/ 	.word	index@(.nv.constant0._Z23find_min_valid_atomic2dPKfPKiS2_iPf)
        /*0098*/ 	.short	0x0380
        /*009a*/ 	.short	0x0028


	//----- nvinfo : EIATTR_SW_WAR
	.align		4
.L_295:
        /*009c*/ 	.byte	0x04, 0x36
        /*009e*/ 	.short	(.L_297 - .L_296)
.L_296:
        /*00a0*/ 	.word	0x00000008
.L_297:


//--------------------- .nv.info._Z13find_negativePKfiPiS1_S1_ --------------------------
	.section	.nv.info._Z13find_negativePKfiPiS1_S1_,"",@"SHT_CUDA_INFO"
	.sectionflags	@""
	.align	4


	//----- nvinfo : EIATTR_CUDA_API_VERSION
	.align		4
        /*0000*/ 	.byte	0x04, 0x37
        /*0002*/ 	.short	(.L_299 - .L_298)
.L_298:
        /*0004*/ 	.word	0x00000082


	//----- nvinfo : EIATTR_KPARAM_INFO
	.align		4
.L_299:
        /*0008*/ 	.byte	0x04, 0x17
        /*000a*/ 	.short	(.L_301 - .L_300)
.L_300:
        /*000c*/ 	.word	0x00000000
        /*0010*/ 	.short	0x0004
        /*0012*/ 	.short	0x0020
        /*0014*/ 	.byte	0x00, 0xf5, 0x21, 0x00


	//----- nvinfo : EIATTR_KPARAM_INFO
	.align		4
.L_301:
        /*0018*/ 	.byte	0x04, 0x17
        /*001a*/ 	.short	(.L_303 - .L_302)
.L_302:
        /*001c*/ 	.word	0x00000000
        /*0020*/ 	.short	0x0003
        /*0022*/ 	.short	0x0018
        /*0024*/ 	.byte	0x00, 0xf5, 0x21, 0x00


	//----- nvinfo : EIATTR_KPARAM_INFO
	.align		4
.L_303:
        /*0028*/ 	.byte	0x04, 0x17
        /*002a*/ 	.short	(.L_305 - .L_304)
.L_304:
        /*002c*/ 	.word	0x00000000
        /*0030*/ 	.short	0x0002
        /*0032*/ 	.short	0x0010
        /*0034*/ 	.byte	0x00, 0xf5, 0x21, 0x00


	//----- nvinfo : EIATTR_KPARAM_INFO
	.align		4
.L_305:
        /*0038*/ 	.byte	0x04, 0x17
        /*003a*/ 	.short	(.L_307 - .L_306)
.L_306:
        /*003c*/ 	.word	0x00000000
        /*0040*/ 	.short	0x0001
        /*0042*/ 	.short	0x0008
        /*0044*/ 	.byte	0x00, 0xf0, 0x11, 0x00


	//----- nvinfo : EIATTR_KPARAM_INFO
	.align		4
.L_307:
        /*0048*/ 	.byte	0x04, 0x17
        /*004a*/ 	.short	(.L_309 - .L_308)
.L_308:
        /*004c*/ 	.word	0x00000000
        /*0050*/ 	.short	0x0000
        /*0052*/ 	.short	0x0000
        /*0054*/ 	.byte	0x00, 0xf5, 0x21, 0x00


	//----- nvinfo : EIATTR_SPARSE_MMA_MASK
	.align		4
.L_309:
        /*0058*/ 	.byte	0x03, 0x50
        /*005a*/ 	.short	0x0000


	//----- nvinfo : EIATTR_MAXREG_COUNT
	.align		4
        /*005c*/ 	.byte	0x03, 0x1b
        /*005e*/ 	.short	0x00ff


	//----- nvinfo : EIATTR_MERCURY_ISA_VERSION
	.align		4
        /*0060*/ 	.byte	0x03, 0x5f
        /*0062*/ 	.short	0x0101


	//----- nvinfo : EIATTR_VRC_CTA_INIT_COUNT
	.align		4
        /*0064*/ 	.byte	0x02, 0x4a
	.zero		1
	.zero		1


	//----- nvinfo : EIATTR_EXIT_INSTR_OFFSETS
	.align		4
        /*0068*/ 	.byte	0x04, 0x1c
        /*006a*/ 	.short	(.L_311 - .L_310)


	//   ....[0]....
.L_310:
        /*006c*/ 	.word	0x000000c0


	//   ....[1]....
        /*0070*/ 	.word	0x00000130


	//   ....[2]....
        /*0074*/ 	.word	0x00000180


	//   ....[3]....
        /*0078*/ 	.word	0x000001d0


	//----- nvinfo : EIATTR_CBANK_PARAM_SIZE
	.align		4
.L_311:
        /*007c*/ 	.byte	0x03, 0x19
        /*007e*/ 	.short	0x0028


	//----- nvinfo : EIATTR_PARAM_CBANK
	.align		4
        /*0080*/ 	.byte	0x04, 0x0a
        /*0082*/ 	.short	(.L_313 - .L_312)
	.align		4
.L_312:
        /*0084*/ 	.word	index@(.nv.constant0._Z13find_negativePKfiPiS1_S1_)
        /*0088*/ 	.short	0x0380
        /*008a*/ 	.short	0x0028


	//----- nvinfo : EIATTR_SW_WAR
	.align		4
.L_313:
        /*008c*/ 	.byte	0x04, 0x36
        /*008e*/ 	.short	(.L_315 - .L_314)
.L_314:
        /*0090*/ 	.word	0x00000008
.L_315:


//--------------------- .nv.info._Z10updateValsPfS_iii --------------------------
	.section	.nv.info._Z10updateValsPfS_iii,"",@"SHT_CUDA_INFO"
	.sectionflags	@""
	.align	4


	//----- nvinfo : EIATTR_CUDA_API_VERSION
	.align		4
        /*0000*/ 	.byte	0x04, 0x37
        /*0002*/ 	.short	(.L_317 - .L_316)
.L_316:
        /*0004*/ 	.word	0x00000082


	//----- nvinfo : EIATTR_KPARAM_INFO
	.align		4
.L_317:
        /*0008*/ 	.byte	0x04, 0x17
        /*000a*/ 	.short	(.L_319 - .L_318)
.L_318:
        /*000c*/ 	.word	0x00000000
        /*0010*/ 	.short	0x0004
        /*0012*/ 	.short	0x0018
        /*0014*/ 	.byte	0x00, 0xf0, 0x11, 0x00


	//----- nvinfo : EIATTR_KPARAM_INFO
	.align		4
.L_319:
        /*0018*/ 	.byte	0x04, 0x17
        /*001a*/ 	.short	(.L_321 - .L_320)
.L_320:
        /*001c*/ 	.word	0x00000000
        /*0020*/ 	.short	0x0003
        /*0022*/ 	.short	0x0014
        /*0024*/ 	.byte	0x00, 0xf0, 0x11, 0x00


	//----- nvinfo : EIATTR_KPARAM_INFO
	.align		4
.L_321:
        /*0028*/ 	.byte	0x04, 0x17
        /*002a*/ 	.short	(.L_323 - .L_322)
.L_322:
        /*002c*/ 	.word	0x00000000
        /*0030*/ 	.short	0x0002
        /*0032*/ 	.short	0x0010
        /*0034*/ 	.byte	0x00, 0xf0, 0x11, 0x00


	//----- nvinfo : EIATTR_KPARAM_INFO
	.align		4
.L_323:
        /*0038*/ 	.byte	0x04, 0x17
        /*003a*/ 	.short	(.L_325 - .L_324)
.L_324:
        /*003c*/ 	.word	0x00000000
        /*0040*/ 	.short	0x0001
        /*0042*/ 	.short	0x0008
        /*0044*/ 	.byte	0x00, 0xf5, 0x21, 0x00


	//----- nvinfo : EIATTR_KPARAM_INFO
	.align		4
.L_325:
        /*0048*/ 	.byte	0x04, 0x17
        /*004a*/ 	.short	(.L_327 - .L_326)
.L_326:
        /*004c*/ 	.word	0x00000000
        /*0050*/ 	.short	0x0000
        /*0052*/ 	.short	0x0000
        /*0054*/ 	.byte	0x00, 0xf5, 0x21, 0x00


	//----- nvinfo : EIATTR_SPARSE_MMA_MASK
	.align		4
.L_327:
        /*0058*/ 	.byte	0x03, 0x50
        /*005a*/ 	.short	0x0000


	//----- nvinfo : EIATTR_MAXREG_COUNT
	.align		4
        /*005c*/ 	.byte	0x03, 0x1b
        /*005e*/ 	.short	0x00ff


	//----- nvinfo : EIATTR_MERCURY_ISA_VERSION
	.align		4
        /*0060*/ 	.byte	0x03, 0x5f
        /*0062*/ 	.short	0x0101


	//----- nvinfo : EIATTR_VRC_CTA_INIT_COUNT
	.align		4
        /*0064*/ 	.byte	0x02, 0x4a
	.zero		1
	.zero		1


	//----- nvinfo : EIATTR_EXIT_INSTR_OFFSETS
	.align		4
        /*0068*/ 	.byte	0x04, 0x1c
        /*006a*/ 	.short	(.L_329 - .L_328)


	//   ....[0]....
.L_328:
        /*006c*/ 	.word	0x000000d0


	//----- nvinfo : EIATTR_CBANK_PARAM_SIZE
	.align		4
.L_329:
        /*0070*/ 	.byte	0x03, 0x19
        /*0072*/ 	.short	0x001c


	//----- nvinfo : EIATTR_PARAM_CBANK
	.align		4
        /*0074*/ 	.byte	0x04, 0x0a
        /*0076*/ 	.short	(.L_331 - .L_330)
	.align		4
.L_330:
        /*0078*/ 	.word	index@(.nv.constant0._Z10updateValsPfS_iii)
        /*007c*/ 	.short	0x0380
        /*007e*/ 	.short	0x001c


	//----- nvinfo : EIATTR_SW_WAR
	.align		4
.L_331:
        /*0080*/ 	.byte	0x04, 0x36
        /*0082*/ 	.short	(.L_333 - .L_332)
.L_332:
        /*0084*/ 	.word	0x00000008
.L_333:


//--------------------- .nv.info._Z12update_dualsPiS_PfS0_fi --------------------------
	.section	.nv.info._Z12update_dualsPiS_PfS0_fi,"",@"SHT_CUDA_INFO"
	.sectionflags	@""
	.align	4


	//----- nvinfo : EIATTR_CUDA_API_VERSION
	.align		4
        /*0000*/ 	.byte	0x04, 0x37
        /*0002*/ 	.short	(.L_335 - .L_334)
.L_334:
        /*0004*/ 	.word	0x00000082


	//----- nvinfo : EIATTR_KPARAM_INFO
	.align		4
.L_335:
        /*0008*/ 	.byte	0x04, 0x17
        /*000a*/ 	.short	(.L_337 - .L_336)
.L_336:
        /*000c*/ 	.word	0x00000000
        /*0010*/ 	.short	0x0005
        /*0012*/ 	.short	0x0024
        /*0014*/ 	.byte	0x00, 0xf0, 0x11, 0x00


	//----- nvinfo : EIATTR_KPARAM_INFO
	.align		4
.L_337:
        /*0018*/ 	.byte	0x04, 0x17
        /*001a*/ 	.short	(.L_339 - .L_338)
.L_338:
        /*001c*/ 	.word	0x00000000
        /*0020*/ 	.short	0x0004
        /*0022*/ 	.short	0x0020
        /*0024*/ 	.byte	0x00, 0xf0, 0x11, 0x00


	//----- nvinfo : EIATTR_KPARAM_INFO
	.align		4
.L_339:
        /*0028*/ 	.byte	0x04, 0x17
        /*002a*/ 	.short	(.L_341 - .L_340)
.L_340:
        /*002c*/ 	.word	0x00000000
        /*0030*/ 	.short	0x0003
        /*0032*/ 	.short	0x0018
        /*0034*/ 	.byte	0x00, 0xf5, 0x21, 0x00


	//----- nvinfo : EIATTR_KPARAM_INFO
	.align		4
.L_341:
        /*0038*/ 	.byte	0x04, 0x17
        /*003a*/ 	.short	(.L_343 - .L_342)
.L_342:
        /*003c*/ 	.word	0x00000000
        /*0040*/ 	.short	0x0002
        /*0042*/ 	.short	0x0010
        /*0044*/ 	.byte	0x00, 0xf5, 0x21, 0x00


	//----- nvinfo : EIATTR_KPARAM_INFO
	.align		4
.L_343:
        /*0048*/ 	.byte	0x04, 0x17
        /*004a*/ 	.short	(.L_345 - .L_344)
.L_344:
        /*004c*/ 	.word	0x00000000
        /*0050*/ 	.short	0x0001
        /*0052*/ 	.short	0x0008
        /*0054*/ 	.byte	0x00, 0xf5, 0x21, 0x00


	//----- nvinfo : EIATTR_KPARAM_INFO
	.align		4
.L_345:
        /*0058*/ 	.byte	0x04, 0x17
        /*005a*/ 	.short	(.L_347 - .L_346)
.L_346:
        /*005c*/ 	.word	0x00000000
        /*0060*/ 	.short	0x0000
        /*0062*/ 	.short	0x0000
        /*0064*/ 	.byte	0x00, 0xf5, 0x21, 0x00


	//----- nvinfo : EIATTR_SPARSE_MMA_MASK
	.align		4
.L_347:
        /*0068*/ 	.byte	0x03, 0x50
        /*006a*/ 	.short	0x0000


	//----- nvinfo : EIATTR_MAXREG_COUNT
	.align		4
        /*006c*/ 	.byte	0x03, 0x1b
        /*006e*/ 	.short	0x00ff


	//----- nvinfo : EIATTR_MERCURY_ISA_VERSION
	.align		4
        /*0070*/ 	.byte	0x03, 0x5f
        /*0072*/ 	.short	0x0101


	//----- nvinfo : EIATTR_VRC_CTA_INIT_COUNT
	.align		4
        /*0074*/ 	.byte	0x02, 0x4a
	.zero		1
	.zero		1


	//----- nvinfo : EIATTR_EXIT_INSTR_OFFSETS
	.align		4
        /*0078*/ 	.byte	0x04, 0x1c
        /*007a*/ 	.short	(.L_349 - .L_348)


	//   ....[0]....
.L_348:
        /*007c*/ 	.word	0x00000070


	//   ....[1]....
        /*0080*/ 	.word	0x00000170


	//   ....[2]....
        /*0084*/ 	.word	0x000001e0


	//----- nvinfo : EIATTR_CBANK_PARAM_SIZE
	.align		4
.L_349:
        /*0088*/ 	.byte	0x03, 0x19
        /*008a*/ 	.short	0x0028


	//----- nvinfo : EIATTR_PARAM_CBANK
	.align		4
        /*008c*/ 	.byte	0x04, 0x0a
        /*008e*/ 	.short	(.L_351 - .L_350)
	.align		4
.L_350:
        /*0090*/ 	.word	index@(.nv.constant0._Z12update_dualsPiS_PfS0_fi)
        /*0094*/ 	.short	0x0380
        /*0096*/ 	.short	0x0028


	//----- nvinfo : EIATTR_SW_WAR
	.align		4
.L_351:
        /*0098*/ 	.byte	0x04, 0x36
        /*009a*/ 	.short	(.L_353 - .L_352)
.L_352:
        /*009c*/ 	.word	0x00000008
.L_353:


//--------------------- .nv.info._Z15set_array_valuePiii --------------------------
	.section	.nv.info._Z15set_array_valuePiii,"",@"SHT_CUDA_INFO"
	.sectionflags	@""
	.align	4


	//----- nvinfo : EIATTR_CUDA_API_VERSION
	.align		4
        /*0000*/ 	.byte	0x04, 0x37
        /*0002*/ 	.short	(.L_355 - .L_354)
.L_354:
        /*0004*/ 	.word	0x00000082


	//----- nvinfo : EIATTR_KPARAM_INFO
	.align		4
.L_355:
        /*0008*/ 	.byte	0x04, 0x17
        /*000a*/ 	.short	(.L_357 - .L_356)
.L_356:
        /*000c*/ 	.word	0x00000000
        /*0010*/ 	.short	0x0002
        /*0012*/ 	.short	0x000c
        /*0014*/ 	.byte	0x00, 0xf0, 0x11, 0x00


	//----- nvinfo : EIATTR_KPARAM_INFO
	.align		4
.L_357:
        /*0018*/ 	.byte	0x04, 0x17
        /*001a*/ 	.short	(.L_359 - .L_358)
.L_358:
        /*001c*/ 	.word	0x00000000
        /*0020*/ 	.short	0x0001
        /*0022*/ 	.short	0x0008
        /*0024*/ 	.byte	0x00, 0xf0, 0x11, 0x00


	//----- nvinfo : EIATTR_KPARAM_INFO
	.align		4
.L_359:
        /*0028*/ 	.byte	0x04, 0x17
        /*002a*/ 	.short	(.L_361 - .L_360)
.L_360:
        /*002c*/ 	.word	0x00000000
        /*0030*/ 	.short	0x0000
        /*0032*/ 	.short	0x0000
        /*0034*/ 	.byte	0x00, 0xf5, 0x21, 0x00


	//----- nvinfo : EIATTR_SPARSE_MMA_MASK
	.align		4
.L_361:
        /*0038*/ 	.byte	0x03, 0x50
        /*003a*/ 	.short	0x0000


	//----- nvinfo : EIATTR_MAXREG_COUNT
	.align		4
        /*003c*/ 	.byte	0x03, 0x1b
        /*003e*/ 	.short	0x00ff


	//----- nvinfo : EIATTR_MERCURY_ISA_VERSION
	.align		4
        /*0040*/ 	.byte	0x03, 0x5f
        /*0042*/ 	.short	0x0101


	//----- nvinfo : EIATTR_VRC_CTA_INIT_COUNT
	.align		4
        /*0044*/ 	.byte	0x02, 0x4a
	.zero		1
	.zero		1


	//----- nvinfo : EIATTR_EXIT_INSTR_OFFSETS
	.align		4
        /*0048*/ 	.byte	0x04, 0x1c
        /*004a*/ 	.short	(.L_363 - .L_362)


	//   ....[0]....
.L_362:
        /*004c*/ 	.word	0x00000070


	//   ....[1]....
        /*0050*/ 	.word	0x000000d0


	//----- nvinfo : EIATTR_CBANK_PARAM_SIZE
	.align		4
.L_363:
        /*0054*/ 	.byte	0x03, 0x19
        /*0056*/ 	.short	0x0010


	//----- nvinfo : EIATTR_PARAM_CBANK
	.align		4
        /*0058*/ 	.byte	0x04, 0x0a
        /*005a*/ 	.short	(.L_365 - .L_364)
	.align		4
.L_364:
        /*005c*/ 	.word	index@(.nv.constant0._Z15set_array_valuePiii)
        /*0060*/ 	.short	0x0380
        /*0062*/ 	.short	0x0010


	//----- nvinfo : EIATTR_SW_WAR
	.align		4
.L_365:
        /*0064*/ 	.byte	0x04, 0x36
        /*0066*/ 	.short	(.L_367 - .L_366)
.L_366:
        /*0068*/ 	.word	0x00000008
.L_367:


//--------------------- .nv.info._Z16solve_1bc_kerneliPKiiPKfPiS3_Pb --------------------------
	.section	.nv.info._Z16solve_1bc_kerneliPKiiPKfPiS3_Pb,"",@"SHT_CUDA_INFO"
	.sectionflags	@""
	.align	4


	//----- nvinfo : EIATTR_CUDA_API_VERSION
	.align		4
        /*0000*/ 	.byte	0x04, 0x37
        /*0002*/ 	.short	(.L_369 - .L_368)
.L_368:
        /*0004*/ 	.word	0x00000082


	//----- nvinfo : EIATTR_KPARAM_INFO
	.align		4
.L_369:
        /*0008*/ 	.byte	0x04, 0x17
        /*000a*/ 	.short	(.L_371 - .L_370)
.L_370:
        /*000c*/ 	.word	0x00000000
        /*0010*/ 	.short	0x0006
        /*0012*/ 	.short	0x0030
        /*0014*/ 	.byte	0x00, 0xf5, 0x21, 0x00


	//----- nvinfo : EIATTR_KPARAM_INFO
	.align		4
.L_371:
        /*0018*/ 	.byte	0x04, 0x17
        /*001a*/ 	.short	(.L_373 - .L_372)
.L_372:
        /*001c*/ 	.word	0x00000000
        /*0020*/ 	.short	0x0005
        /*0022*/ 	.short	0x0028
        /*0024*/ 	.byte	0x00, 0xf5, 0x21, 0x00


	//----- nvinfo : EIATTR_KPARAM_INFO
	.align		4
.L_373:
        /*0028*/ 	.byte	0x04, 0x17
        /*002a*/ 	.short	(.L_375 - .L_374)
.L_374:
        /*002c*/ 	.word	0x00000000
        /*0030*/ 	.short	0x0004
        /*0032*/ 	.short	0x0020
        /*0034*/ 	.byte	0x00, 0xf5, 0x21, 0x00


	//----- nvinfo : EIATTR_KPARAM_INFO
	.align		4
.L_375:
        /*0038*/ 	.byte	0x04, 0x17
        /*003a*/ 	.short	(.L_377 - .L_376)
.L_376:
        /*003c*/ 	.word	0x00000000
        /*0040*/ 	.short	0x0003
        /*0042*/ 	.short	0x0018
        /*0044*/ 	.byte	0x00, 0xf5, 0x21, 0x00


	//----- nvinfo : EIATTR_KPARAM_INFO
	.align		4
.L_377:
        /*0048*/ 	.byte	0x04, 0x17
        /*004a*/ 	.short	(.L_379 - .L_378)
.L_378:
        /*004c*/ 	.word	0x00000000
        /*0050*/ 	.short	0x0002
        /*0052*/ 	.short	0x0010
        /*0054*/ 	.byte	0x00, 0xf0, 0x11, 0x00


	//----- nvinfo : EIATTR_KPARAM_INFO
	.align		4
.L_379:
        /*0058*/ 	.byte	0x04, 0x17
        /*005a*/ 	.short	(.L_381 - .L_380)
.L_380:
        /*005c*/ 	.word	0x00000000
        /*0060*/ 	.short	0x0001
        /*0062*/ 	.short	0x0008
        /*0064*/ 	.byte	0x00, 0xf5, 0x21, 0x00


	//----- nvinfo : EIATTR_KPARAM_INFO
	.align		4
.L_381:
        /*0068*/ 	.byte	0x04, 0x17
        /*006a*/ 	.short	(.L_383 - .L_382)
.L_382:
        /*006c*/ 	.word	0x00000000
        /*0070*/ 	.short	0x0000
        /*0072*/ 	.short	0x0000
        /*0074*/ 	.byte	0x00, 0xf0, 0x11, 0x00


	//----- nvinfo : EIATTR_SPARSE_MMA_MASK
	.align		4
.L_383:
        /*0078*/ 	.byte	0x03, 0x50
        /*007a*/ 	.short	0x0000


	//----- nvinfo : EIATTR_MAXREG_COUNT
	.align		4
        /*007c*/ 	.byte	0x03, 0x1b
        /*007e*/ 	.short	0x00ff


	//----- nvinfo : EIATTR_MERCURY_ISA_VERSION
	.align		4
        /*0080*/ 	.byte	0x03, 0x5f
        /*0082*/ 	.short	0x0101


	//----- nvinfo : EIATTR_VRC_CTA_INIT_COUNT
	.align		4
        /*0084*/ 	.byte	0x02, 0x4a
	.zero		1
	.zero		1


	//----- nvinfo : EIATTR_EXIT_INSTR_OFFSETS
	.align		4
        /*0088*/ 	.byte	0x04, 0x1c
        /*008a*/ 	.short	(.L_385 - .L_384)


	//   ....[0]....
.L_384:
        /*008c*/ 	.word	0x000000c0


	//   ....[1]....
        /*0090*/ 	.word	0x00000240


	//   ....[2]....
        /*0094*/ 	.word	0x00000290


	//   ....[3]....
        /*0098*/ 	.word	0x000002e0


	//   ....[4]....
        /*009c*/ 	.word	0x00000340


	//   ....[5]....
        /*00a0*/ 	.word	0x00000370


	//   ....[6]....
        /*00a4*/ 	.word	0x000003b0


	//----- nvinfo : EIATTR_CRS_STACK_SIZE
	.align		4
.L_385:
        /*00a8*/ 	.byte	0x04, 0x1e
        /*00aa*/ 	.short	(.L_387 - .L_386)
.L_386:
        /*00ac*/ 	.word	0x00000000


	//----- nvinfo : EIATTR_CBANK_PARAM_SIZE
	.align		4
.L_387:
        /*00b0*/ 	.byte	0x03, 0x19
        /*00b2*/ 	.short	0x0038


	//----- nvinfo : EIATTR_PARAM_CBANK
	.align		4
        /*00b4*/ 	.byte	0x04, 0x0a
        /*00b6*/ 	.short	(.L_389 - .L_388)
	.align		4
.L_388:
        /*00b8*/ 	.word	index@(.nv.constant0._Z16solve_1bc_kerneliPKiiPKfPiS3_Pb)
        /*00bc*/ 	.short	0x0380
        /*00be*/ 	.short	0x0038


	//----- nvinfo : EIATTR_SW_WAR
	.align		4
.L_389:
        /*00c0*/ 	.byte	0x04, 0x36
        /*00c2*/ 	.short	(.L_391 - .L_390)
.L_390:
        /*00c4*/ 	.word	0x00000008
.L_391:


//--------------------- .nv.info._Z18compute_col_to_rowiPKiPi --------------------------
	.section	.nv.info._Z18compute_col_to_rowiPKiPi,"",@"SHT_CUDA_INFO"
	.sectionflags	@""
	.align	4


	//----- nvinfo : EIATTR_CUDA_API_VERSION
	.align		4
        /*0000*/ 	.byte	0x04, 0x37
        /*0002*/ 	.short	(.L_393 - .L_392)
.L_392:
        /*0004*/ 	.word	0x00000082


	//----- nvinfo : EIATTR_KPARAM_INFO
	.align		4
.L_393:
        /*0008*/ 	.byte	0x04, 0x17
        /*000a*/ 	.short	(.L_395 - .L_394)
.L_394:
        /*000c*/ 	.word	0x00000000
        /*0010*/ 	.short	0x0002
        /*0012*/ 	.short	0x0010
        /*0014*/ 	.byte	0x00, 0xf5, 0x21, 0x00


	//----- nvinfo : EIATTR_KPARAM_INFO
	.align		4
.L_395:
        /*0018*/ 	.byte	0x04, 0x17
        /*001a*/ 	.short	(.L_397 - .L_396)
.L_396:
        /*001c*/ 	.word	0x00000000
        /*0020*/ 	.short	0x0001
        /*0022*/ 	.short	0x0008
        /*0024*/ 	.byte	0x00, 0xf5, 0x21, 0x00


	//----- nvinfo : EIATTR_KPARAM_INFO
	.align		4
.L_397:
        /*0028*/ 	.byte	0x04, 0x17
        /*002a*/ 	.short	(.L_399 - .L_398)
.L_398:
        /*002c*/ 	.word	0x00000000
        /*0030*/ 	.short	0x0000
        /*0032*/ 	.short	0x0000
        /*0034*/ 	.byte	0x00, 0xf0, 0x11, 0x00


	//----- nvinfo : EIATTR_SPARSE_MMA_MASK
	.align		4
.L_399:
        /*0038*/ 	.byte	0x03, 0x50
        /*003a*/ 	.short	0x0000


	//----- nvinfo : EIATTR_MAXREG_COUNT
	.align		4
        /*003c*/ 	.byte	0x03, 0x1b
        /*003e*/ 	.short	0x00ff


	//----- nvinfo : EIATTR_MERCURY_ISA_VERSION
	.align		4
        /*0040*/ 	.byte	0x03, 0x5f
        /*0042*/ 	.short	0x0101


	//----- nvinfo : EIATTR_VRC_CTA_INIT_COUNT
	.align		4
        /*0044*/ 	.byte	0x02, 0x4a
	.zero		1
	.zero		1


	//----- nvinfo : EIATTR_EXIT_INSTR_OFFSETS
	.align		4
        /*0048*/ 	.byte	0x04, 0x1c
        /*004a*/ 	.short	(.L_401 - .L_400)


	//   ....[0]....
.L_400:
        /*004c*/ 	.word	0x00000080


	//   ....[1]....
        /*0050*/ 	.word	0x00000160


	//   ....[2]....
        /*0054*/ 	.word	0x000001b0


	//----- nvinfo : EIATTR_CRS_STACK_SIZE
	.align		4
.L_401:
        /*0058*/ 	.byte	0x04, 0x1e
        /*005a*/ 	.short	(.L_403 - .L_402)
.L_402:
        /*005c*/ 	.word	0x00000000


	//----- nvinfo : EIATTR_CBANK_PARAM_SIZE
	.align		4
.L_403:
        /*0060*/ 	.byte	0x03, 0x19
        /*0062*/ 	.short	0x0018


	//----- nvinfo : EIATTR_PARAM_CBANK
	.align		4
        /*0064*/ 	.byte	0x04, 0x0a
        /*0066*/ 	.short	(.L_405 - .L_404)
	.align		4
.L_404:
        /*0068*/ 	.word	index@(.nv.constant0._Z18compute_col_to_rowiPKiPi)
        /*006c*/ 	.short	0x0380
        /*006e*/ 	.short	0x0018


	//----- nvinfo : EIATTR_SW_WAR
	.align		4
.L_405:
        /*0070*/ 	.byte	0x04, 0x36
        /*0072*/ 	.short	(.L_407 - .L_406)
.L_406:
        /*0074*/ 	.word	0x00000008
.L_407:


//--------------------- .nv.info._Z11find_argminPKfPiPfi --------------------------
	.section	.nv.info._Z11find_argminPKfPiPfi,"",@"SHT_CUDA_INFO"
	.sectionflags	@""
	.align	4


	//----- nvinfo : EIATTR_CUDA_API_VERSION
	.align		4
        /*0000*/ 	.byte	0x04, 0x37
        /*0002*/ 	.short	(.L_409 - .L_408)
.L_408:
        /*0004*/ 	.word	0x00000082


	//----- nvinfo : EIATTR_KPARAM_INFO
	.align		4
.L_409:
        /*0008*/ 	.byte	0x04, 0x17
        /*000a*/ 	.short	(.L_411 - .L_410)
.L_410:
        /*000c*/ 	.word	0x00000000
        /*0010*/ 	.short	0x0003
        /*0012*/ 	.short	0x0018
        /*0014*/ 	.byte	0x00, 0xf0, 0x11, 0x00


	//----- nvinfo : EIATTR_KPARAM_INFO
	.align		4
.L_411:
        /*0018*/ 	.byte	0x04, 0x17
        /*001a*/ 	.short	(.L_413 - .L_412)
.L_412:
        /*001c*/ 	.word	0x00000000
        /*0020*/ 	.short	0x0002
        /*0022*/ 	.short	0x0010
        /*0024*/ 	.byte	0x00, 0xf5, 0x21, 0x00


	//----- nvinfo : EIATTR_KPARAM_INFO
	.align		4
.L_413:
        /*0028*/ 	.byte	0x04, 0x17
        /*002a*/ 	.short	(.L_415 - .L_414)
.L_414:
        /*002c*/ 	.word	0x00000000
        /*0030*/ 	.short	0x0001
        /*0032*/ 	.short	0x0008
        /*0034*/ 	.byte	0x00, 0xf5, 0x21, 0x00


	//----- nvinfo : EIATTR_KPARAM_INFO
	.align		4
.L_415:
        /*0038*/ 	.byte	0x04, 0x17
        /*003a*/ 	.short	(.L_417 - .L_416)
.L_416:
        /*003c*/ 	.word	0x00000000
        /*0040*/ 	.short	0x0000
        /*0042*/ 	.short	0x0000
        /*0044*/ 	.byte	0x00, 0xf5, 0x21, 0x00


	//----- nvinfo : EIATTR_SPARSE_MMA_MASK
	.align		4
.L_417:
        /*0048*/ 	.byte	0x03, 0x50
        /*004a*/ 	.short	0x0000


	//----- nvinfo : EIATTR_MAXREG_COUNT
	.align		4
        /*004c*/ 	.byte	0x03, 0x1b
        /*004e*/ 	.short	0x00ff


	//----- nvinfo : EIATTR_NUM_BARRIERS
	.align		4
        /*0050*/ 	.byte	0x02, 0x4c
        /*0052*/ 	.byte	0x01
	.zero		1


	//----- nvinfo : EIATTR_MERCURY_ISA_VERSION
	.align		4
        /*0054*/ 	.byte	0x03, 0x5f
        /*0056*/ 	.short	0x0101


	//----- nvinfo : EIATTR_VRC_CTA_INIT_COUNT
	.align		4
        /*0058*/ 	.byte	0x02, 0x4a
	.zero		1
	.zero		1


	//----- nvinfo : EIATTR_EXIT_INSTR_OFFSETS
	.align		4
        /*005c*/ 	.byte	0x04, 0x1c
        /*005e*/ 	.short	(.L_419 - .L_418)


	//   ....[0]....
.L_418:
        /*0060*/ 	.word	0x000002c0


	//   ....[1]....
        /*0064*/ 	.word	0x00000380


	//----- nvinfo : EIATTR_CRS_STACK_SIZE
	.align		4
.L_419:
        /*0068*/ 	.byte	0x04, 0x1e
        /*006a*/ 	.short	(.L_421 - .L_420)
.L_420:
        /*006c*/ 	.word	0x00000000


	//----- nvinfo : EIATTR_CBANK_PARAM_SIZE
	.align		4
.L_421:
        /*0070*/ 	.byte	0x03, 0x19
        /*0072*/ 	.short	0x001c


	//----- nvinfo : EIATTR_PARAM_CBANK
	.align		4
        /*0074*/ 	.byte	0x04, 0x0a
        /*0076*/ 	.short	(.L_423 - .L_422)
	.align		4
.L_422:
        /*0078*/ 	.word	index@(.nv.constant0._Z11find_argminPKfPiPfi)
        /*007c*/ 	.short	0x0380
        /*007e*/ 	.short	0x001c


	//----- nvinfo : EIATTR_SW_WAR
	.align		4
.L_423:
        /*0080*/ 	.byte	0x04, 0x36
        /*0082*/ 	.short	(.L_425 - .L_424)
.L_424:
        /*0084*/ 	.word	0x00000008
.L_425:


//--------------------- .nv.info._Z9compute_BPKfS0_S0_Pfi --------------------------
	.section	.nv.info._Z9compute_BPKfS0_S0_Pfi,"",@"SHT_CUDA_INFO"
	.sectionflags	@""
	.align	4


	//----- nvinfo : EIATTR_CUDA_API_VERSION
	.align		4
        /*0000*/ 	.byte	0x04, 0x37
        /*0002*/ 	.short	(.L_427 - .L_426)
.L_426:
        /*0004*/ 	.word	0x00000082


	//----- nvinfo : EIATTR_KPARAM_INFO
	.align		4
.L_427:
        /*0008*/ 	.byte	0x04, 0x17
        /*000a*/ 	.short	(.L_429 - .L_428)
.L_428:
        /*000c*/ 	.word	0x00000000
        /*0010*/ 	.short	0x0004
        /*0012*/ 	.short	0x0020
        /*0014*/ 	.byte	0x00, 0xf0, 0x11, 0x00


	//----- nvinfo : EIATTR_KPARAM_INFO
	.align		4
.L_429:
        /*0018*/ 	.byte	0x04, 0x17
        /*001a*/ 	.short	(.L_431 - .L_430)
.L_430:
        /*001c*/ 	.word	0x00000000
        /*0020*/ 	.short	0x0003
        /*0022*/ 	.short	0x0018
        /*0024*/ 	.byte	0x00, 0xf5, 0x21, 0x00


	//----- nvinfo : EIATTR_KPARAM_INFO
	.align		4
.L_431:
        /*0028*/ 	.byte	0x04, 0x17
        /*002a*/ 	.short	(.L_433 - .L_432)
.L_432:
        /*002c*/ 	.word	0x00000000
        /*0030*/ 	.short	0x0002
        /*0032*/ 	.short	0x0010
        /*0034*/ 	.byte	0x00, 0xf5, 0x21, 0x00


	//----- nvinfo : EIATTR_KPARAM_INFO
	.align		4
.L_433:
        /*0038*/ 	.byte	0x04, 0x17
        /*003a*/ 	.short	(.L_435 - .L_434)
.L_434:
        /*003c*/ 	.word	0x00000000
        /*0040*/ 	.short	0x0001
        /*0042*/ 	.short	0x0008
        /*0044*/ 	.byte	0x00, 0xf5, 0x21, 0x00


	//----- nvinfo : EIATTR_KPARAM_INFO
	.align		4
.L_435:
        /*0048*/ 	.byte	0x04, 0x17
        /*004a*/ 	.short	(.L_437 - .L_436)
.L_436:
        /*004c*/ 	.word	0x00000000
        /*0050*/ 	.short	0x0000
        /*0052*/ 	.short	0x0000
        /*0054*/ 	.byte	0x00, 0xf5, 0x21, 0x00


	//----- nvinfo : EIATTR_SPARSE_MMA_MASK
	.align		4
.L_437:
        /*0058*/ 	.byte	0x03, 0x50
        /*005a*/ 	.short	0x0000


	//----- nvinfo : EIATTR_MAXREG_COUNT
	.align		4
        /*005c*/ 	.byte	0x03, 0x1b
        /*005e*/ 	.short	0x00ff


	//----- nvinfo : EIATTR_MERCURY_ISA_VERSION
	.align		4
        /*0060*/ 	.byte	0x03, 0x5f
        /*0062*/ 	.short	0x0101


	//----- nvinfo : EIATTR_VRC_CTA_INIT_COUNT
	.align		4
        /*0064*/ 	.byte	0x02, 0x4a
	.zero		1
	.zero		1


	//----- nvinfo : EIATTR_EXIT_INSTR_OFFSETS
	.align		4
        /*0068*/ 	.byte	0x04, 0x1c
        /*006a*/ 	.short	(.L_439 - .L_438)


	//   ....[0]....
.L_438:
        /*006c*/ 	.word	0x000000c0


	//   ....[1]....
        /*0070*/ 	.word	0x000001d0


	//----- nvinfo : EIATTR_CBANK_PARAM_SIZE
	.align		4
.L_439:
        /*0074*/ 	.byte	0x03, 0x19
        /*0076*/ 	.short	0x0024


	//----- nvinfo : EIATTR_PARAM_CBANK
	.align		4
        /*0078*/ 	.byte	0x04, 0x0a
        /*007a*/ 	.short	(.L_441 - .L_440)
	.align		4
.L_440:
        /*007c*/ 	.word	index@(.nv.constant0._Z9compute_BPKfS0_S0_Pfi)
        /*0080*/ 	.short	0x0380
        /*0082*/ 	.short	0x0024


	//----- nvinfo : EIATTR_SW_WAR
	.align		4
.L_441:
        /*0084*/ 	.byte	0x04, 0x36
        /*0086*/ 	.short	(.L_443 - .L_442)
.L_442:
        /*0088*/ 	.word	0x00000008
.L_443:


//--------------------- .nv.callgraph             --------------------------
	.section	.nv.callgraph,"",@"SHT_CUDA_CALLGRAPH"
	.align	4
	.sectionentsize	8
	.align		4
        /*0000*/ 	.word	0x00000000
	.align		4
        /*0004*/ 	.word	0xffffffff
	.align		4
        /*0008*/ 	.word	0x00000000
	.align		4
        /*000c*/ 	.word	0xfffffffe
	.align		4
        /*0010*/ 	.word	0x00000000
	.align		4
        /*0014*/ 	.word	0xfffffffd
	.align		4
        /*0018*/ 	.word	0x00000000
	.align		4
        /*001c*/ 	.word	0xfffffffc


//--------------------- .nv.constant4             --------------------------
	.section	.nv.constant4,"a",@progbits
	.align	8
	.align		8
.nv.constant4:
        /*0000*/ 	.dword	_ZN34_INTERNAL_ba5ee2d8_4_k_cu_3a6ab9e94cuda3std3__45__cpo5beginE
	.align		8
        /*0008*/ 	.dword	_ZN34_INTERNAL_ba5ee2d8_4_k_cu_3a6ab9e94cuda3std3__45__cpo3endE
	.align		8
        /*0010*/ 	.dword	_ZN34_INTERNAL_ba5ee2d8_4_k_cu_3a6ab9e94cuda3std3__45__cpo6cbeginE
	.align		8
        /*0018*/ 	.dword	_ZN34_INTERNAL_ba5ee2d8_4_k_cu_3a6ab9e94cuda3std3__45__cpo4cendE
	.align		8
        /*0020*/ 	.dword	_ZN34_INTERNAL_ba5ee2d8_4_k_cu_3a6ab9e94cuda3std3__45__cpo6rbeginE
	.align		8
        /*0028*/ 	.dword	_ZN34_INTERNAL_ba5ee2d8_4_k_cu_3a6ab9e94cuda3std3__45__cpo4rendE
	.align		8
        /*0030*/ 	.dword	_ZN34_INTERNAL_ba5ee2d8_4_k_cu_3a6ab9e94cuda3std3__45__cpo7crbeginE
	.align		8
        /*0038*/ 	.dword	_ZN34_INTERNAL_ba5ee2d8_4_k_cu_3a6ab9e94cuda3std3__45__cpo5crendE
	.align		8
        /*0040*/ 	.dword	_ZN34_INTERNAL_ba5ee2d8_4_k_cu_3a6ab9e94cuda3std3__436_GLOBAL__N__ba5ee2d8_4_k_cu_3a6ab9e96ignoreE
	.align		8
        /*0048*/ 	.dword	_ZN34_INTERNAL_ba5ee2d8_4_k_cu_3a6ab9e94cuda3std3__419piecewise_constructE
	.align		8
        /*0050*/ 	.dword	_ZN34_INTERNAL_ba5ee2d8_4_k_cu_3a6ab9e94cuda3std3__48in_placeE
	.align		8
        /*0058*/ 	.dword	_ZN34_INTERNAL_ba5ee2d8_4_k_cu_3a6ab9e94cuda3std3__420unreachable_sentinelE
	.align		8
        /*0060*/ 	.dword	_ZN34_INTERNAL_ba5ee2d8_4_k_cu_3a6ab9e94cuda3std3__47nulloptE
	.align		8
        /*0068*/ 	.dword	_ZN34_INTERNAL_ba5ee2d8_4_k_cu_3a6ab9e94cuda3std3__48unexpectE
	.align		8
        /*0070*/ 	.dword	_ZN34_INTERNAL_ba5ee2d8_4_k_cu_3a6ab9e94cuda3std6ranges3__45__cpo4swapE
	.align		8
        /*0078*/ 	.dword	_ZN34_INTERNAL_ba5ee2d8_4_k_cu_3a6ab9e94cuda3std6ranges3__45__cpo9iter_moveE
	.align		8
        /*0080*/ 	.dword	_ZN34_INTERNAL_ba5ee2d8_4_k_cu_3a6ab9e94cuda3std6ranges3__45__cpo5beginE
	.align		8
        /*0088*/ 	.dword	_ZN34_INTERNAL_ba5ee2d8_4_k_cu_3a6ab9e94cuda3std6ranges3__45__cpo3endE
	.align		8
        /*0090*/ 	.dword	_ZN34_INTERNAL_ba5ee2d8_4_k_cu_3a6ab9e94cuda3std6ranges3__45__cpo6cbeginE
	.align		8
        /*0098*/ 	.dword	_ZN34_INTERNAL_ba5ee2d8_4_k_cu_3a6ab9e94cuda3std6ranges3__45__cpo4cendE
	.align		8
        /*00a0*/ 	.dword	_ZN34_INTERNAL_ba5ee2d8_4_k_cu_3a6ab9e94cuda3std6ranges3__45__cpo7advanceE
	.align		8
        /*00a8*/ 	.dword	_ZN34_INTERNAL_ba5ee2d8_4_k_cu_3a6ab9e94cuda3std6ranges3__45__cpo9iter_swapE
	.align		8
        /*00b0*/ 	.dword	_ZN34_INTERNAL_ba5ee2d8_4_k_cu_3a6ab9e94cuda3std6ranges3__45__cpo4nextE
	.align		8
        /*00b8*/ 	.dword	_ZN34_INTERNAL_ba5ee2d8_4_k_cu_3a6ab9e94cuda3std6ranges3__45__cpo4prevE
	.align		8
        /*00c0*/ 	.dword	_ZN34_INTERNAL_ba5ee2d8_4_k_cu_3a6ab9e94cuda3std6ranges3__45__cpo4dataE
	.align		8
        /*00c8*/ 	.dword	_ZN34_INTERNAL_ba5ee2d8_4_k_cu_3a6ab9e94cuda3std6ranges3__45__cpo5cdataE
	.align		8
        /*00d0*/ 	.dword	_ZN34_INTERNAL_ba5ee2d8_4_k_cu_3a6ab9e94cuda3std6ranges3__45__cpo4sizeE
	.align		8
        /*00d8*/ 	.dword	_ZN34_INTERNAL_ba5ee2d8_4_k_cu_3a6ab9e94cuda3std6ranges3__45__cpo5ssizeE
	.align		8
        /*00e0*/ 	.dword	_ZN34_INTERNAL_ba5ee2d8_4_k_cu_3a6ab9e94cuda3std6ranges3__45__cpo8distanceE
	.align		8
        /*00e8*/ 	.dword	_ZN34_INTERNAL_ba5ee2d8_4_k_cu_3a6ab9e96thrust24THRUST_300001_SM_1000_NS6system6detail10sequential3seqE
	.align		8
        /*00f0*/ 	.dword	_ZN34_INTERNAL_ba5ee2d8_4_k_cu_3a6ab9e96thrust24THRUST_300001_SM_1000_NS12placeholders2_1E
	.align		8
        /*00f8*/ 	.dword	_ZN34_INTERNAL_ba5ee2d8_4_k_cu_3a6ab9e96thrust24THRUST_300001_SM_1000_NS12placeholders2_2E
	.align		8
        /*0100*/ 	.dword	_ZN34_INTERNAL_ba5ee2d8_4_k_cu_3a6ab9e96thrust24THRUST_300001_SM_1000_NS12placeholders2_3E
	.align		8
        /*0108*/ 	.dword	_ZN34_INTERNAL_ba5ee2d8_4_k_cu_3a6ab9e96thrust24THRUST_300001_SM_1000_NS12placeholders2_4E
	.align		8
        /*0110*/ 	.dword	_ZN34_INTERNAL_ba5ee2d8_4_k_cu_3a6ab9e96thrust24THRUST_300001_SM_1000_NS12placeholders2_5E
	.align		8
        /*0118*/ 	.dword	_ZN34_INTERNAL_ba5ee2d8_4_k_cu_3a6ab9e96thrust24THRUST_300001_SM_1000_NS12placeholders2_6E
	.align		8
        /*0120*/ 	.dword	_ZN34_INTERNAL_ba5ee2d8_4_k_cu_3a6ab9e96thrust24THRUST_300001_SM_1000_NS12placeholders2_7E
	.align		8
        /*0128*/ 	.dword	_ZN34_INTERNAL_ba5ee2d8_4_k_cu_3a6ab9e96thrust24THRUST_300001_SM_1000_NS12placeholders2_8E
	.align		8
        /*0130*/ 	.dword	_ZN34_INTERNAL_ba5ee2d8_4_k_cu_3a6ab9e96thrust24THRUST_300001_SM_1000_NS12placeholders2_9E
	.align		8
        /*0138*/ 	.dword	_ZN34_INTERNAL_ba5ee2d8_4_k_cu_3a6ab9e96thrust24THRUST_300001_SM_1000_NS12placeholders3_10E


//--------------------- .text._ZN3cub18CUB_300001_SM_10006detail6reduce28DeviceReduceSingleTileKernelINS2_10policy_hubINS0_12KeyValuePairIifEEiNS0_6ArgMinEE10Policy1000EPS6_N6thrust24THRUST_300001_SM_1000_NS24tabulate_output_iteratorINS2_32accumulating_transform_output_opINS5_IlfEENS2_18local_to_global_opIlEES7_NSD_INS2_31unzip_and_write_arg_extremum_opIPfPiEENSC_11use_defaultElEEEESM_lEEiS7_NS2_20empty_problem_init_tIS6_EES6_N4cuda3std3__410__identityEEEvT0_T1_T2_T3_T4_T6_ --------------------------
	.section	.text._ZN3cub18CUB_300001_SM_10006detail6reduce28DeviceReduceSingleTileKernelINS2_10policy_hubINS0_12KeyValuePairIifEEiNS0_6ArgMinEE10Policy1000EPS6_N6thrust24THRUST_300001_SM_1000_NS24tabulate_output_iteratorINS2_32accumulating_transform_output_opINS5_IlfEENS2_18local_to_global_opIlEES7_NSD_INS2_31unzip_and_write_arg_extremum_opIPfPiEENSC_11use_defaultElEEEESM_lEEiS7_NS2_20empty_problem_init_tIS6_EES6_N4cuda3std3__410__identityEEEvT0_T1_T2_T3_T4_T6_,"ax",@progbits
	.align	128
        .global         _ZN3cub18CUB_300001_SM_10006detail6reduce28DeviceReduceSingleTileKernelINS2_10policy_hubINS0_12KeyValuePairIifEEiNS0_6ArgMinEE10Policy1000EPS6_N6thrust24THRUST_300001_SM_1000_NS24tabulate_output_iteratorINS2_32accumulating_transform_output_opINS5_IlfEENS2_18local_to_global_opIlEES7_NSD_INS2_31unzip_and_write_arg_extremum_opIPfPiEENSC_11use_defaultElEEEESM_lEEiS7_NS2_20empty_problem_init_tIS6_EES6_N4cuda3std3__410__identityEEEvT0_T1_T2_T3_T4_T6_
        .type           _ZN3cub18CUB_300001_SM_10006detail6reduce28DeviceReduceSingleTileKernelINS2_10policy_hubINS0_12KeyValuePairIifEEiNS0_6ArgMinEE10Policy1000EPS6_N6thrust24THRUST_300001_SM_1000_NS24tabulate_output_iteratorINS2_32accumulating_transform_output_opINS5_IlfEENS2_18local_to_global_opIlEES7_NSD_INS2_31unzip_and_write_arg_extremum_opIPfPiEENSC_11use_defaultElEEEESM_lEEiS7_NS2_20empty_problem_init_tIS6_EES6_N4cuda3std3__410__identityEEEvT0_T1_T2_T3_T4_T6_,@function
        .size           _ZN3cub18CUB_300001_SM_10006detail6reduce28DeviceReduceSingleTileKernelINS2_10policy_hubINS0_12KeyValuePairIifEEiNS0_6ArgMinEE10Policy1000EPS6_N6thrust24THRUST_300001_SM_1000_NS24tabulate_output_iteratorINS2_32accumulating_transform_output_opINS5_IlfEENS2_18local_to_global_opIlEES7_NSD_INS2_31unzip_and_write_arg_extremum_opIPfPiEENSC_11use_defaultElEEEESM_lEEiS7_NS2_20empty_problem_init_tIS6_EES6_N4cuda3std3__410__identityEEEvT0_T1_T2_T3_T4_T6_,(.L_x_212 - _ZN3cub18CUB_300001_SM_10006detail6reduce28DeviceReduceSingleTileKernelINS2_10policy_hubINS0_12KeyValuePairIifEEiNS0_6ArgMinEE10Policy1000EPS6_N6thrust24THRUST_300001_SM_1000_NS24tabulate_output_iteratorINS2_32accumulating_transform_output_opINS5_IlfEENS2_18local_to_global_opIlEES7_NSD_INS2_31unzip_and_write_arg_extremum_opIPfPiEENSC_11use_defaultElEEEESM_lEEiS7_NS2_20empty_problem_init_tIS6_EES6_N4cuda3std3__410__identityEEEvT0_T1_T2_T3_T4_T6_)
        .other          _ZN3cub18CUB_300001_SM_10006detail6reduce28DeviceReduceSingleTileKernelINS2_10policy_hubINS0_12KeyValuePairIifEEiNS0_6ArgMinEE10Policy1000EPS6_N6thrust24THRUST_300001_SM_1000_NS24tabulate_output_iteratorINS2_32accumulating_transform_output_opINS5_IlfEENS2_18local_to_global_opIlEES7_NSD_INS2_31unzip_and_write_arg_extremum_opIPfPiEENSC_11use_defaultElEEEESM_lEEiS7_NS2_20empty_problem_init_tIS6_EES6_N4cuda3std3__410__identityEEEvT0_T1_T2_T3_T4_T6_,@"STO_CUDA_ENTRY STV_DEFAULT"
_ZN3cub18CUB_300001_SM_10006detail6reduce28DeviceReduceSingleTileKernelINS2_10policy_hubINS0_12KeyValuePairIifEEiNS0_6ArgMinEE10Policy1000EPS6_N6thrust24THRUST_300001_SM_1000_NS24tabulate_output_iteratorINS2_32accumulating_transform_output_opINS5_IlfEENS2_18local_to_global_opIlEES7_NSD_INS2_31unzip_and_write_arg_extremum_opIPfPiEENSC_11use_defaultElEEEESM_lEEiS7_NS2_20empty_problem_init_tIS6_EES6_N4cuda3std3__410__identityEEEvT0_T1_T2_T3_T4_T6_:
.text._ZN3cub18CUB_300001_SM_10006detail6reduce28DeviceReduceSingleTileKernelINS2_10policy_hubINS0_12KeyValuePairIifEEiNS0_6ArgMinEE10Policy1000EPS6_N6thrust24THRUST_300001_SM_1000_NS24tabulate_output_iteratorINS2_32accumulating_transform_output_opINS5_IlfEENS2_18local_to_global_opIlEES7_NSD_INS2_31unzip_and_write_arg_extremum_opIPfPiEENSC_11use_defaultElEEEESM_lEEiS7_NS2_20empty_problem_init_tIS6_EES6_N4cuda3std3__410__identityEEEvT0_T1_T2_T3_T4_T6_:
[----:B------:R-:W-:Y:S01]  /*0000*/  LDC R1, c[0x0][0x37c] ;  /* 0x0000df00ff017b82 */ /* 0x000fe20000000800 */
[----:B------:R-:W0:Y:S01]  /*0010*/  LDCU UR4, c[0x0][0x3d0] ;  /* 0x00007a00ff0477ac */ /* 0x000e220008000800 */
[----:B------:R-:W1:Y:S01]  /*0020*/  LDCU.64 UR8, c[0x0][0x358] ;  /* 0x00006b00ff0877ac */ /* 0x000e620008000a00 */
[----:B------:R-:W2:Y:S01]  /*0030*/  LDCU.U8 UR7, c[0x0][0x390] ;  /* 0x00007200ff0777ac */ /* 0x000ea20008000000 */
[----:B------:R-:W3:Y:S01]  /*0040*/  LDCU.U8 UR10, c[0x0][0x391] ;  /* 0x00007220ff0a77ac */ /* 0x000ee20008000000 */
[----:B0-----:R-:W-:-:S09]  /*0050*/  UISETP.NE.AND UP0, UPT, UR4, URZ, UPT ;  /* 0x000000ff0400728c */ /* 0x001fd2000bf05270 */
[----:B-123--:R-:W-:Y:S05]  /*0060*/  BRA.U UP0, `(.L_x_0) ;  /* 0x0000000100a87547 */ /* 0x00efea000b800000 */
[----:B------:R-:W0:Y:S01]  /*0070*/  S2R R0, SR_TID.X ;  /* 0x0000000000007919 */ /* 0x000e220000002100 */
[----:B------:R-:W1:Y:S02]  /*0080*/  LDCU UR5, c[0x0][0x3dc] ;  /* 0x00007b80ff0577ac */ /* 0x000e640008000800 */
[----:B-1----:R-:W-:Y:S01]  /*0090*/  IMAD.U32 R9, RZ, RZ, UR5 ;  /* 0x00000005ff097e24 */ /* 0x002fe2000f8e00ff */
[----:B0-----:R-:W-:-:S13]  /*00a0*/  ISETP.NE.AND P0, PT, R0, RZ, PT ;  /* 0x000000ff0000720c */ /* 0x001fda0003f05270 */
[----:B------:R-:W-:Y:S05]  /*00b0*/  @P0 EXIT ;  /* 0x000000000000094d */ /* 0x000fea0003800000 */
[----:B------:R-:W-:-:S09]  /*00c0*/  UISETP.NE.AND UP0, UPT, UR7, URZ, UPT ;  /* 0x000000ff0700728c */ /* 0x000fd2000bf05270 */
[----:B------:R-:W-:Y:S05]  /*00d0*/  BRA.U !UP0, `(.L_x_1) ;  /* 0x0000000108247547 */ /* 0x000fea000b800000 */
[----:B------:R-:W0:Y:S08]  /*00e0*/  LDC.64 R6, c[0x0][0x3d8] ;  /* 0x0000f600ff067b82 */ /* 0x000e300000000a00 */
[----:B------:R-:W0:Y:S08]  /*00f0*/  LDC.64 R4, c[0x0][0x3c0] ;  /* 0x0000f000ff047b82 */ /* 0x000e300000000a00 */
[----:B------:R-:W1:Y:S01]  /*0100*/  LDC.64 R2, c[0x0][0x3a0] ;  /* 0x0000e800ff027b82 */ /* 0x000e620000000a00 */
[----:B0-----:R-:W-:-:S04]  /*0110*/  IADD3 R11, P0, PT, R6, R4, RZ ;  /* 0x00000004060b7210 */ /* 0x001fc80007f1e0ff */
[----:B------:R-:W-:Y:S01]  /*0120*/  LEA.HI.X.SX32 R5, R6, R5, 0x1, P0 ;  /* 0x0000000506057211 */ /* 0x000fe200000f0eff */
[----:B------:R-:W-:Y:S01]  /*0130*/  IMAD.MOV.U32 R4, RZ, RZ, R11 ;  /* 0x000000ffff047224 */ /* 0x000fe200078e000b */
[----:B-1----:R0:W-:Y:S04]  /*0140*/  STG.E desc[UR8][R2.64+0x8], R7 ;  /* 0x0000080702007986 */ /* 0x0021e8000c101908 */
[----:B------:R0:W-:Y:S01]  /*0150*/  STG.E.64 desc[UR8][R2.64], R4 ;  /* 0x0000000402007986 */ /* 0x0001e2000c101b08 */
[----:B------:R-:W-:Y:S05]  /*0160*/  BRA `(.L_x_2) ;  /* 0x00000000004c7947 */ /* 0x000fea0003800000 */
.L_x_1:
[----:B------:R-:W0:Y:S08]  /*0170*/  LDC.64 R4, c[0x0][0x398] ;  /* 0x0000e600ff047b82 */ /* 0x000e300000000a00 */
[----:B------:R-:W1:Y:S08]  /*0180*/  LDC.64 R14, c[0x0][0x3d8] ;  /* 0x0000f600ff0e7b82 */ /* 0x000e700000000a00 */
[----:B------:R-:W2:Y:S01]  /*0190*/  LDC.64 R12, c[0x0][0x3c0] ;  /* 0x0000f000ff0c7b82 */ /* 0x000ea20000000a00 */
[----:B0-----:R-:W1:Y:S02]  /*01a0*/  LDG.E R0, desc[UR8][R4.64+0x8] ;  /* 0x0000080804007981 */ /* 0x001e64000c1e1900 */
[----:B-1----:R-:W-:-:S13]  /*01b0*/  FSETP.GT.AND P1, PT, R0, R15, PT ;  /* 0x0000000f0000720b */ /* 0x002fda0003f24000 */
[----:B------:R-:W3:Y:S01]  /*01c0*/  @!P1 LDG.E.64 R2, desc[UR8][R4.64] ;  /* 0x0000000804029981 */ /* 0x000ee2000c1e1b00 */
[C---:B--2---:R-:W-:Y:S01]  /*01d0*/  IADD3 R11, P0, PT, R14.reuse, R12, RZ ;  /* 0x0000000c0e0b7210 */ /* 0x044fe20007f1e0ff */
[----:B------:R-:W0:Y:S03]  /*01e0*/  LDC.64 R6, c[0x0][0x3a0] ;  /* 0x0000e800ff067b82 */ /* 0x000e260000000a00 */
[----:B------:R-:W-:Y:S02]  /*01f0*/  LEA.HI.X.SX32 R13, R14, R13, 0x1, P0 ;  /* 0x0000000d0e0d7211 */ /* 0x000fe400000f0eff */
[----:B---3--:R-:W-:-:S04]  /*0200*/  @!P1 ISETP.GE.U32.AND P0, PT, R11, R2, PT ;  /* 0x000000020b00920c */ /* 0x008fc80003f06070 */
[----:B------:R-:W-:-:S04]  /*0210*/  @!P1 ISETP.GE.AND.EX P0, PT, R13, R3, PT, P0 ;  /* 0x000000030d00920c */ /* 0x000fc80003f06300 */
[----:B------:R-:W-:-:S04]  /*0220*/  @!P1 FSETP.EQ.AND P0, PT, R0, R15, !P0 ;  /* 0x0000000f0000920b */ /* 0x000fc80004702000 */
[----:B------:R-:W-:Y:S02]  /*0230*/  @!P1 SEL R11, R11, R2, P0 ;  /* 0x000000020b0b9207 */ /* 0x000fe40000000000 */
[----:B------:R-:W-:Y:S02]  /*0240*/  @!P1 SEL R13, R13, R3, P0 ;  /* 0x000000030d0d9207 */ /* 0x000fe40000000000 */
[----:B------:R-:W-:Y:S01]  /*0250*/  @!P1 FSEL R9, R0, R15, !P0 ;  /* 0x0000000f00099208 */ /* 0x000fe20004000000 */
[----:B------:R-:W-:Y:S02]  /*0260*/  IMAD.MOV.U32 R2, RZ, RZ, R11 ;  /* 0x000000ffff027224 */ /* 0x000fe400078e000b */
[----:B------:R-:W-:Y:S02]  /*0270*/  IMAD.MOV.U32 R3, RZ, RZ, R13 ;  /* 0x000000ffff037224 */ /* 0x000fe400078e000d */
[----:B0-----:R1:W-:Y:S04]  /*0280*/  STG.E desc[UR8][R6.64+0x8], R9 ;  /* 0x0000080906007986 */ /* 0x0013e8000c101908 */
[----:B------:R1:W-:Y:S02]  /*0290*/  STG.E.64 desc[UR8][R6.64], R2 ;  /* 0x0000000206007986 */ /* 0x0003e4000c101b08 */
.L_x_2:
[----:B------:R-:W-:-:S13]  /*02a0*/  ISETP.NE.AND P0, PT, RZ, UR10, PT ;  /* 0x0000000aff007c0c */ /* 0x000fda000bf05270 */
[----:B------:R-:W-:Y:S05]  /*02b0*/  @!P0 EXIT ;  /* 0x000000000000894d */ /* 0x000fea0003800000 */
[----:B01----:R-:W0:Y:S08]  /*02c0*/  LDC.64 R2, c[0x0][0x3b0] ;  /* 0x0000ec00ff027b82 */ /* 0x003e300000000a00 */
[----:B------:R-:W1:Y:S01]  /*02d0*/  LDC.64 R4, c[0x0][0x3b8] ;  /* 0x0000ee00ff047b82 */ /* 0x000e620000000a00 */
[----:B0-----:R-:W-:Y:S04]  /*02e0*/  STG.E desc[UR8][R2.64], R9 ;  /* 0x0000000902007986 */ /* 0x001fe8000c101908 */
[----:B-1----:R-:W-:Y:S01]  /*02f0*/  STG.E desc[UR8][R4.64], R11 ;  /* 0x0000000b04007986 */ /* 0x002fe2000c101908 */
[----:B------:R-:W-:Y:S05]  /*0300*/  EXIT ;  /* 0x000000000000794d */ /* 0x000fea0003800000 */
.L_x_0:
[----:B------:R-:W-:Y:S01]  /*0310*/  UISETP.GT.AND UP0, UPT, UR4, 0x7ff, UPT ;  /* 0x000007ff0400788c */ /* 0x000fe2000bf04270 */
[----:B------:R-:W-:Y:S08]  /*0320*/  BSSY.RECONVERGENT B0, `(.L_x_3) ;  /* 0x000045d000007945 */ /* 0x000ff00003800200 */
[----:B------:R-:W-:Y:S05]  /*0330*/  BRA.U UP0, `(.L_x_4) ;  /* 0x0000002500007547 */ /* 0x000fea000b800000 */
[----:B------:R-:W0:Y:S01]  /*0340*/  S2R R0, SR_TID.X ;  /* 0x0000000000007919 */ /* 0x000e220000002100 */
[----:B------:R-:W-:Y:S01]  /*0350*/  BSSY.RECONVERGENT B1, `(.L_x_5) ;  /* 0x0000009000017945 */ /* 0x000fe20003800200 */
[----:B0-----:R-:W-:Y:S01]  /*0360*/  ISETP.GE.AND P0, PT, R0, UR4, PT ;  /* 0x0000000400007c0c */ /* 0x001fe2000bf06270 */
[----:B------:R-:W-:-:S12]  /*0370*/  IMAD.MOV.U32 R11, RZ, RZ, R0 ;  /* 0x000000ffff0b7224 */ /* 0x000fd800078e0000 */
[----:B------:R-:W-:Y:S05]  /*0380*/  @P0 BRA `(.L_x_6) ;  /* 0x0000000000140947 */ /* 0x000fea0003800000 */
[----:B------:R-:W0:Y:S02]  /*0390*/  LDC.64 R2, c[0x0][0x380] ;  /* 0x0000e000ff027b82 */ /* 0x000e240000000a00 */
[----:B0-----:R-:W-:-:S05]  /*03a0*/  IMAD.WIDE.U32 R2, R0, 0x8, R2 ;  /* 0x0000000800027825 */ /* 0x001fca00078e0002 */
[----:B------:R0:W5:Y:S04]  /*03b0*/  LDG.E.CONSTANT R8, desc[UR8][R2.64] ;  /* 0x0000000802087981 */ /* 0x000168000c1e9900 */
[----:B------:R0:W5:Y:S01]  /*03c0*/  LDG.E.CONSTANT R9, desc[UR8][R2.64+0x4] ;  /* 0x0000040802097981 */ /* 0x000162000c1e9900 */
[----:B------:R-:W-:-:S07]  /*03d0*/  VIADD R11, R0, 0x100 ;  /* 0x00000100000b7836 */ /* 0x000fce0000000000 */
.L_x_6:
[----:B------:R-:W-:Y:S05]  /*03e0*/  BSYNC.RECONVERGENT B1 ;  /* 0x0000000000017941 */ /* 0x000fea0003800200 */
.L_x_5:
[----:B------:R-:W-:Y:S01]  /*03f0*/  ISETP.GE.AND P0, PT, R11, UR4, PT ;  /* 0x000000040b007c0c */ /* 0x000fe2000bf06270 */
[----:B------:R-:W-:-:S12]  /*0400*/  BSSY.RECONVERGENT B1, `(.L_x_7) ;  /* 0x0000109000017945 */ /* 0x000fd80003800200 */
[----:B------:R-:W-:Y:S05]  /*0410*/  @P0 BRA `(.L_x_8) ;  /* 0x00000010001c0947 */ /* 0x000fea0003800000 */
[----:B0-----:R-:W-:Y:S01]  /*0420*/  LOP3.LUT R2, RZ, R11, RZ, 0x33, !PT ;  /* 0x0000000bff027212 */ /* 0x001fe200078e33ff */
[----:B------:R-:W-:Y:S04]  /*0430*/  BSSY.RECONVERGENT B2, `(.L_x_9) ;  /* 0x000001c000027945 */ /* 0x000fe80003800200 */
[----:B------:R-:W-:-:S05]  /*0440*/  VIADD R4, R2, UR4 ;  /* 0x0000000402047c36 */ /* 0x000fca0008000000 */
[C---:B------:R-:W-:Y:S02]  /*0450*/  LOP3.LUT R2, R4.reuse, 0x300, RZ, 0xc0, !PT ;  /* 0x0000030004027812 */ /* 0x040fe400078ec0ff */
[----:B------:R-:W-:Y:S02]  /*0460*/  ISETP.GE.U32.AND P2, PT, R4, 0x300, PT ;  /* 0x000003000400780c */ /* 0x000fe40003f46070 */
[----:B------:R-:W-:-:S13]  /*0470*/  ISETP.NE.AND P0, PT, R2, 0x300, PT ;  /* 0x000003000200780c */ /* 0x000fda0003f05270 */
[----:B------:R-:W-:Y:S05]  /*0480*/  @!P0 BRA `(.L_x_10) ;  /* 0x0000000000588947 */ /* 0x000fea0003800000 */
[----:B------:R-:W0:Y:S01]  /*0490*/  LDC.64 R2, c[0x0][0x380] ;  /* 0x0000e000ff027b82 */ /* 0x000e220000000a00 */
[----:B------:R-:W-:Y:S01]  /*04a0*/  LEA.HI R4, R4, 0x1, RZ, 0x18 ;  /* 0x0000000104047811 */ /* 0x000fe200078fc0ff */
[----:B-----5:R-:W-:Y:S02]  /*04b0*/  IMAD.MOV.U32 R5, RZ, RZ, R8 ;  /* 0x000000ffff057224 */ /* 0x020fe400078e0008 */
[----:B------:R-:W-:Y:S01]  /*04c0*/  IMAD.MOV.U32 R6, RZ, RZ, R9 ;  /* 0x000000ffff067224 */ /* 0x000fe200078e0009 */
[----:B------:R-:W-:-:S05]  /*04d0*/  LOP3.LUT R4, R4, 0x3, RZ, 0xc0, !PT ;  /* 0x0000000304047812 */ /* 0x000fca00078ec0ff */
[----:B------:R-:W-:Y:S02]  /*04e0*/  IMAD.MOV R4, RZ, RZ, -R4 ;  /* 0x000000ffff047224 */ /* 0x000fe400078e0a04 */
[----:B0-----:R-:W-:-:S07]  /*04f0*/  IMAD.WIDE.U32 R2, R11, 0x8, R2 ;  /* 0x000000080b027825 */ /* 0x001fce00078e0002 */
.L_x_11:
[----:B------:R-:W2:Y:S04]  /*0500*/  LDG.E.CONSTANT R9, desc[UR8][R2.64+0x4] ;  /* 0x0000040802097981 */ /* 0x000ea8000c1e9900 */
[----:B------:R0:W3:Y:S01]  /*0510*/  LDG.E.CONSTANT R8, desc[UR8][R2.64] ;  /* 0x0000000802087981 */ /* 0x0000e2000c1e9900 */
[----:B------:R-:W-:Y:S02]  /*0520*/  VIADD R4, R4, 0x1 ;  /* 0x0000000104047836 */ /* 0x000fe40000000000 */
[----:B------:R-:W-:-:S03]  /*0530*/  VIADD R11, R11, 0x100 ;  /* 0x000001000b0b7836 */ /* 0x000fc60000000000 */
[----:B------:R-:W-:Y:S02]  /*0540*/  ISETP.NE.AND P4, PT, R4, RZ, PT ;  /* 0x000000ff0400720c */ /* 0x000fe40003f85270 */
[----:B0-----:R-:W-:-:S05]  /*0550*/  IADD3 R2, P3, PT, R2, 0x800, RZ ;  /* 0x0000080002027810 */ /* 0x001fca0007f7e0ff */
[----:B------:R-:W-:Y:S01]  /*0560*/  IMAD.X R3, RZ, RZ, R3, P3 ;  /* 0x000000ffff037224 */ /* 0x000fe200018e0603 */
[----:B--2---:R-:W-:-:S13]  /*0570*/  FSETP.GT.AND P1, PT, R6, R9, PT ;  /* 0x000000090600720b */ /* 0x004fda0003f24000 */
[----:B---3--:R-:W-:-:S04]  /*0580*/  @!P1 ISETP.GE.AND P0, PT, R8, R5, PT ;  /* 0x000000050800920c */ /* 0x008fc80003f06270 */
[----:B------:R-:W-:-:S04]  /*0590*/  @!P1 FSETP.EQ.AND P0, PT, R6, R9, !P0 ;  /* 0x000000090600920b */ /* 0x000fc80004702000 */
[----:B------:R-:W-:Y:S02]  /*05a0*/  @!P1 SEL R8, R8, R5, P0 ;  /* 0x0000000508089207 */ /* 0x000fe40000000000 */
[----:B------:R-:W-:-:S03]  /*05b0*/  @!P1 FSEL R9, R9, R6, P0 ;  /* 0x0000000609099208 */ /* 0x000fc60000000000 */
[----:B------:R-:W-:Y:S02]  /*05c0*/  IMAD.MOV.U32 R5, RZ, RZ, R8 ;  /* 0x000000ffff057224 */ /* 0x000fe400078e0008 */
[----:B------:R-:W-:Y:S01]  /*05d0*/  IMAD.MOV.U32 R6, RZ, RZ, R9 ;  /* 0x000000ffff067224 */ /* 0x000fe200078e0009 */
[----:B------:R-:W-:Y:S06]  /*05e0*/  @P4 BRA `(.L_x_11) ;  /* 0xfffffffc00c44947 */ /* 0x000fec000383ffff */
.L_x_10:
[----:B------:R-:W-:Y:S05]  /*05f0*/  BSYNC.RECONVERGENT B2 ;  /* 0x0000000000027941 */ /* 0x000fea0003800200 */
.L_x_9:
[----:B------:R-:W-:Y:S05]  /*0600*/  @!P2 BRA `(.L_x_8) ;  /* 0x0000000c00a0a947 */ /* 0x000fea0003800000 */
[----:B------:R-:W0:Y:S01]  /*0610*/  LDC R12, c[0x0][0x3d0] ;  /* 0x0000f400ff0c7b82 */ /* 0x000e220000000800 */
[----:B------:R-:W-:Y:S01]  /*0620*/  BSSY.RECONVERGENT B2, `(.L_x_12) ;  /* 0x0000083000027945 */ /* 0x000fe20003800200 */
[----:B------:R-:W-:-:S06]  /*0630*/  PLOP3.LUT P0, PT, PT, PT, PT, 0x80, 0x8 ;  /* 0x000000000008781c */ /* 0x000fcc0003f0f070 */
[----:B------:R-:W1:Y:S01]  /*0640*/  LDC R10, c[0x0][0x3d0] ;  /* 0x0000f400ff0a7b82 */ /* 0x000e620000000800 */
[----:B0-----:R-:W-:-:S05]  /*0650*/  IMAD.IADD R2, R12, 0x1, -R11 ;  /* 0x000000010c027824 */ /* 0x001fca00078e0a0b */
[----:B------:R-:W-:-:S13]  /*0660*/  ISETP.GT.AND P1, PT, R2, 0xc00, PT ;  /* 0x00000c000200780c */ /* 0x000fda0003f24270 */
[----:B-1----:R-:W-:Y:S05]  /*0670*/  @!P1 BRA `(.L_x_13) ;  /* 0x0000000400f49947 */ /* 0x002fea0003800000 */
[----:B------:R-:W0:Y:S01]  /*0680*/  LDC.64 R2, c[0x0][0x380] ;  /* 0x0000e000ff027b82 */ /* 0x000e220000000a00 */
[----:B------:R-:W-:Y:S01]  /*0690*/  PLOP3.LUT P0, PT, PT, PT, PT, 0x8, 0x80 ;  /* 0x000000000080781c */ /* 0x000fe20003f0e170 */
[----:B------:R-:W-:-:S12]  /*06a0*/  VIADD R12, R12, 0xfffff400 ;  /* 0xfffff4000c0c7836 */ /* 0x000fd80000000000 */
.L_x_14:
[----:B0-----:R-:W-:-:S05]  /*06b0*/  IMAD.WIDE R6, R11, 0x8, R2 ;  /* 0x000000080b067825 */ /* 0x001fca00078e0202 */
[----:B------:R-:W2:Y:S04]  /*06c0*/  LDG.E.CONSTANT R20, desc[UR8][R6.64+0x4] ;  /* 0x0000040806147981 */ /* 0x000ea8000c1e9900 */
[----:B------:R-:W3:Y:S04]  /*06d0*/  LDG.E.CONSTANT R18, desc[UR8][R6.64] ;  /* 0x0000000806127981 */ /* 0x000ee8000c1e9900 */
[----:B------:R-:W4:Y:S04]  /*06e0*/  LDG.E.CONSTANT R17, desc[UR8][R6.64+0x804] ;  /* 0x0008040806117981 */ /* 0x000f28000c1e9900 */
[----:B------:R-:W4:Y:S04]  /*06f0*/  LDG.E.CONSTANT R15, desc[UR8][R6.64+0x800] ;  /* 0x00080008060f7981 */ /* 0x000f28000c1e9900 */
[----:B------:R-:W4:Y:S04]  /*0700*/  LDG.E.CONSTANT R16, desc[UR8][R6.64+0x1004] ;  /* 0x0010040806107981 */ /* 0x000f28000c1e9900 */
[----:B------:R-:W4:Y:S04]  /*0710*/  LDG.E.CONSTANT R14, desc[UR8][R6.64+0x1000] ;  /* 0x00100008060e7981 */ /* 0x000f28000c1e9900 */
[----:B------:R-:W4:Y:S01]  /*0720*/  LDG.E.CONSTANT R13, desc[UR8][R6.64+0x1804] ;  /* 0x00180408060d7981 */ /* 0x000f22000c1e9900 */
[----:B------:R-:W-:-:S03]  /*0730*/  VIADD R5, R11, 0x400 ;  /* 0x000004000b057836 */ /* 0x000fc60000000000 */
[----:B------:R0:W4:Y:S01]  /*0740*/  LDG.E.CONSTANT R19, desc[UR8][R6.64+0x1800] ;  /* 0x0018000806137981 */ /* 0x000122000c1e9900 */
[----:B------:R-:W-:-:S05]  /*0750*/  IMAD.WIDE R4, R5, 0x8, R2 ;  /* 0x0000000805047825 */ /* 0x000fca00078e0202 */
[----:B------:R-:W4:Y:S04]  /*0760*/  LDG.E.CONSTANT R28, desc[UR8][R4.64+0x4] ;  /* 0x00000408041c7981 */ /* 0x000f28000c1e9900 */
[----:B------:R-:W4:Y:S04]  /*0770*/  LDG.E.CONSTANT R26, desc[UR8][R4.64] ;  /* 0x00000008041a7981 */ /* 0x000f28000c1e9900 */
[----:B------:R-:W4:Y:S04]  /*0780*/  LDG.E.CONSTANT R25, desc[UR8][R4.64+0x804] ;  /* 0x0008040804197981 */ /* 0x000f28000c1e9900 */
[----:B------:R-:W4:Y:S04]  /*0790*/  LDG.E.CONSTANT R23, desc[UR8][R4.64+0x800] ;  /* 0x0008000804177981 */ /* 0x000f28000c1e9900 */
[----:B------:R-:W4:Y:S04]  /*07a0*/  LDG.E.CONSTANT R24, desc[UR8][R4.64+0x1004] ;  /* 0x0010040804187981 */ /* 0x000f28000c1e9900 */
[----:B------:R-:W4:Y:S04]  /*07b0*/  LDG.E.CONSTANT R22, desc[UR8][R4.64+0x1000] ;  /* 0x0010000804167981 */ /* 0x000f28000c1e9900 */
[----:B------:R-:W4:Y:S01]  /*07c0*/  LDG.E.CONSTANT R21, desc[UR8][R4.64+0x1804] ;  /* 0x0018040804157981 */ /* 0x000f22000c1e9900 */
[----:B0-----:R-:W-:-:S03]  /*07d0*/  VIADD R7, R11, 0x800 ;  /* 0x000008000b077836 */ /* 0x001fc60000000000 */
        /* <DEDUP_REMOVED lines=10> */
[----:B------:R-:W4:Y:S01]  /*0880*/  LDG.E.CONSTANT R33, desc[UR8][R6.64+0x1800] ;  /* 0x0018000806217981 */ /* 0x000f22000c1e9900 */
[----:B------:R-:W-:-:S05]  /*0890*/  IMAD.WIDE R4, R5, 0x8, R2 ;  /* 0x0000000805047825 */ /* 0x000fca00078e0202 */
[----:B------:R-:W4:Y:S04]  /*08a0*/  LDG.E.CONSTANT R40, desc[UR8][R4.64+0x4] ;  /* 0x0000040804287981 */ /* 0x000f28000c1e9900 */
[----:B------:R-:W4:Y:S04]  /*08b0*/  LDG.E.CONSTANT R38, desc[UR8][R4.64] ;  /* 0x0000000804267981 */ /* 0x000f28000c1e9900 */
[----:B------:R-:W4:Y:S04]  /*08c0*/  LDG.E.CONSTANT R37, desc[UR8][R4.64+0x804] ;  /* 0x0008040804257981 */ /* 0x000f28000c1e9900 */
[----:B------:R-:W4:Y:S04]  /*08d0*/  LDG.E.CONSTANT R7, desc[UR8][R4.64+0x800] ;  /* 0x0008000804077981 */ /* 0x000f28000c1e9900 */
[----:B------:R-:W4:Y:S01]  /*08e0*/  LDG.E.CONSTANT R6, desc[UR8][R4.64+0x1000] ;  /* 0x0010000804067981 */ /* 0x000f22000c1e9900 */
[----:B--2--5:R-:W-:-:S13]  /*08f0*/  FSETP.GT.AND P2, PT, R9, R20, PT ;  /* 0x000000140900720b */ /* 0x024fda0003f44000 */
[----:B---3--:R-:W-:-:S04]  /*0900*/  @!P2 ISETP.GE.AND P1, PT, R18, R8, PT ;  /* 0x000000081200a20c */ /* 0x008fc80003f26270 */
[----:B------:R-:W-:-:S04]  /*0910*/  @!P2 FSETP.EQ.AND P1, PT, R9, R20, !P1 ;  /* 0x000000140900a20b */ /* 0x000fc80004f22000 */
[----:B------:R-:W-:Y:S02]  /*0920*/  @!P2 FSEL R20, R20, R9, P1 ;  /* 0x000000091414a208 */ /* 0x000fe40000800000 */
[----:B------:R-:W-:Y:S01]  /*0930*/  @!P2 SEL R18, R18, R8, P1 ;  /* 0x000000081212a207 */ /* 0x000fe20000800000 */
[----:B------:R-:W2:Y:S01]  /*0940*/  LDG.E.CONSTANT R9, desc[UR8][R4.64+0x1804] ;  /* 0x0018040804097981 */ /* 0x000ea2000c1e9900 */
[----:B----4-:R-:W-:-:S03]  /*0950*/  FSETP.GT.AND P3, PT, R20, R17, PT ;  /* 0x000000111400720b */ /* 0x010fc60003f64000 */
[----:B------:R-:W3:Y:S10]  /*0960*/  LDG.E.CONSTANT R8, desc[UR8][R4.64+0x1800] ;  /* 0x0018000804087981 */ /* 0x000ef4000c1e9900 */
[----:B------:R-:W-:-:S04]  /*0970*/  @!P3 ISETP.GE.AND P1, PT, R15, R18, PT ;  /* 0x000000120f00b20c */ /* 0x000fc80003f26270 */
[----:B------:R-:W-:-:S04]  /*0980*/  @!P3 FSETP.EQ.AND P1, PT, R20, R17, !P1 ;  /* 0x000000111400b20b */ /* 0x000fc80004f22000 */
[----:B------:R-:W-:Y:S02]  /*0990*/  @!P3 FSEL R17, R17, R20, P1 ;  /* 0x000000141111b208 */ /* 0x000fe40000800000 */
[----:B------:R-:W4:Y:S02]  /*09a0*/  LDG.E.CONSTANT R20, desc[UR8][R4.64+0x1004] ;  /* 0x0010040804147981 */ /* 0x000f24000c1e9900 */
[----:B------:R-:W-:Y:S02]  /*09b0*/  FSETP.GT.AND P2, PT, R17, R16, PT ;  /* 0x000000101100720b */ /* 0x000fe40003f44000 */
[----:B------:R-:W-:-:S11]  /*09c0*/  @!P3 SEL R15, R15, R18, P1 ;  /* 0x000000120f0fb207 */ /* 0x000fd60000800000 */
[----:B------:R-:W-:-:S04]  /*09d0*/  @!P2 ISETP.GE.AND P1, PT, R14, R15, PT ;  /* 0x0000000f0e00a20c */ /* 0x000fc80003f26270 */
[----:B------:R-:W-:-:S04]  /*09e0*/  @!P2 FSETP.EQ.AND P1, PT, R17, R16, !P1 ;  /* 0x000000101100a20b */ /* 0x000fc80004f22000 */
[----:B------:R-:W-:-:S04]  /*09f0*/  @!P2 FSEL R16, R16, R17, P1 ;  /* 0x000000111010a208 */ /* 0x000fc80000800000 */
        /* <DEDUP_REMOVED lines=55> */
[----:B----4-:R-:W-:Y:S02]  /*0d70*/  FSETP.GT.AND P2, PT, R37, R20, PT ;  /* 0x000000142500720b */ /* 0x010fe40003f44000 */
[----:B------:R-:W-:-:S11]  /*0d80*/  @!P3 SEL R7, R7, R38, P1 ;  /* 0x000000260707b207 */ /* 0x000fd60000800000 */
[----:B------:R-:W-:-:S04]  /*0d90*/  @!P2 ISETP.GE.AND P1, PT, R6, R7, PT ;  /* 0x000000070600a20c */ /* 0x000fc80003f26270 */
[----:B------:R-:W-:-:S04]  /*0da0*/  @!P2 FSETP.EQ.AND P1, PT, R37, R20, !P1 ;  /* 0x000000142500a20b */ /* 0x000fc80004f22000 */
[----:B------:R-:W-:Y:S01]  /*0db0*/  @!P2 FSEL R20, R20, R37, P1 ;  /* 0x000000251414a208 */ /* 0x000fe20000800000 */
[----:B------:R-:W-:-:S03]  /*0dc0*/  VIADD R11, R11, 0x1000 ;  /* 0x000010000b0b7836 */ /* 0x000fc60000000000 */
[----:B--2---:R-:W-:Y:S02]  /*0dd0*/  FSETP.GT.AND P3, PT, R20, R9, PT ;  /* 0x000000091400720b */ /* 0x004fe40003f64000 */
[----:B------:R-:W-:Y:S02]  /*0de0*/  @!P2 SEL R6, R6, R7, P1 ;  /* 0x000000070606a207 */ /* 0x000fe40000800000 */
[----:B------:R-:W-:-:S09]  /*0df0*/  ISETP.GE.AND P2, PT, R11, R12, PT ;  /* 0x0000000c0b00720c */ /* 0x000fd20003f46270 */
[----:B---3--:R-:W-:-:S04]  /*0e00*/  @!P3 ISETP.GE.AND P1, PT, R8, R6, PT ;  /* 0x000000060800b20c */ /* 0x008fc80003f26270 */
[----:B------:R-:W-:-:S04]  /*0e10*/  @!P3 FSETP.EQ.AND P1, PT, R20, R9, !P1 ;  /* 0x000000091400b20b */ /* 0x000fc80004f22000 */
[----:B------:R-:W-:Y:S02]  /*0e20*/  @!P3 FSEL R9, R9, R20, P1 ;  /* 0x000000140909b208 */ /* 0x000fe40000800000 */
[----:B------:R-:W-:Y:S01]  /*0e30*/  @!P3 SEL R8, R8, R6, P1 ;  /* 0x000000060808b207 */ /* 0x000fe20000800000 */
[----:B------:R-:W-:Y:S06]  /*0e40*/  @!P2 BRA `(.L_x_14) ;  /* 0xfffffff80018a947 */ /* 0x000fec000383ffff */
.L_x_13:
[----:B------:R-:W-:Y:S05]  /*0e50*/  BSYNC.RECONVERGENT B2 ;  /* 0x0000000000027941 */ /* 0x000fea0003800200 */
.L_x_12:
[----:B------:R-:W-:Y:S01]  /*0e60*/  IMAD.IADD R2, R10, 0x1, -R11 ;  /* 0x000000010a027824 */ /* 0x000fe200078e0a0b */
[----:B------:R-:W-:Y:S04]  /*0e70*/  BSSY.RECONVERGENT B2, `(.L_x_15) ;  /* 0x0000041000027945 */ /* 0x000fe80003800200 */
[----:B------:R-:W-:-:S13]  /*0e80*/  ISETP.GT.AND P1, PT, R2, 0x400, PT ;  /* 0x000004000200780c */ /* 0x000fda0003f24270 */
[----:B------:R-:W-:Y:S05]  /*0e90*/  @!P1 BRA `(.L_x_16) ;  /* 0x0000000000f89947 */ /* 0x000fea0003800000 */
[----:B------:R-:W0:Y:S02]  /*0ea0*/  LDC.64 R4, c[0x0][0x380] ;  /* 0x0000e000ff047b82 */ /* 0x000e240000000a00 */
        /* <DEDUP_REMOVED lines=9> */
[----:B------:R-:W4:Y:S01]  /*0f40*/  LDG.E.CONSTANT R16, desc[UR8][R2.64+0x1800] ;  /* 0x0018000802107981 */ /* 0x000f22000c1e9900 */
[----:B------:R-:W-:-:S05]  /*0f50*/  IMAD.WIDE R4, R23, 0x8, R4 ;  /* 0x0000000817047825 */ /* 0x000fca00078e0204 */
[----:B------:R-:W4:Y:S04]  /*0f60*/  LDG.E.CONSTANT R18, desc[UR8][R4.64+0x4] ;  /* 0x0000040804127981 */ /* 0x000f28000c1e9900 */
        /* <DEDUP_REMOVED lines=9> */
[----:B------:R-:W2:Y:S01]  /*1000*/  LDG.E.CONSTANT R9, desc[UR8][R4.64+0x1804] ;  /* 0x0018040804097981 */ /* 0x000ea2000c1e9900 */
[----:B------:R-:W-:-:S03]  /*1010*/  @!P1 SEL R7, R7, R8, P0 ;  /* 0x0000000807079207 */ /* 0x000fc60000000000 */
[----:B------:R-:W3:Y:S01]  /*1020*/  LDG.E.CONSTANT R8, desc[UR8][R4.64+0x1800] ;  /* 0x0018000804087981 */ /* 0x000ee2000c1e9900 */
[----:B----4-:R-:W-:-:S13]  /*1030*/  FSETP.GT.AND P1, PT, R6, R13, PT ;  /* 0x0000000d0600720b */ /* 0x010fda0003f24000 */
        /* <DEDUP_REMOVED lines=27> */
[----:B------:R-:W-:Y:S02]  /*11f0*/  @!P2 FSEL R22, R22, R19, P0 ;  /* 0x000000131616a208 */ /* 0x000fe40000000000 */
[----:B------:R-:W-:Y:S01]  /*1200*/  @!P2 SEL R21, R21, R20, P0 ;  /* 0x000000141515a207 */ /* 0x000fe20000000000 */
[----:B------:R-:W-:Y:S01]  /*1210*/  VIADD R11, R23, 0x400 ;  /* 0x00000400170b7836 */ /* 0x000fe20000000000 */
[----:B------:R-:W-:Y:S02]  /*1220*/  PLOP3.LUT P0, PT, PT, PT, PT, 0x8, 0x80 ;  /* 0x000000000080781c */ /* 0x000fe40003f0e170 */
[----:B--2---:R-:W-:-:S13]  /*1230*/  FSETP.GT.AND P3, PT, R22, R9, PT ;  /* 0x000000091600720b */ /* 0x004fda0003f64000 */
[----:B---3--:R-:W-:-:S04]  /*1240*/  @!P3 ISETP.GE.AND P1, PT, R8, R21, PT ;  /* 0x000000150800b20c */ /* 0x008fc80003f26270 */
[----:B------:R-:W-:-:S04]  /*1250*/  @!P3 FSETP.EQ.AND P1, PT, R22, R9, !P1 ;  /* 0x000000091600b20b */ /* 0x000fc80004f22000 */
[----:B------:R-:W-:Y:S02]  /*1260*/  @!P3 FSEL R9, R9, R22, P1 ;  /* 0x000000160909b208 */ /* 0x000fe40000800000 */
[----:B------:R-:W-:-:S07]  /*1270*/  @!P3 SEL R8, R8, R21, P1 ;  /* 0x000000150808b207 */ /* 0x000fce0000800000 */
.L_x_16:
[----:B------:R-:W-:Y:S05]  /*1280*/  BSYNC.RECONVERGENT B2 ;  /* 0x0000000000027941 */ /* 0x000fea0003800200 */
.L_x_15:
[----:B------:R-:W-:-:S13]  /*1290*/  ISETP.LT.OR P0, PT, R11, R10, P0 ;  /* 0x0000000a0b00720c */ /* 0x000fda0000701670 */
        /* <DEDUP_REMOVED lines=25> */
[----:B------:R-:W-:Y:S02]  /*1430*/  @!P2 SEL R11, R11, R6, P0 ;  /* 0x000000060b0ba207 */ /* 0x000fe40000000000 */
[----:B--2---:R-:W-:-:S13]  /*1440*/  FSETP.GT.AND P1, PT, R10, R9, PT ;  /* 0x000000090a00720b */ /* 0x004fda0003f24000 */
[----:B---3--:R-:W-:-:S04]  /*1450*/  @!P1 ISETP.GE.AND P0, PT, R8, R11, PT ;  /* 0x0000000b0800920c */ /* 0x008fc80003f06270 */
[----:B------:R-:W-:-:S04]  /*1460*/  @!P1 FSETP.EQ.AND P0, PT, R10, R9, !P0 ;  /* 0x000000090a00920b */ /* 0x000fc80004702000 */
[----:B------:R-:W-:Y:S02]  /*1470*/  @!P1 FSEL R9, R9, R10, P0 ;  /* 0x0000000a09099208 */ /* 0x000fe40000000000 */
[----:B------:R-:W-:-:S07]  /*1480*/  @!P1 SEL R8, R8, R11, P0 ;  /* 0x0000000b08089207 */ /* 0x000fce0000000000 */
.L_x_8:
[----:B------:R-:W-:Y:S05]  /*1490*/  BSYNC.RECONVERGENT B1 ;  /* 0x0000000000017941 */ /* 0x000fea0003800200 */
.L_x_7:
[----:B------:R-:W1:Y:S02]  /*14a0*/  LDC R4, c[0x0][0x3d0] ;  /* 0x0000f400ff047b82 */ /* 0x000e640000000800 */
[----:B-1----:R-:W-:-:S13]  /*14b0*/  ISETP.GE.AND P0, PT, R4, 0x100, PT ;  /* 0x000001000400780c */ /* 0x002fda0003f06270 */
[----:B------:R-:W-:Y:S05]  /*14c0*/  @!P0 BRA `(.L_x_17) ;  /* 0x0000000800048947 */ /* 0x000fea0003800000 */
[----:B------:R-:W1:Y:S01]  /*14d0*/  S2R R10, SR_LANEID ;  /* 0x00000000000a7919 */ /* 0x000e620000000000 */
[----:B------:R-:W-:Y:S01]  /*14e0*/  BSSY.RECONVERGENT B1, `(.L_x_18) ;  /* 0x0000012000017945 */ /* 0x000fe20003800200 */
[----:B0----5:R-:W-:Y:S01]  /*14f0*/  IMAD.MOV.U32 R2, RZ, RZ, R9 ;  /* 0x000000ffff027224 */ /* 0x021fe200078e0009 */
[----:B------:R0:W2:Y:S01]  /*1500*/  SHFL.DOWN PT, R5, R8, 0x1, 0x1f ;  /* 0x08201f0008057f89 */ /* 0x0000a200000e0000 */
[----:B------:R-:W-:-:S03]  /*1510*/  IMAD.MOV.U32 R3, RZ, RZ, R8 ;  /* 0x000000ffff037224 */ /* 0x000fc600078e0008 */
[----:B------:R0:W3:Y:S01]  /*1520*/  SHFL.DOWN PT, R4, R9, 0x1, 0x1f ;  /* 0x08201f0009047f89 */ /* 0x0000e200000e0000 */
[C---:B-1----:R-:W-:Y:S02]  /*1530*/  ISETP.GT.AND P0, PT, R10.reuse, 0x1e, PT ;  /* 0x0000001e0a00780c */ /* 0x042fe40003f04270 */
[C---:B------:R-:W-:Y:S02]  /*1540*/  ISETP.GT.AND P4, PT, R10.reuse, 0x1d, PT ;  /* 0x0000001d0a00780c */ /* 0x040fe40003f84270 */
[C---:B------:R-:W-:Y:S02]  /*1550*/  ISETP.GT.AND P3, PT, R10.reuse, 0x1b, PT ;  /* 0x0000001b0a00780c */ /* 0x040fe40003f64270 */
[C---:B------:R-:W-:Y:S02]  /*1560*/  ISETP.GT.AND P2, PT, R10.reuse, 0x17, PT ;  /* 0x000000170a00780c */ /* 0x040fe40003f44270 */
[----:B------:R-:W-:-:S05]  /*1570*/  ISETP.GT.AND P1, PT, R10, 0xf, PT ;  /* 0x0000000f0a00780c */ /* 0x000fca0003f24270 */
[----:B0-23--:R-:W-:Y:S08]  /*1580*/  @P0 BRA `(.L_x_19) ;  /* 0x00000000001c0947 */ /* 0x00dff00003800000 */
[----:B------:R-:W-:Y:S01]  /*1590*/  FSETP.GT.AND P5, PT, R9, R4, PT ;  /* 0x000000040900720b */ /* 0x000fe20003fa4000 */
[----:B------:R-:W-:Y:S02]  /*15a0*/  IMAD.MOV.U32 R2, RZ, RZ, R4 ;  /* 0x000000ffff027224 */ /* 0x000fe400078e0004 */
[----:B------:R-:W-:-:S10]  /*15b0*/  IMAD.MOV.U32 R3, RZ, RZ, R5 ;  /* 0x000000ffff037224 */ /* 0x000fd400078e0005 */
[----:B------:R-:W-:-:S04]  /*15c0*/  @!P5 ISETP.GE.AND P0, PT, R5, R8, PT ;  /* 0x000000080500d20c */ /* 0x000fc80003f06270 */
[----:B------:R-:W-:-:S04]  /*15d0*/  @!P5 FSETP.EQ.AND P0, PT, R9, R4, !P0 ;  /* 0x000000040900d20b */ /* 0x000fc80004702000 */
[----:B------:R-:W-:Y:S02]  /*15e0*/  @!P5 FSEL R2, R4, R9, P0 ;  /* 0x000000090402d208 */ /* 0x000fe40000000000 */
[----:B------:R-:W-:-:S07]  /*15f0*/  @!P5 SEL R3, R5, R8, P0 ;  /* 0x000000080503d207 */ /* 0x000fce0000000000 */
.L_x_19:
[----:B------:R-:W-:Y:S05]  /*1600*/  BSYNC.RECONVERGENT B1 ;  /* 0x0000000000017941 */ /* 0x000fea0003800200 */
.L_x_18:
[----:B------:R0:W1:Y:S01]  /*1610*/  SHFL.DOWN PT, R6, R3, 0x2, 0x1f ;  /* 0x08401f0003067f89 */ /* 0x00006200000e0000 */
[----:B------:R-:W-:Y:S01]  /*1620*/  BSSY.RECONVERGENT B1, `(.L_x_20) ;  /* 0x000000c000017945 */ /* 0x000fe20003800200 */
[----:B------:R-:W-:Y:S02]  /*1630*/  IMAD.MOV.U32 R4, RZ, RZ, R2 ;  /* 0x000000ffff047224 */ /* 0x000fe400078e0002 */
[----:B------:R0:W2:Y:S01]  /*1640*/  SHFL.DOWN PT, R7, R2, 0x2, 0x1f ;  /* 0x08401f0002077f89 */ /* 0x0000a200000e0000 */
[----:B------:R-:W-:Y:S01]  /*1650*/  IMAD.MOV.U32 R5, RZ, RZ, R3 ;  /* 0x000000ffff057224 */ /* 0x000fe200078e0003 */
[----:B------:R-:W-:Y:S06]  /*1660*/  @P4 BRA `(.L_x_21) ;  /* 0x00000000001c4947 */ /* 0x000fec0003800000 */
[----:B--2---:R-:W-:Y:S01]  /*1670*/  FSETP.GT.AND P4, PT, R2, R7, PT ;  /* 0x000000070200720b */ /* 0x004fe20003f84000 */
[----:B------:R-:W-:Y:S02]  /*1680*/  IMAD.MOV.U32 R4, RZ, RZ, R7 ;  /* 0x000000ffff047224 */ /* 0x000fe400078e0007 */
[----:B-1----:R-:W-:-:S10]  /*1690*/  IMAD.MOV.U32 R5, RZ, RZ, R6 ;  /* 0x000000ffff057224 */ /* 0x002fd400078e0006 */
[----:B------:R-:W-:-:S04]  /*16a0*/  @!P4 ISETP.GE.AND P0, PT, R6, R3, PT ;  /* 0x000000030600c20c */ /* 0x000fc80003f06270 */
[----:B------:R-:W-:-:S04]  /*16b0*/  @!P4 FSETP.EQ.AND P0, PT, R2, R7, !P0 ;  /* 0x000000070200c20b */ /* 0x000fc80004702000 */
[----:B------:R-:W-:Y:S02]  /*16c0*/  @!P4 FSEL R4, R7, R2, P0 ;  /* 0x000000020704c208 */ /* 0x000fe40000000000 */
[----:B------:R-:W-:-:S07]  /*16d0*/  @!P4 SEL R5, R6, R3, P0 ;  /* 0x000000030605c207 */ /* 0x000fce0000000000 */
.L_x_21:
[----:B------:R-:W-:Y:S05]  /*16e0*/  BSYNC.RECONVERGENT B1 ;  /* 0x0000000000017941 */ /* 0x000fea0003800200 */
.L_x_20:
[----:B0-----:R0:W3:Y:S01]  /*16f0*/  SHFL.DOWN PT, R2, R5, 0x4, 0x1f ;  /* 0x08801f0005027f89 */ /* 0x0010e200000e0000 */
[----:B------:R-:W-:Y:S01]  /*1700*/  BSSY.RECONVERGENT B1, `(.L_x_22) ;  /* 0x000000c000017945 */ /* 0x000fe20003800200 */
[----:B-1----:R-:W-:Y:S02]  /*1710*/  IMAD.MOV.U32 R6, RZ, RZ, R4 ;  /* 0x000000ffff067224 */ /* 0x002fe400078e0004 */
[----:B------:R0:W1:Y:S01]  /*1720*/  SHFL.DOWN PT, R3, R4, 0x4, 0x1f ;  /* 0x08801f0004037f89 */ /* 0x00006200000e0000 */
[----:B--2---:R-:W-:Y:S01]  /*1730*/  IMAD.MOV.U32 R7, RZ, RZ, R5 ;  /* 0x000000ffff077224 */ /* 0x004fe200078e0005 */
[----:B------:R-:W-:Y:S06]  /*1740*/  @P3 BRA `(.L_x_23) ;  /* 0x00000000001c3947 */ /* 0x000fec0003800000 */
[----:B-1----:R-:W-:Y:S01]  /*1750*/  FSETP.GT.AND P3, PT, R4, R3, PT ;  /* 0x000000030400720b */ /* 0x002fe20003f64000 */
[----:B------:R-:W-:Y:S02]  /*1760*/  IMAD.MOV.U32 R6, RZ, RZ, R3 ;  /* 0x000000ffff067224 */ /* 0x000fe400078e0003 */
[----:B---3--:R-:W-:-:S10]  /*1770*/  IMAD.MOV.U32 R7, RZ, RZ, R2 ;  /* 0x000000ffff077224 */ /* 0x008fd400078e0002 */
[----:B------:R-:W-:-:S04]  /*1780*/  @!P3 ISETP.GE.AND P0, PT, R2, R5, PT ;  /* 0x000000050200b20c */ /* 0x000fc80003f06270 */
[----:B------:R-:W-:-:S04]  /*1790*/  @!P3 FSETP.EQ.AND P0, PT, R4, R3, !P0 ;  /* 0x000000030400b20b */ /* 0x000fc80004702000 */
[----:B------:R-:W-:Y:S02]  /*17a0*/  @!P3 FSEL R6, R3, R4, P0 ;  /* 0x000000040306b208 */ /* 0x000fe40000000000 */
[----:B------:R-:W-:-:S07]  /*17b0*/  @!P3 SEL R7, R2, R5, P0 ;  /* 0x000000050207b207 */ /* 0x000fce0000000000 */
.L_x_23:
[----:B------:R-:W-:Y:S05]  /*17c0*/  BSYNC.RECONVERGENT B1 ;  /* 0x0000000000017941 */ /* 0x000fea0003800200 */
.L_x_22:
[----:B0-----:R0:W2:Y:S01]  /*17d0*/  SHFL.DOWN PT, R4, R7, 0x8, 0x1f ;  /* 0x09001f0007047f89 */ /* 0x0010a200000e0000 */
[----:B------:R-:W-:Y:S01]  /*17e0*/  BSSY.RECONVERGENT B1, `(.L_x_24) ;  /* 0x000000c000017945 */ /* 0x000fe20003800200 */
[----:B-1----:R-:W-:Y:S02]  /*17f0*/  IMAD.MOV.U32 R3, RZ, RZ, R6 ;  /* 0x000000ffff037224 */ /* 0x002fe400078e0006 */
[----:B------:R0:W1:Y:S01]  /*1800*/  SHFL.DOWN PT, R5, R6, 0x8, 0x1f ;  /* 0x09001f0006057f89 */ /* 0x00006200000e0000 */
[----:B---3--:R-:W-:Y:S01]  /*1810*/  IMAD.MOV.U32 R2, RZ, RZ, R7 ;  /* 0x000000ffff027224 */ /* 0x008fe200078e0007 */
[----:B------:R-:W-:Y:S06]  /*1820*/  @P2 BRA `(.L_x_25) ;  /* 0x00000000001c2947 */ /* 0x000fec0003800000 */
[----:B-1----:R-:W-:Y:S01]  /*1830*/  FSETP.GT.AND P2, PT, R6, R5, PT ;  /* 0x000000050600720b */ /* 0x002fe20003f44000 */
[----:B------:R-:W-:Y:S02]  /*1840*/  IMAD.MOV.U32 R3, RZ, RZ, R5 ;  /* 0x000000ffff037224 */ /* 0x000fe400078e0005 */
[----:B--2---:R-:W-:-:S10]  /*1850*/  IMAD.MOV.U32 R2, RZ, RZ, R4 ;  /* 0x000000ffff027224 */ /* 0x004fd400078e0004 */
[----:B------:R-:W-:-:S04]  /*1860*/  @!P2 ISETP.GE.AND P0, PT, R4, R7, PT ;  /* 0x000000070400a20c */ /* 0x000fc80003f06270 */
[----:B------:R-:W-:-:S04]  /*1870*/  @!P2 FSETP.EQ.AND P0, PT, R6, R5, !P0 ;  /* 0x000000050600a20b */ /* 0x000fc80004702000 */
[----:B------:R-:W-:Y:S02]  /*1880*/  @!P2 FSEL R3, R5, R6, P0 ;  /* 0x000000060503a208 */ /* 0x000fe40000000000 */
[----:B------:R-:W-:-:S07]  /*1890*/  @!P2 SEL R2, R4, R7, P0 ;  /* 0x000000070402a207 */ /* 0x000fce0000000000 */
.L_x_25:
[----:B------:R-:W-:Y:S05]  /*18a0*/  BSYNC.RECONVERGENT B1 ;  /* 0x0000000000017941 */ /* 0x000fea0003800200 */
.L_x_24:
[----:B--2---:R2:W3:Y:S01]  /*18b0*/  SHFL.DOWN PT, R4, R2, 0x10, 0x1f ;  /* 0x0a001f0002047f89 */ /* 0x0044e200000e0000 */
[----:B------:R-:W-:Y:S03]  /*18c0*/  BSSY.RECONVERGENT B1, `(.L_x_26) ;  /* 0x0000012000017945 */ /* 0x000fe60003800200 */
[----:B-1----:R2:W1:Y:S01]  /*18d0*/  SHFL.DOWN PT, R5, R3, 0x10, 0x1f ;  /* 0x0a001f0003057f89 */ /* 0x00246200000e0000 */
[----:B------:R-:W-:Y:S05]  /*18e0*/  @P1 BRA `(.L_x_27) ;  /* 0x00000000003c1947 */ /* 0x000fea0003800000 */
[----:B------:R-:W-:Y:S02]  /*18f0*/  ISETP.NE.AND P2, PT, R10, RZ, PT ;  /* 0x000000ff0a00720c */ /* 0x000fe40003f45270 */
[----:B-1----:R-:W-:-:S11]  /*1900*/  FSETP.GT.AND P1, PT, R3, R5, PT ;  /* 0x000000050300720b */ /* 0x002fd60003f24000 */
[----:B------:R-:W1:Y:S01]  /*1910*/  @!P2 S2R R8, SR_CgaCtaId ;  /* 0x000000000008a919 */ /* 0x000e620000008800 */
[----:B0-----:R-:W-:Y:S02]  /*1920*/  @!P2 MOV R7, 0x400 ;  /* 0x000004000007a802 */ /* 0x001fe40000000f00 */
[----:B------:R-:W-:Y:S02]  /*1930*/  @!P2 SHF.R.U32.HI R6, RZ, 0x2, R0 ;  /* 0x00000002ff06a819 */ /* 0x000fe40000011600 */
[----:B---3--:R-:W-:Y:S02]  /*1940*/  @!P1 ISETP.GE.AND P0, PT, R4, R2, PT ;  /* 0x000000020400920c */ /* 0x008fe40003f06270 */
[----:B------:R-:W-:Y:S02]  /*1950*/  @!P2 LOP3.LUT R6, R6, 0xf8, RZ, 0xc0, !PT ;  /* 0x000000f80606a812 */ /* 0x000fe400078ec0ff */
[----:B------:R-:W-:-:S04]  /*1960*/  @!P1 FSETP.EQ.AND P0, PT, R3, R5, !P0 ;  /* 0x000000050300920b */ /* 0x000fc80004702000 */
[----:B------:R-:W-:Y:S02]  /*1970*/  @!P1 SEL R4, R4, R2, P0 ;  /* 0x0000000204049207 */ /* 0x000fe40000000000 */
[----:B------:R-:W-:-:S03]  /*1980*/  @!P1 FSEL R5, R5, R3, P0 ;  /* 0x0000000305059208 */ /* 0x000fc60000000000 */
[----:B--2---:R-:W-:Y:S02]  /*1990*/  IMAD.MOV.U32 R2, RZ, RZ, R4 ;  /* 0x000000ffff027224 */ /* 0x004fe400078e0004 */
[----:B------:R-:W-:Y:S01]  /*19a0*/  IMAD.MOV.U32 R3, RZ, RZ, R5 ;  /* 0x000000ffff037224 */ /* 0x000fe200078e0005 */
[----:B-1----:R-:W-:-:S05]  /*19b0*/  @!P2 LEA R7, R8, R7, 0x18 ;  /* 0x000000070807a211 */ /* 0x002fca00078ec0ff */
[----:B------:R-:W-:-:S05]  /*19c0*/  @!P2 IMAD.IADD R6, R6, 0x1, R7 ;  /* 0x000000010606a824 */ /* 0x000fca00078e0207 */
[----:B------:R4:W-:Y:S02]  /*19d0*/  @!P2 STS.64 [R6+0x8], R4 ;  /* 0x000008040600a388 */ /* 0x0009e40000000a00 */
.L_x_27:
[----:B------:R-:W-:Y:S05]  /*19e0*/  BSYNC.RECONVERGENT B1 ;  /* 0x0000000000017941 */ /* 0x000fea0003800200 */
.L_x_26:
[----:B------:R-:W-:Y:S01]  /*19f0*/  BAR.SYNC.DEFER_BLOCKING 0x0 ;  /* 0x0000000000007b1d */ /* 0x000fe20000010000 */
[----:B------:R-:W-:-:S13]  /*1a00*/  ISETP.NE.AND P0, PT, R0, RZ, PT ;  /* 0x000000ff0000720c */ /* 0x000fda0003f05270 */
[----:B------:R-:W-:Y:S05]  /*1a10*/  @P0 BRA `(.L_x_28) ;  /* 0x0000002c00b40947 */ /* 0x000fea0003800000 */
[----:B------:R-:W5:Y:S01]  /*1a20*/  S2UR UR5, SR_CgaCtaId ;  /* 0x00000000000579c3 */ /* 0x000f620000008800 */
[----:B------:R-:W-:Y:S02]  /*1a30*/  UMOV UR4, 0x400 ;  /* 0x0000040000047882 */ /* 0x000fe40000000000 */
[----:B-----5:R-:W-:-:S09]  /*1a40*/  ULEA UR4, UR5, UR4, 0x18 ;  /* 0x0000000405047291 */ /* 0x020fd2000f8ec0ff */
[----:B01-34-:R-:W0:Y:S04]  /*1a50*/  LDS.128 R4, [UR4+0x10] ;  /* 0x00001004ff047984 */ /* 0x01be280008000c00 */
[----:B------:R-:W1:Y:S04]  /*1a60*/  LDS.128 R8, [UR4+0x20] ;  /* 0x00002004ff087984 */ /* 0x000e680008000c00 */
[----:B------:R-:W3:Y:S01]  /*1a70*/  LDS.128 R12, [UR4+0x30] ;  /* 0x00003004ff0c7984 */ /* 0x000ee20008000c00 */
[----:B0-----:R-:W-:-:S13]  /*1a80*/  FSETP.GEU.AND P1, PT, R5, R3, PT ;  /* 0x000000030500720b */ /* 0x001fda0003f2e000 */
[----:B------:R-:W-:-:S04]  /*1a90*/  @P1 ISETP.GE.AND P0, PT, R4, R2, PT ;  /* 0x000000020400120c */ /* 0x000fc80003f06270 */
[----:B------:R-:W-:-:S04]  /*1aa0*/  @P1 FSETP.EQ.AND P0, PT, R3, R5, !P0 ;  /* 0x000000050300120b */ /* 0x000fc80004702000 */
[----:B------:R-:W-:Y:S02]  /*1ab0*/  @P1 FSEL R5, R5, R3, P0 ;  /* 0x0000000305051208 */ /* 0x000fe40000000000 */
[----:B------:R-:W-:Y:S02]  /*1ac0*/  @P1 SEL R4, R4, R2, P0 ;  /* 0x0000000204041207 */ /* 0x000fe40000000000 */
[----:B------:R-:W-:Y:S01]  /*1ad0*/  FSETP.GEU.AND P2, PT, R7, R5, PT ;  /* 0x000000050700720b */ /* 0x000fe20003f4e000 */
[----:B--2---:R-:W0:-:S12]  /*1ae0*/  LDS.64 R2, [UR4+0x40] ;  /* 0x00004004ff027984 */ /* 0x004e180008000a00 */
[----:B------:R-:W-:-:S04]  /*1af0*/  @P2 ISETP.GE.AND P0, PT, R6, R4, PT ;  /* 0x000000040600220c */ /* 0x000fc80003f06270 */
[----:B------:R-:W-:-:S04]  /*1b00*/  @P2 FSETP.EQ.AND P0, PT, R5, R7, !P0 ;  /* 0x000000070500220b */ /* 0x000fc80004702000 */
[----:B------:R-:W-:Y:S02]  /*1b10*/  @P2 FSEL R7, R7, R5, P0 ;  /* 0x0000000507072208 */ /* 0x000fe40000000000 */
[----:B------:R-:W-:Y:S02]  /*1b20*/  @P2 SEL R6, R6, R4, P0 ;  /* 0x0000000406062207 */ /* 0x000fe40000000000 */
[----:B-1----:R-:W-:-:S13]  /*1b30*/  FSETP.GEU.AND P1, PT, R9, R7, PT ;  /* 0x000000070900720b */ /* 0x002fda0003f2e000 */
[----:B------:R-:W-:-:S04]  /*1b40*/  @P1 ISETP.GE.AND P0, PT, R8, R6, PT ;  /* 0x000000060800120c */ /* 0x000fc80003f06270 */
[----:B------:R-:W-:-:S04]  /*1b50*/  @P1 FSETP.EQ.AND P0, PT, R7, R9, !P0 ;  /* 0x000000090700120b */ /* 0x000fc80004702000 */
[----:B------:R-:W-:Y:S02]  /*1b60*/  @P1 FSEL R9, R9, R7, P0 ;  /* 0x0000000709091208 */ /* 0x000fe40000000000 */
[----:B------:R-:W-:Y:S02]  /*1b70*/  @P1 SEL R8, R8, R6, P0 ;  /* 0x0000000608081207 */ /* 0x000fe40000000000 */
[----:B------:R-:W-:-:S13]  /*1b80*/  FSETP.GEU.AND P2, PT, R11, R9, PT ;  /* 0x000000090b00720b */ /* 0x000fda0003f4e000 */
[----:B------:R-:W-:-:S04]  /*1b90*/  @P2 ISETP.GE.AND P0, PT, R10, R8, PT ;  /* 0x000000080a00220c */ /* 0x000fc80003f06270 */
[----:B------:R-:W-:-:S04]  /*1ba0*/  @P2 FSETP.EQ.AND P0, PT, R9, R11, !P0 ;  /* 0x0000000b0900220b */ /* 0x000fc80004702000 */
[----:B------:R-:W-:Y:S02]  /*1bb0*/  @P2 FSEL R11, R11, R9, P0 ;  /* 0x000000090b0b2208 */ /* 0x000fe40000000000 */
[----:B------:R-:W-:Y:S02]  /*1bc0*/  @P2 SEL R10, R10, R8, P0 ;  /* 0x000000080a0a2207 */ /* 0x000fe40000000000 */
[----:B---3--:R-:W-:-:S13]  /*1bd0*/  FSETP.GEU.AND P1, PT, R13, R11, PT ;  /* 0x0000000b0d00720b */ /* 0x008fda0003f2e000 */
        /* <DEDUP_REMOVED lines=9> */
[----:B0-----:R-:W-:-:S13]  /*1c70*/  FSETP.GEU.AND P1, PT, R3, R15, PT ;  /* 0x0000000f0300720b */ /* 0x001fda0003f2e000 */
[----:B------:R-:W-:Y:S05]  /*1c80*/  @!P1 BRA `(.L_x_28) ;  /* 0x0000002c00189947 */ /* 0x000fea0003800000 */
[----:B------:R-:W-:-:S04]  /*1c90*/  ISETP.GE.AND P0, PT, R2, R14, PT ;  /* 0x0000000e0200720c */ /* 0x000fc80003f06270 */
[----:B------:R-:W-:-:S04]  /*1ca0*/  FSETP.EQ.AND P0, PT, R15, R3, !P0 ;  /* 0x000000030f00720b */ /* 0x000fc80004702000 */
[----:B------:R-:W-:Y:S02]  /*1cb0*/  FSEL R3, R3, R15, P0 ;  /* 0x0000000f03037208 */ /* 0x000fe40000000000 */
[----:B------:R-:W-:Y:S01]  /*1cc0*/  SEL R2, R2, R14, P0 ;  /* 0x0000000e02027207 */ /* 0x000fe20000000000 */
[----:B------:R-:W-:Y:S06]  /*1cd0*/  BRA `(.L_x_28) ;  /* 0x0000002c00047947 */ /* 0x000fec0003800000 */
.L_x_17:
[----:B------:R-:W1:Y:S01]  /*1ce0*/  S2R R10, SR_LANEID ;  /* 0x00000000000a7919 */ /* 0x000e620000000000 */
[----:B0-----:R-:W-:Y:S01]  /*1cf0*/  LOP3.LUT R2, R0, 0x3e0, RZ, 0xc0, !PT ;  /* 0x000003e000027812 */ /* 0x001fe200078ec0ff */
[----:B------:R-:W-:Y:S03]  /*1d00*/  BSSY.RECONVERGENT B1, `(.L_x_29) ;  /* 0x0000022000017945 */ /* 0x000fe60003800200 */
[----:B------:R-:W-:Y:S01]  /*1d10*/  LOP3.LUT R5, RZ, R2, RZ, 0x33, !PT ;  /* 0x00000002ff057212 */ /* 0x000fe200078e33ff */
[----:B------:R-:W-:-:S04]  /*1d20*/  VIADD R3, R2, 0x20 ;  /* 0x0000002002037836 */ /* 0x000fc80000000000 */
[----:B------:R-:W-:Y:S01]  /*1d30*/  IMAD.IADD R5, R5, 0x1, R4 ;  /* 0x0000000105057824 */ /* 0x000fe200078e0204 */
[----:B------:R-:W-:-:S04]  /*1d40*/  ISETP.GT.AND P0, PT, R3, R4, PT ;  /* 0x000000040300720c */ /* 0x000fc80003f04270 */
[----:B------:R-:W-:Y:S02]  /*1d50*/  SEL R5, R5, 0x1f, P0 ;  /* 0x0000001f05057807 */ /* 0x000fe40000000000 */
[C---:B-1----:R-:W-:Y:S01]  /*1d60*/  ISETP.NE.AND P1, PT, R10.reuse, RZ, PT ;  /* 0x000000ff0a00720c */ /* 0x042fe20003f25270 */
[C---:B------:R-:W-:Y:S01]  /*1d70*/  VIADD R2, R10.reuse, 0x2 ;  /* 0x000000020a027836 */ /* 0x040fe20000000000 */
[----:B------:R-:W-:-:S04]  /*1d80*/  ISETP.GE.AND P0, PT, R10, R5, PT ;  /* 0x000000050a00720c */ /* 0x000fc80003f06270 */
[----:B------:R-:W-:Y:S01]  /*1d90*/  ISETP.GT.AND P5, PT, R2, R5, PT ;  /* 0x000000050200720c */ /* 0x000fe20003fa4270 */
[----:B------:R-:W-:-:S05]  /*1da0*/  VIADD R2, R10, 0x8 ;  /* 0x000000080a027836 */ /* 0x000fca0000000000 */
[----:B------:R-:W-:Y:S01]  /*1db0*/  ISETP.GT.AND P3, PT, R2, R5, PT ;  /* 0x000000050200720c */ /* 0x000fe20003f64270 */
[----:B------:R-:W0:Y:S01]  /*1dc0*/  @!P1 S2R R6, SR_CgaCtaId ;  /* 0x0000000000069919 */ /* 0x000e220000008800 */
[----:B------:R-:W-:Y:S01]  /*1dd0*/  @!P1 MOV R3, 0x400 ;  /* 0x0000040000039802 */ /* 0x000fe20000000f00 */
[----:B-----5:R-:W-:-:S03]  /*1de0*/  IMAD.MOV.U32 R2, RZ, RZ, R8 ;  /* 0x000000ffff027224 */ /* 0x020fc600078e0008 */
[----:B0-----:R-:W-:Y:S01]  /*1df0*/  @!P1 LEA R12, R6, R3, 0x18 ;  /* 0x00000003060c9211 */ /* 0x001fe200078ec0ff */
[C---:B------:R-:W-:Y:S01]  /*1e00*/  VIADD R6, R10.reuse, 0x4 ;  /* 0x000000040a067836 */ /* 0x040fe20000000000 */
[----:B------:R-:W-:Y:S01]  /*1e10*/  @!P1 SHF.R.U32.HI R3, RZ, 0x2, R0 ;  /* 0x00000002ff039819 */ /* 0x000fe20000011600 */
[----:B------:R-:W-:-:S03]  /*1e20*/  VIADD R10, R10, 0x10 ;  /* 0x000000100a0a7836 */ /* 0x000fc60000000000 */
[----:B------:R-:W-:Y:S02]  /*1e30*/  @!P1 LOP3.LUT R3, R3, 0xf8, RZ, 0xc0, !PT ;  /* 0x000000f803039812 */ /* 0x000fe400078ec0ff */
[-C--:B------:R-:W-:Y:S02]  /*1e40*/  ISETP.GT.AND P2, PT, R10, R5.reuse, PT ;  /* 0x000000050a00720c */ /* 0x080fe40003f44270 */
[----:B------:R0:W1:Y:S01]  /*1e50*/  SHFL.DOWN PT, R10, R9, 0x1, R5 ;  /* 0x08200000090a7989 */ /* 0x00006200000e0005 */
[----:B------:R-:W-:Y:S01]  /*1e60*/  @!P1 IMAD.IADD R12, R3, 0x1, R12 ;  /* 0x00000001030c9824 */ /* 0x000fe200078e020c */
[----:B------:R-:W-:Y:S01]  /*1e70*/  ISETP.GT.AND P4, PT, R6, R5, PT ;  /* 0x000000050600720c */ /* 0x000fe20003f84270 */
[----:B------:R-:W-:Y:S01]  /*1e80*/  IMAD.MOV.U32 R6, RZ, RZ, R9 ;  /* 0x000000ffff067224 */ /* 0x000fe200078e0009 */
[----:B------:R0:W2:Y:S01]  /*1e90*/  SHFL.DOWN PT, R3, R8, 0x1, R5 ;  /* 0x0820000008037989 */ /* 0x0000a200000e0005 */
[----:B------:R-:W-:Y:S10]  /*1ea0*/  @P0 BRA `(.L_x_30) ;  /* 0x00000000001c0947 */ /* 0x000ff40003800000 */
[----:B-1----:R-:W-:Y:S01]  /*1eb0*/  FSETP.GT.AND P6, PT, R9, R10, PT ;  /* 0x0000000a0900720b */ /* 0x002fe20003fc4000 */
[----:B--2---:R-:W-:Y:S02]  /*1ec0*/  IMAD.MOV.U32 R2, RZ, RZ, R3 ;  /* 0x000000ffff027224 */ /* 0x004fe400078e0003 */
[----:B------:R-:W-:-:S10]  /*1ed0*/  IMAD.MOV.U32 R6, RZ, RZ, R10 ;  /* 0x000000ffff067224 */ /* 0x000fd400078e000a */
[----:B------:R-:W-:-:S04]  /*1ee0*/  @!P6 ISETP.GE.AND P0, PT, R3, R8, PT ;  /* 0x000000080300e20c */ /* 0x000fc80003f06270 */
[----:B------:R-:W-:-:S04]  /*1ef0*/  @!P6 FSETP.EQ.AND P0, PT, R9, R10, !P0 ;  /* 0x0000000a0900e20b */ /* 0x000fc80004702000 */
[----:B------:R-:W-:Y:S02]  /*1f00*/  @!P6 SEL R2, R3, R8, P0 ;  /* 0x000000080302e207 */ /* 0x000fe40000000000 */
[----:B------:R-:W-:-:S07]  /*1f10*/  @!P6 FSEL R6, R10, R9, P0 ;  /* 0x000000090a06e208 */ /* 0x000fce0000000000 */
.L_x_30:
[----:B------:R-:W-:Y:S05]  /*1f20*/  BSYNC.RECONVERGENT B1 ;  /* 0x0000000000017941 */ /* 0x000fea0003800200 */
.L_x_29:
[----:B--2---:R2:W3:Y:S01]  /*1f30*/  SHFL.DOWN PT, R3, R2, 0x2, R5 ;  /* 0x0840000002037989 */ /* 0x0044e200000e0005 */
[----:B------:R-:W-:Y:S01]  /*1f40*/  BSSY.RECONVERGENT B1, `(.L_x_31) ;  /* 0x000000c000017945 */ /* 0x000fe20003800200 */
[----:B0-----:R-:W-:Y:S02]  /*1f50*/  IMAD.MOV.U32 R8, RZ, RZ, R2 ;  /* 0x000000ffff087224 */ /* 0x001fe400078e0002 */
[----:B------:R2:W0:Y:S01]  /*1f60*/  SHFL.DOWN PT, R7, R6, 0x2, R5 ;  /* 0x0840000006077989 */ /* 0x00042200000e0005 */
[----:B-1----:R-:W-:Y:S01]  /*1f70*/  IMAD.MOV.U32 R10, RZ, RZ, R6 ;  /* 0x000000ffff0a7224 */ /* 0x002fe200078e0006 */
[----:B------:R-:W-:Y:S06]  /*1f80*/  @P5 BRA `(.L_x_32) ;  /* 0x00000000001c5947 */ /* 0x000fec0003800000 */
[----:B0-----:R-:W-:Y:S01]  /*1f90*/  FSETP.GT.AND P5, PT, R6, R7, PT ;  /* 0x000000070600720b */ /* 0x001fe20003fa4000 */
[----:B---3--:R-:W-:Y:S02]  /*1fa0*/  IMAD.MOV.U32 R8, RZ, RZ, R3 ;  /* 0x000000ffff087224 */ /* 0x008fe400078e0003 */
[----:B------:R-:W-:-:S10]  /*1fb0*/  IMAD.MOV.U32 R10, RZ, RZ, R7 ;  /* 0x000000ffff0a7224 */ /* 0x000fd400078e0007 */
[----:B------:R-:W-:-:S04]  /*1fc0*/  @!P5 ISETP.GE.AND P0, PT, R3, R2, PT ;  /* 0x000000020300d20c */ /* 0x000fc80003f06270 */
[----:B------:R-:W-:-:S04]  /*1fd0*/  @!P5 FSETP.EQ.AND P0, PT, R6, R7, !P0 ;  /* 0x000000070600d20b */ /* 0x000fc80004702000 */
[----:B------:R-:W-:Y:S02]  /*1fe0*/  @!P5 SEL R8, R3, R2, P0 ;  /* 0x000000020308d207 */ /* 0x000fe40000000000 */
[----:B------:R-:W-:-:S07]  /*1ff0*/  @!P5 FSEL R10, R7, R6, P0 ;  /* 0x00000006070ad208 */ /* 0x000fce0000000000 */
.L_x_32:
[----:B------:R-:W-:Y:S05]  /*2000*/  BSYNC.RECONVERGENT B1 ;  /* 0x0000000000017941 */ /* 0x000fea0003800200 */
.L_x_31:
[----:B---3--:R1:W3:Y:S01]  /*2010*/  SHFL.DOWN PT, R3, R8, 0x4, R5 ;  /* 0x0880000008037989 */ /* 0x0082e200000e0005 */
[----:B------:R-:W-:Y:S01]  /*2020*/  BSSY.RECONVERGENT B1, `(.L_x_33) ;  /* 0x000000c000017945 */ /* 0x000fe20003800200 */
[----:B--2---:R-:W-:Y:S02]  /*2030*/  IMAD.MOV.U32 R2, RZ, RZ, R8 ;  /* 0x000000ffff027224 */ /* 0x004fe400078e0008 */
[----:B0-----:R1:W0:Y:S01]  /*2040*/  SHFL.DOWN PT, R7, R10, 0x4, R5 ;  /* 0x088000000a077989 */ /* 0x00122200000e0005 */
[----:B------:R-:W-:Y:S01]  /*2050*/  IMAD.MOV.U32 R6, RZ, RZ, R10 ;  /* 0x000000ffff067224 */ /* 0x000fe200078e000a */
        /* <DEDUP_REMOVED lines=8> */
.L_x_34:
[----:B------:R-:W-:Y:S05]  /*20e0*/  BSYNC.RECONVERGENT B1 ;  /* 0x0000000000017941 */ /* 0x000fea0003800200 */
.L_x_33:
[----:B---3--:R2:W3:Y:S01]  /*20f0*/  SHFL.DOWN PT, R3, R2, 0x8, R5 ;  /* 0x0900000002037989 */ /* 0x0084e200000e0005 */
[----:B------:R-:W-:Y:S01]  /*2100*/  BSSY.RECONVERGENT B1, `(.L_x_35) ;  /* 0x000000c000017945 */ /* 0x000fe20003800200 */
[----:B-1----:R-:W-:Y:S02]  /*2110*/  IMAD.MOV.U32 R8, RZ, RZ, R2 ;  /* 0x000000ffff087224 */ /* 0x002fe400078e0002 */
        /* <DEDUP_REMOVED lines=10> */
.L_x_36:
[----:B------:R-:W-:Y:S05]  /*21c0*/  BSYNC.RECONVERGENT B1 ;  /* 0x0000000000017941 */ /* 0x000fea0003800200 */
.L_x_35:
[----:B0-----:R0:W1:Y:S01]  /*21d0*/  SHFL.DOWN PT, R7, R8, 0x10, R5 ;  /* 0x0a00000008077989 */ /* 0x00106200000e0005 */
[----:B------:R-:W-:Y:S01]  /*21e0*/  BSSY.RECONVERGENT B1, `(.L_x_37) ;  /* 0x000000c000017945 */ /* 0x000fe20003800200 */
[----:B--2---:R-:W-:Y:S02]  /*21f0*/  IMAD.MOV.U32 R2, RZ, RZ, R8 ;  /* 0x000000ffff027224 */ /* 0x004fe400078e0008 */
[----:B------:R0:W2:Y:S01]  /*2200*/  SHFL.DOWN PT, R9, R10, 0x10, R5 ;  /* 0x0a0000000a097989 */ /* 0x0000a200000e0005 */
[----:B---3--:R-:W-:Y:S01]  /*2210*/  IMAD.MOV.U32 R3, RZ, RZ, R10 ;  /* 0x000000ffff037224 */ /* 0x008fe200078e000a */
[----:B------:R-:W-:Y:S06]  /*2220*/  @P2 BRA `(.L_x_38) ;  /* 0x00000000001c2947 */ /* 0x000fec0003800000 */
[----:B--2---:R-:W-:Y:S01]  /*2230*/  FSETP.GT.AND P2, PT, R10, R9, PT ;  /* 0x000000090a00720b */ /* 0x004fe20003f44000 */
[----:B-1----:R-:W-:Y:S02]  /*2240*/  IMAD.MOV.U32 R2, RZ, RZ, R7 ;  /* 0x000000ffff027224 */ /* 0x002fe400078e0007 */
[----:B------:R-:W-:-:S10]  /*2250*/  IMAD.MOV.U32 R3, RZ, RZ, R9 ;  /* 0x000000ffff037224 */ /* 0x000fd400078e0009 */
[----:B------:R-:W-:-:S04]  /*2260*/  @!P2 ISETP.GE.AND P0, PT, R7, R8, PT ;  /* 0x000000080700a20c */ /* 0x000fc80003f06270 */
[----:B------:R-:W-:-:S04]  /*2270*/  @!P2 FSETP.EQ.AND P0, PT, R10, R9, !P0 ;  /* 0x000000090a00a20b */ /* 0x000fc80004702000 */
[----:B------:R-:W-:Y:S02]  /*2280*/  @!P2 SEL R2, R7, R8, P0 ;  /* 0x000000080702a207 */ /* 0x000fe40000000000 */
[----:B------:R-:W-:-:S07]  /*2290*/  @!P2 FSEL R3, R9, R10, P0 ;  /* 0x0000000a0903a208 */ /* 0x000fce0000000000 */
.L_x_38:
[----:B------:R-:W-:Y:S05]  /*22a0*/  BSYNC.RECONVERGENT B1 ;  /* 0x0000000000017941 */ /* 0x000fea0003800200 */
.L_x_37:
[----:B------:R-:W-:Y:S01]  /*22b0*/  ISETP.GE.AND P0, PT, R4, 0x21, PT ;  /* 0x000000210400780c */ /* 0x000fe20003f06270 */
[----:B------:R3:W-:Y:S01]  /*22c0*/  @!P1 STS.64 [R12+0x8], R2 ;  /* 0x000008020c009388 */ /* 0x0007e20000000a00 */
[----:B------:R-:W-:Y:S02]  /*22d0*/  BAR.SYNC.DEFER_BLOCKING 0x0 ;  /* 0x0000000000007b1d */ /* 0x000fe40000010000 */
[----:B------:R-:W-:-:S13]  /*22e0*/  ISETP.NE.OR P0, PT, R0, RZ, !P0 ;  /* 0x000000ff0000720c */ /* 0x000fda0004705670 */
[----:B---3--:R-:W-:Y:S05]  /*22f0*/  @P0 BRA `(.L_x_28) ;  /* 0x00000024007c0947 */ /* 0x008fea0003800000 */
[----:B------:R-:W3:Y:S01]  /*2300*/  S2UR UR5, SR_CgaCtaId ;  /* 0x00000000000579c3 */ /* 0x000ee20000008800 */
[----:B------:R-:W-:Y:S01]  /*2310*/  UMOV UR4, 0x400 ;  /* 0x0000040000047882 */ /* 0x000fe20000000000 */
[----:B------:R-:W-:Y:S01]  /*2320*/  ISETP.GE.U32.AND P2, PT, R4, 0x41, PT ;  /* 0x000000410400780c */ /* 0x000fe20003f46070 */
[----:B---3--:R-:W-:-:S09]  /*2330*/  ULEA UR4, UR5, UR4, 0x18 ;  /* 0x0000000405047291 */ /* 0x008fd2000f8ec0ff */
[----:B0-2---:R-:W0:Y:S02]  /*2340*/  LDS.128 R8, [UR4+0x10] ;  /* 0x00001004ff087984 */ /* 0x005e240008000c00 */
[----:B0-----:R-:W-:-:S13]  /*2350*/  FSETP.GEU.AND P1, PT, R9, R3, PT ;  /* 0x000000030900720b */ /* 0x001fda0003f2e000 */
[----:B------:R-:W-:-:S04]  /*2360*/  @P1 ISETP.GE.AND P0, PT, R8, R2, PT ;  /* 0x000000020800120c */ /* 0x000fc80003f06270 */
[----:B------:R-:W-:-:S04]  /*2370*/  @P1 FSETP.EQ.AND P0, PT, R3, R9, !P0 ;  /* 0x000000090300120b */ /* 0x000fc80004702000 */
[----:B------:R-:W-:Y:S02]  /*2380*/  @P1 FSEL R9, R9, R3, P0 ;  /* 0x0000000309091208 */ /* 0x000fe40000000000 */
[----:B------:R-:W-:-:S03]  /*2390*/  @P1 SEL R8, R8, R2, P0 ;  /* 0x0000000208081207 */ /* 0x000fc60000000000 */
[----:B------:R-:W-:Y:S02]  /*23a0*/  IMAD.MOV.U32 R3, RZ, RZ, R9 ;  /* 0x000000ffff037224 */ /* 0x000fe400078e0009 */
[----:B------:R-:W-:Y:S01]  /*23b0*/  IMAD.MOV.U32 R2, RZ, RZ, R8 ;  /* 0x000000ffff027224 */ /* 0x000fe200078e0008 */
[----:B------:R-:W-:Y:S06]  /*23c0*/  @!P2 BRA `(.L_x_28) ;  /* 0x000000240048a947 */ /* 0x000fec0003800000 */
[----:B------:R-:W-:Y:S01]  /*23d0*/  FSETP.GEU.AND P1, PT, R11, R9, PT ;  /* 0x000000090b00720b */ /* 0x000fe20003f2e000 */
[----:B------:R-:W-:Y:S01]  /*23e0*/  IMAD.MOV.U32 R2, RZ, RZ, R10 ;  /* 0x000000ffff027224 */ /* 0x000fe200078e000a */
[----:B------:R-:W-:Y:S01]  /*23f0*/  ISETP.GE.U32.AND P2, PT, R4, 0x61, PT ;  /* 0x000000610400780c */ /* 0x000fe20003f46070 */
[----:B------:R-:W-:-:S10]  /*2400*/  IMAD.MOV.U32 R3, RZ, RZ, R11 ;  /* 0x000000ffff037224 */ /* 0x000fd400078e000b */
[----:B------:R-:W-:-:S04]  /*2410*/  @P1 ISETP.GE.AND P0, PT, R2, R8, PT ;  /* 0x000000080200120c */ /* 0x000fc80003f06270 */
[----:B------:R-:W-:-:S04]  /*2420*/  @P1 FSETP.EQ.AND P0, PT, R9, R3, !P0 ;  /* 0x000000030900120b */ /* 0x000fc80004702000 */
[----:B------:R-:W-:Y:S02]  /*2430*/  @P1 SEL R2, R2, R8, P0 ;  /* 0x0000000802021207 */ /* 0x000fe40000000000 */
[----:B------:R-:W-:Y:S01]  /*2440*/  @P1 FSEL R3, R3, R9, P0 ;  /* 0x0000000903031208 */ /* 0x000fe20000000000 */
[----:B------:R-:W-:Y:S06]  /*2450*/  @!P2 BRA `(.L_x_28) ;  /* 0x000000240024a947 */ /* 0x000fec0003800000 */
[----:B------:R-:W0:Y:S01]  /*2460*/  LDS.128 R8, [UR4+0x20] ;  /* 0x00002004ff087984 */ /* 0x000e220008000c00 */
[----:B------:R-:W-:Y:S02]  /*2470*/  ISETP.GE.U32.AND P2, PT, R4, 0x81, PT ;  /* 0x000000810400780c */ /* 0x000fe40003f46070 */
        /* <DEDUP_REMOVED lines=27> */
[----:B------:R-:W-:Y:S02]  /*2630*/  FSETP.GEU.AND P1, PT, R11, R9, PT ;  /* 0x000000090b00720b */ /* 0x000fe40003f2e000 */
[----:B------:R-:W-:-:S11]  /*2640*/  ISETP.GE.U32.AND P2, PT, R4, 0xe1, PT ;  /* 0x000000e10400780c */ /* 0x000fd60003f46070 */
[----:B------:R-:W-:-:S04]  /*2650*/  @P1 ISETP.GE.AND P0, PT, R10, R8, PT ;  /* 0x000000080a00120c */ /* 0x000fc80003f06270 */
[----:B------:R-:W-:-:S04]  /*2660*/  @P1 FSETP.EQ.AND P0, PT, R9, R11, !P0 ;  /* 0x0000000b0900120b */ /* 0x000fc80004702000 */
[----:B------:R-:W-:Y:S02]  /*2670*/  @P1 FSEL R11, R11, R9, P0 ;  /* 0x000000090b0b1208 */ /* 0x000fe40000000000 */
[----:B------:R-:W-:-:S03]  /*2680*/  @P1 SEL R10, R10, R8, P0 ;  /* 0x000000080a0a1207 */ /* 0x000fc60000000000 */
[----:B------:R-:W-:Y:S02]  /*2690*/  IMAD.MOV.U32 R3, RZ, RZ, R11 ;  /* 0x000000ffff037224 */ /* 0x000fe400078e000b */
[----:B------:R-:W-:Y:S01]  /*26a0*/  IMAD.MOV.U32 R2, RZ, RZ, R10 ;  /* 0x000000ffff027224 */ /* 0x000fe200078e000a */
[----:B------:R-:W-:Y:S06]  /*26b0*/  @!P2 BRA `(.L_x_28) ;  /* 0x00000020008ca947 */ /* 0x000fec0003800000 */
[----:B------:R-:W0:Y:S02]  /*26c0*/  LDS.64 R2, [UR4+0x40] ;  /* 0x00004004ff027984 */ /* 0x000e240008000a00 */
[----:B0-----:R-:W-:-:S13]  /*26d0*/  FSETP.GEU.AND P0, PT, R3, R11, PT ;  /* 0x0000000b0300720b */ /* 0x001fda0003f0e000 */
[----:B------:R-:W-:Y:S05]  /*26e0*/  @!P0 BRA `(.L_x_28) ;  /* 0x0000002000808947 */ /* 0x000fea0003800000 */
[----:B------:R-:W-:-:S04]  /*26f0*/  ISETP.GE.AND P0, PT, R2, R10, PT ;  /* 0x0000000a0200720c */ /* 0x000fc80003f06270 */
[----:B------:R-:W-:-:S04]  /*2700*/  FSETP.EQ.AND P0, PT, R11, R3, !P0 ;  /* 0x000000030b00720b */ /* 0x000fc80004702000 */
[----:B------:R-:W-:Y:S02]  /*2710*/  FSEL R3, R3, R11, P0 ;  /* 0x0000000b03037208 */ /* 0x000fe40000000000 */
[----:B------:R-:W-:Y:S01]  /*2720*/  SEL R2, R2, R10, P0 ;  /* 0x0000000a02027207 */ /* 0x000fe20000000000 */
[----:B------:R-:W-:Y:S06]  /*2730*/  BRA `(.L_x_28) ;  /* 0x00000020006c7947 */ /* 0x000fec0003800000 */
.L_x_4:
[----:B------:R-:W0:Y:S01]  /*2740*/  S2R R0, SR_TID.X ;  /* 0x0000000000007919 */ /* 0x000e220000002100 */
[----:B------:R-:W0:Y:S02]  /*2750*/  LDC.64 R2, c[0x0][0x380] ;  /* 0x0000e000ff027b82 */ /* 0x000e240000000a00 */
[----:B0-----:R-:W-:-:S05]  /*2760*/  IMAD.WIDE.U32 R2, R0, 0x8, R2 ;  /* 0x0000000800027825 */ /* 0x001fca00078e0002 */
[----:B------:R-:W2:Y:S04]  /*2770*/  LDG.E.CONSTANT R11, desc[UR8][R2.64] ;  /* 0x00000008020b7981 */ /* 0x000ea8000c1e9900 */
[----:B------:R-:W2:Y:S04]  /*2780*/  LDG.E.CONSTANT R4, desc[UR8][R2.64+0x800] ;  /* 0x0008000802047981 */ /* 0x000ea8000c1e9900 */
[----:B------:R-:W3:Y:S04]  /*2790*/  LDG.E.CONSTANT R10, desc[UR8][R2.64+0x4] ;  /* 0x00000408020a7981 */ /* 0x000ee8000c1e9900 */
[----:B------:R-:W3:Y:S04]  /*27a0*/  LDG.E.CONSTANT R5, desc[UR8][R2.64+0x804] ;  /* 0x0008040802057981 */ /* 0x000ee8000c1e9900 */
[----:B------:R-:W4:Y:S04]  /*27b0*/  LDG.E.CONSTANT R6, desc[UR8][R2.64+0x1000] ;  /* 0x0010000802067981 */ /* 0x000f28000c1e9900 */
[----:B------:R-:W5:Y:S04]  /*27c0*/  LDG.E.CONSTANT R7, desc[UR8][R2.64+0x1004] ;  /* 0x0010040802077981 */ /* 0x000f68000c1e9900 */
        /* <DEDUP_REMOVED lines=9> */
[----:B------:R-:W5:Y:S01]  /*2860*/  LDG.E.CONSTANT R19, desc[UR8][R2.64+0x3804] ;  /* 0x0038040802137981 */ /* 0x000f62000c1e9900 */
[----:B------:R-:W-:Y:S01]  /*2870*/  UISETP.GE.U32.AND UP0, UPT, UR4, 0x1000, UPT ;  /* 0x000010000400788c */ /* 0x000fe2000bf06070 */
[----:B--2---:R-:W-:-:S04]  /*2880*/  ISETP.GE.AND P0, PT, R4, R11, PT ;  /* 0x0000000b0400720c */ /* 0x004fc80003f06270 */
[----:B---3--:R-:W-:-:S04]  /*2890*/  FSETP.NEU.OR P0, PT, R10, R5, P0 ;  /* 0x000000050a00720b */ /* 0x008fc8000070d400 */
[----:B------:R-:W-:-:S13]  /*28a0*/  FSETP.GEU.AND P0, PT, R5, R10, P0 ;  /* 0x0000000a0500720b */ /* 0x000fda000070e000 */
[----:B------:R-:W-:Y:S02]  /*28b0*/  @!P0 IMAD.MOV.U32 R11, RZ, RZ, R4 ;  /* 0x000000ffff0b8224 */ /* 0x000fe400078e0004 */
[----:B------:R-:W-:-:S03]  /*28c0*/  @!P0 IMAD.MOV.U32 R10, RZ, RZ, R5 ;  /* 0x000000ffff0a8224 */ /* 0x000fc600078e0005 */
[----:B----4-:R-:W-:-:S04]  /*28d0*/  ISETP.GE.AND P0, PT, R6, R11, PT ;  /* 0x0000000b0600720c */ /* 0x010fc80003f06270 */
[----:B-----5:R-:W-:-:S04]  /*28e0*/  FSETP.NEU.OR P0, PT, R10, R7, P0 ;  /* 0x000000070a00720b */ /* 0x020fc8000070d400 */
[----:B------:R-:W-:-:S13]  /*28f0*/  FSETP.LEU.AND P0, PT, R10, R7, P0 ;  /* 0x000000070a00720b */ /* 0x000fda000070b000 */
[----:B------:R-:W-:Y:S02]  /*2900*/  @!P0 IMAD.MOV.U32 R11, RZ, RZ, R6 ;  /* 0x000000ffff0b8224 */ /* 0x000fe400078e0006 */
[----:B------:R-:W-:-:S03]  /*2910*/  @!P0 IMAD.MOV.U32 R10, RZ, RZ, R7 ;  /* 0x000000ffff0a8224 */ /* 0x000fc600078e0007 */
[----:B------:R-:W-:-:S04]  /*2920*/  ISETP.GE.AND P0, PT, R8, R11, PT ;  /* 0x0000000b0800720c */ /* 0x000fc80003f06270 */
[----:B------:R-:W-:-:S04]  /*2930*/  FSETP.NEU.OR P0, PT, R10, R9, P0 ;  /* 0x000000090a00720b */ /* 0x000fc8000070d400 */
        /* <DEDUP_REMOVED lines=12> */
[----:B------:R-:W-:Y:S02]  /*2a00*/  @!P0 IMAD.MOV.U32 R10, RZ, RZ, R15 ;  /* 0x000000ffff0a8224 */ /* 0x000fe400078e000f */
[----:B------:R-:W-:Y:S01]  /*2a10*/  IMAD.MOV.U32 R15, RZ, RZ, 0x800 ;  /* 0x00000800ff0f7424 */ /* 0x000fe200078e00ff */
        /* <DEDUP_REMOVED lines=9> */
[----:B------:R-:W-:Y:S01]  /*2ab0*/  @!P0 IMAD.MOV.U32 R10, RZ, RZ, R19 ;  /* 0x000000ffff0a8224 */ /* 0x000fe200078e0013 */
[----:B------:R-:W-:Y:S06]  /*2ac0*/  BRA.U !UP0, `(.L_x_39) ;  /* 0x00000005080c7547 */ /* 0x000fec000b800000 */
[----:B------:R-:W-:Y:S01]  /*2ad0*/  IMAD.MOV.U32 R15, RZ, RZ, 0x800 ;  /* 0x00000800ff0f7424 */ /* 0x000fe200078e00ff */
[----:B------:R-:W0:Y:S01]  /*2ae0*/  LDCU UR5, c[0x0][0x3d0] ;  /* 0x00007a00ff0577ac */ /* 0x000e220008000800 */
[----:B------:R-:W-:-:S12]  /*2af0*/  UIADD3 UR6, UPT, UPT, UR4, -0x800, URZ ;  /* 0xfffff80004067890 */ /* 0x000fd8000fffe0ff */
.L_x_41:
[----:B------:R-:W-:-:S05]  /*2b00*/  IMAD.WIDE R4, R15, 0x8, R2 ;  /* 0x000000080f047825 */ /* 0x000fca00078e0202 */
[----:B------:R-:W2:Y:S04]  /*2b10*/  LDG.E.CONSTANT R6, desc[UR8][R4.64] ;  /* 0x0000000804067981 */ /* 0x000ea8000c1e9900 */
        /* <DEDUP_REMOVED lines=14> */
[----:B------:R1:W5:Y:S01]  /*2c00*/  LDG.E.CONSTANT R25, desc[UR8][R4.64+0x3804] ;  /* 0x0038040804197981 */ /* 0x000362000c1e9900 */
[----:B0-----:R-:W-:-:S02]  /*2c10*/  UMOV UR4, UR5 ;  /* 0x0000000500047c82 */ /* 0x001fc40008000000 */
[----:B-1----:R-:W-:-:S04]  /*2c20*/  IADD3 R4, PT, PT, -R15, UR4, RZ ;  /* 0x000000040f047c10 */ /* 0x002fc8000fffe1ff */
[----:B------:R-:W-:Y:S02]  /*2c30*/  ISETP.GE.AND P1, PT, R4, 0x800, PT ;  /* 0x000008000400780c */ /* 0x000fe40003f26270 */
[----:B--2---:R-:W-:-:S04]  /*2c40*/  ISETP.GE.AND P0, PT, R6, R11, PT ;  /* 0x0000000b0600720c */ /* 0x004fc80003f06270 */
[----:B---3--:R-:W-:-:S04]  /*2c50*/  FSETP.NEU.OR P0, PT, R10, R7, P0 ;  /* 0x000000070a00720b */ /* 0x008fc8000070d400 */
[----:B------:R-:W-:-:S13]  /*2c60*/  FSETP.LEU.AND P0, PT, R10, R7, P0 ;  /* 0x000000070a00720b */ /* 0x000fda000070b000 */
        /* <DEDUP_REMOVED lines=37> */
[----:B------:R-:W-:Y:S06]  /*2ec0*/  @!P1 BRA `(.L_x_40) ;  /* 0x00000010008c9947 */ /* 0x000fec0003800000 */
[----:B------:R-:W-:-:S05]  /*2ed0*/  VIADD R15, R15, 0x800 ;  /* 0x000008000f0f7836 */ /* 0x000fca0000000000 */
[----:B------:R-:W-:-:S13]  /*2ee0*/  ISETP.GT.AND P0, PT, R15, UR6, PT ;  /* 0x000000060f007c0c */ /* 0x000fda000bf04270 */
[----:B------:R-:W-:Y:S05]  /*2ef0*/  @!P0 BRA `(.L_x_41) ;  /* 0xfffffffc00008947 */ /* 0x000fea000383ffff */
.L_x_39:
[----:B------:R-:W-:-:S13]  /*2f00*/  ISETP.GE.AND P0, PT, R15, UR4, PT ;  /* 0x000000040f007c0c */ /* 0x000fda000bf06270 */
[----:B------:R-:W-:Y:S05]  /*2f10*/  @P0 BRA `(.L_x_40) ;  /* 0x0000001000780947 */ /* 0x000fea0003800000 */
[----:B------:R-:W-:Y:S01]  /*2f20*/  IADD3 R13, PT, PT, -R15, UR4, RZ ;  /* 0x000000040f0d7c10 */ /* 0x000fe2000fffe1ff */
[----:B------:R-:W-:Y:S03]  /*2f30*/  BSSY.RECONVERGENT B1, `(.L_x_40) ;  /* 0x000011c000017945 */ /* 0x000fe60003800200 */
[----:B------:R-:W-:-:S13]  /*2f40*/  ISETP.GE.AND P0, PT, R0, R13, PT ;  /* 0x0000000d0000720c */ /* 0x000fda0003f06270 */
[----:B------:R-:W-:Y:S05]  /*2f50*/  @P0 BRA `(.L_x_42) ;  /* 0x0000001000640947 */ /* 0x000fea0003800000 */
[----:B------:R-:W-:Y:S01]  /*2f60*/  LOP3.LUT R2, RZ, R0, RZ, 0x33, !PT ;  /* 0x00000000ff027212 */ /* 0x000fe200078e33ff */
[----:B------:R-:W-:Y:S01]  /*2f70*/  BSSY.RECONVERGENT B2, `(.L_x_43) ;  /* 0x000001e000027945 */ /* 0x000fe20003800200 */
[----:B------:R-:W-:Y:S02]  /*2f80*/  IMAD.MOV.U32 R12, RZ, RZ, R0 ;  /* 0x000000ffff0c7224 */ /* 0x000fe400078e0000 */
[----:B------:R-:W-:-:S04]  /*2f90*/  IADD3 R2, PT, PT, -R15, UR4, R2 ;  /* 0x000000040f027c10 */ /* 0x000fc8000fffe102 */
[C---:B------:R-:W-:Y:S02]  /*2fa0*/  LOP3.LUT R3, R2.reuse, 0x300, RZ, 0xc0, !PT ;  /* 0x0000030002037812 */ /* 0x040fe400078ec0ff */
[----:B------:R-:W-:Y:S02]  /*2fb0*/  ISETP.GE.U32.AND P2, PT, R2, 0x300, PT ;  /* 0x000003000200780c */ /* 0x000fe40003f46070 */
[----:B------:R-:W-:-:S13]  /*2fc0*/  ISETP.NE.AND P0, PT, R3, 0x300, PT ;  /* 0x000003000300780c */ /* 0x000fda0003f05270 */
[----:B------:R-:W-:Y:S05]  /*2fd0*/  @!P0 BRA `(.L_x_44) ;  /* 0x00000000005c8947 */ /* 0x000fea0003800000 */
[----:B------:R-:W0:Y:S01]  /*2fe0*/  LDC.64 R4, c[0x0][0x380] ;  /* 0x0000e000ff047b82 */ /* 0x000e220000000a00 */
[----:B------:R-:W-:Y:S01]  /*2ff0*/  LEA.HI R2, R2, 0x1, RZ, 0x18 ;  /* 0x0000000102027811 */ /* 0x000fe200078fc0ff */
[----:B------:R-:W-:Y:S02]  /*3000*/  IMAD.MOV.U32 R8, RZ, RZ, R11 ;  /* 0x000000ffff087224 */ /* 0x000fe400078e000b */
[----:B------:R-:W-:Y:S01]  /*3010*/  IMAD.MOV.U32 R9, RZ, RZ, R10 ;  /* 0x000000ffff097224 */ /* 0x000fe200078e000a */
[----:B------:R-:W-:Y:S01]  /*3020*/  LOP3.LUT R2, R2, 0x3, RZ, 0xc0, !PT ;  /* 0x0000000302027812 */ /* 0x000fe200078ec0ff */
[----:B------:R-:W-:Y:S02]  /*3030*/  IMAD.IADD R7, R0, 0x1, R15 ;  /* 0x0000000100077824 */ /* 0x000fe400078e020f */
[----:B------:R-:W-:Y:S02]  /*3040*/  IMAD.MOV.U32 R12, RZ, RZ, R0 ;  /* 0x000000ffff0c7224 */ /* 0x000fe400078e0000 */
[----:B------:R-:W-:-:S07]  /*3050*/  IMAD.MOV R6, RZ, RZ, -R2 ;  /* 0x000000ffff067224 */ /* 0x000fce00078e0a02 */
.L_x_45:
[----:B0-----:R-:W-:-:S05]  /*3060*/  IMAD.WIDE.U32 R2, R7, 0x8, R4 ;  /* 0x0000000807027825 */ /* 0x001fca00078e0004 */
[----:B------:R-:W2:Y:S04]  /*3070*/  LDG.E.CONSTANT R10, desc[UR8][R2.64+0x4] ;  /* 0x00000408020a7981 */ /* 0x000ea8000c1e9900 */
[----:B------:R-:W3:Y:S01]  /*3080*/  LDG.E.CONSTANT R11, desc[UR8][R2.64] ;  /* 0x00000008020b7981 */ /* 0x000ee2000c1e9900 */
[----:B------:R-:W-:Y:S02]  /*3090*/  VIADD R6, R6, 0x1 ;  /* 0x0000000106067836 */ /* 0x000fe40000000000 */
[----:B------:R-:W-:Y:S02]  /*30a0*/  VIADD R12, R12, 0x100 ;  /* 0x000001000c0c7836 */ /* 0x000fe40000000000 */
[----:B------:R-:W-:Y:S01]  /*30b0*/  VIADD R7, R7, 0x100 ;  /* 0x0000010007077836 */ /* 0x000fe20000000000 */
[----:B------:R-:W-:-:S02]  /*30c0*/  ISETP.NE.AND P3, PT, R6, RZ, PT ;  /* 0x000000ff0600720c */ /* 0x000fc40003f65270 */
        /* <DEDUP_REMOVED lines=8> */
.L_x_44:
[----:B------:R-:W-:Y:S05]  /*3150*/  BSYNC.RECONVERGENT B2 ;  /* 0x0000000000027941 */ /* 0x000fea0003800200 */
.L_x_43:
[----:B------:R-:W-:Y:S05]  /*3160*/  @!P2 BRA `(.L_x_42) ;  /* 0x0000000c00e0a947 */ /* 0x000fea0003800000 */
[----:B------:R-:W0:Y:S01]  /*3170*/  LDCU.64 UR12, c[0x0][0x380] ;  /* 0x00007000ff0c77ac */ /* 0x000e220008000a00 */
[----:B------:R-:W-:Y:S01]  /*3180*/  IMAD.IADD R5, R13, 0x1, -R12 ;  /* 0x000000010d057824 */ /* 0x000fe200078e0a0c */
[C---:B------:R-:W-:Y:S01]  /*3190*/  IADD3 R2, P0, PT, R12.reuse, R15, RZ ;  /* 0x0000000f0c027210 */ /* 0x040fe20007f1e0ff */
[----:B------:R-:W-:Y:S01]  /*31a0*/  BSSY.RECONVERGENT B2, `(.L_x_46) ;  /* 0x000008a000027945 */ /* 0x000fe20003800200 */
[----:B------:R-:W-:Y:S02]  /*31b0*/  IMAD.IADD R15, R12, 0x1, R15 ;  /* 0x000000010c0f7824 */ /* 0x000fe400078e020f */
[----:B------:R-:W-:Y:S01]  /*31c0*/  ISETP.GT.AND P1, PT, R5, 0xc00, PT ;  /* 0x00000c000500780c */ /* 0x000fe20003f24270 */
[----:B------:R-:W-:Y:S01]  /*31d0*/  IMAD.X R3, RZ, RZ, RZ, P0 ;  /* 0x000000ffff037224 */ /* 0x000fe200000e06ff */
[----:B0-----:R-:W-:-:S04]  /*31e0*/  LEA R4, P0, R2, UR12, 0x3 ;  /* 0x0000000c02047c11 */ /* 0x001fc8000f8018ff */
[----:B------:R-:W-:Y:S02]  /*31f0*/  LEA.HI.X R2, R2, UR13, R3, 0x3, P0 ;  /* 0x0000000d02027c11 */ /* 0x000fe400080f1c03 */
[----:B------:R-:W-:-:S05]  /*3200*/  IADD3 R4, P0, PT, R4, 0x1804, RZ ;  /* 0x0000180404047810 */ /* 0x000fca0007f1e0ff */
[----:B------:R-:W-:Y:S01]  /*3210*/  IMAD.X R5, RZ, RZ, R2, P0 ;  /* 0x000000ffff057224 */ /* 0x000fe200000e0602 */
[----:B------:R-:W-:Y:S01]  /*3220*/  PLOP3.LUT P0, PT, PT, PT, PT, 0x80, 0x8 ;  /* 0x000000000008781c */ /* 0x000fe20003f0f070 */
[----:B------:R-:W-:-:S12]  /*3230*/  @!P1 BRA `(.L_x_47) ;  /* 0x0000000800009947 */ /* 0x000fd80003800000 */
[----:B------:R-:W0:Y:S01]  /*3240*/  LDC.64 R2, c[0x0][0x380] ;  /* 0x0000e000ff027b82 */ /* 0x000e220000000a00 */
[----:B------:R-:W-:Y:S01]  /*3250*/  PLOP3.LUT P0, PT, PT, PT, PT, 0x8, 0x80 ;  /* 0x000000000080781c */ /* 0x000fe20003f0e170 */
[----:B------:R-:W-:-:S12]  /*3260*/  VIADD R17, R13, 0xfffff400 ;  /* 0xfffff4000d117836 */ /* 0x000fd80000000000 */
.L_x_48:
[C---:B0-----:R-:W-:Y:S01]  /*3270*/  IMAD.WIDE.U32 R6, R15.reuse, 0x8, R2 ;  /* 0x000000080f067825 */ /* 0x041fe200078e0002 */
[----:B------:R-:W2:Y:S04]  /*3280*/  LDG.E.CONSTANT R20, desc[UR8][R4.64+-0x1000] ;  /* 0xfff0000804147981 */ /* 0x000ea8000c1e9900 */
[----:B------:R-:W3:Y:S04]  /*3290*/  LDG.E.CONSTANT R19, desc[UR8][R6.64+0x4] ;  /* 0x0000040806137981 */ /* 0x000ee8000c1e9900 */
[----:B------:R0:W4:Y:S04]  /*32a0*/  LDG.E.CONSTANT R22, desc[UR8][R6.64] ;  /* 0x0000000806167981 */ /* 0x000128000c1e9900 */
[----:B------:R-:W5:Y:S04]  /*32b0*/  LDG.E.CONSTANT R18, desc[UR8][R4.64+-0x1004] ;  /* 0xffeffc0804127981 */ /* 0x000f68000c1e9900 */
[----:B------:R-:W5:Y:S04]  /*32c0*/  LDG.E.CONSTANT R23, desc[UR8][R4.64+-0x800] ;  /* 0xfff8000804177981 */ /* 0x000f68000c1e9900 */
[----:B------:R-:W5:Y:S04]  /*32d0*/  LDG.E.CONSTANT R21, desc[UR8][R4.64+-0x804] ;  /* 0xfff7fc0804157981 */ /* 0x000f68000c1e9900 */
[----:B------:R-:W5:Y:S01]  /*32e0*/  LDG.E.CONSTANT R16, desc[UR8][R4.64] ;  /* 0x0000000804107981 */ /* 0x000f62000c1e9900 */
[----:B------:R-:W-:-:S03]  /*32f0*/  VIADD R9, R15, 0x400 ;  /* 0x000004000f097836 */ /* 0x000fc60000000000 */
[----:B------:R-:W5:Y:S01]  /*3300*/  LDG.E.CONSTANT R14, desc[UR8][R4.64+-0x4] ;  /* 0xfffffc08040e7981 */ /* 0x000f62000c1e9900 */
[----:B------:R-:W-:-:S03]  /*3310*/  IMAD.WIDE.U32 R8, R9, 0x8, R2 ;  /* 0x0000000809087825 */ /* 0x000fc600078e0002 */
[----:B------:R-:W5:Y:S04]  /*3320*/  LDG.E.CONSTANT R30, desc[UR8][R4.64+0x1000] ;  /* 0x00100008041e7981 */ /* 0x000f68000c1e9900 */
[----:B------:R-:W5:Y:S04]  /*3330*/  LDG.E.CONSTANT R25, desc[UR8][R8.64+0x4] ;  /* 0x0000040808197981 */ /* 0x000f68000c1e9900 */
[----:B------:R1:W5:Y:S04]  /*3340*/  LDG.E.CONSTANT R31, desc[UR8][R8.64] ;  /* 0x00000008081f7981 */ /* 0x000368000c1e9900 */
[----:B------:R-:W5:Y:S04]  /*3350*/  LDG.E.CONSTANT R28, desc[UR8][R4.64+0xffc] ;  /* 0x000ffc08041c7981 */ /* 0x000f68000c1e9900 */
[----:B------:R-:W5:Y:S04]  /*3360*/  LDG.E.CONSTANT R29, desc[UR8][R4.64+0x1800] ;  /* 0x00180008041d7981 */ /* 0x000f68000c1e9900 */
[----:B------:R-:W5:Y:S04]  /*3370*/  LDG.E.CONSTANT R27, desc[UR8][R4.64+0x17fc] ;  /* 0x0017fc08041b7981 */ /* 0x000f68000c1e9900 */
[----:B------:R-:W5:Y:S01]  /*3380*/  LDG.E.CONSTANT R26, desc[UR8][R4.64+0x2000] ;  /* 0x00200008041a7981 */ /* 0x000f62000c1e9900 */
[----:B0-----:R-:W-:-:S03]  /*3390*/  VIADD R7, R15, 0x800 ;  /* 0x000008000f077836 */ /* 0x001fc60000000000 */
[----:B------:R-:W5:Y:S01]  /*33a0*/  LDG.E.CONSTANT R24, desc[UR8][R4.64+0x1ffc] ;  /* 0x001ffc0804187981 */ /* 0x000f62000c1e9900 */
[----:B------:R-:W-:-:S03]  /*33b0*/  IMAD.WIDE.U32 R6, R7, 0x8, R2 ;  /* 0x0000000807067825 */ /* 0x000fc600078e0002 */
[----:B------:R-:W5:Y:S04]  /*33c0*/  LDG.E.CONSTANT R34, desc[UR8][R4.64+0x3000] ;  /* 0x0030000804227981 */ /* 0x000f68000c1e9900 */
[----:B------:R-:W5:Y:S04]  /*33d0*/  LDG.E.CONSTANT R33, desc[UR8][R6.64+0x4] ;  /* 0x0000040806217981 */ /* 0x000f68000c1e9900 */
[----:B------:R-:W5:Y:S04]  /*33e0*/  LDG.E.CONSTANT R35, desc[UR8][R6.64] ;  /* 0x0000000806237981 */ /* 0x000f68000c1e9900 */
[----:B------:R-:W5:Y:S04]  /*33f0*/  LDG.E.CONSTANT R32, desc[UR8][R4.64+0x2ffc] ;  /* 0x002ffc0804207981 */ /* 0x000f68000c1e9900 */
[----:B------:R-:W5:Y:S04]  /*3400*/  LDG.E.CONSTANT R39, desc[UR8][R4.64+0x3800] ;  /* 0x0038000804277981 */ /* 0x000f68000c1e9900 */
[----:B------:R-:W5:Y:S04]  /*3410*/  LDG.E.CONSTANT R37, desc[UR8][R4.64+0x37fc] ;  /* 0x0037fc0804257981 */ /* 0x000f68000c1e9900 */
[----:B------:R-:W5:Y:S01]  /*3420*/  LDG.E.CONSTANT R38, desc[UR8][R4.64+0x4000] ;  /* 0x0040000804267981 */ /* 0x000f62000c1e9900 */
[----:B-1----:R-:W-:-:S03]  /*3430*/  VIADD R9, R15, 0xc00 ;  /* 0x00000c000f097836 */ /* 0x002fc60000000000 */
[----:B------:R-:W5:Y:S01]  /*3440*/  LDG.E.CONSTANT R36, desc[UR8][R4.64+0x3ffc] ;  /* 0x003ffc0804247981 */ /* 0x000f62000c1e9900 */
[----:B------:R-:W-:-:S03]  /*3450*/  IMAD.WIDE.U32 R8, R9, 0x8, R2 ;  /* 0x0000000809087825 */ /* 0x000fc600078e0002 */
[----:B------:R-:W5:Y:S04]  /*3460*/  LDG.E.CONSTANT R40, desc[UR8][R4.64+0x5000] ;  /* 0x0050000804287981 */ /* 0x000f68000c1e9900 */
[----:B------:R-:W5:Y:S04]  /*3470*/  LDG.E.CONSTANT R41, desc[UR8][R8.64+0x4] ;  /* 0x0000040808297981 */ /* 0x000f68000c1e9900 */
[----:B------:R-:W5:Y:S04]  /*3480*/  LDG.E.CONSTANT R7, desc[UR8][R8.64] ;  /* 0x0000000808077981 */ /* 0x000f68000c1e9900 */
[----:B------:R-:W5:Y:S04]  /*3490*/  LDG.E.CONSTANT R6, desc[UR8][R4.64+0x4ffc] ;  /* 0x004ffc0804067981 */ /* 0x000f68000c1e9900 */
[----:B------:R-:W5:Y:S04]  /*34a0*/  LDG.E.CONSTANT R9, desc[UR8][R4.64+0x5800] ;  /* 0x0058000804097981 */ /* 0x000f68000c1e9900 */
[----:B------:R-:W5:Y:S01]  /*34b0*/  LDG.E.CONSTANT R8, desc[UR8][R4.64+0x57fc] ;  /* 0x0057fc0804087981 */ /* 0x000f62000c1e9900 */
[----:B---3--:R-:W-:-:S13]  /*34c0*/  FSETP.GT.AND P2, PT, R10, R19, PT ;  /* 0x000000130a00720b */ /* 0x008fda0003f44000 */
[----:B----4-:R-:W-:-:S04]  /*34d0*/  @!P2 ISETP.GE.AND P1, PT, R22, R11, PT ;  /* 0x0000000b1600a20c */ /* 0x010fc80003f26270 */
[----:B------:R-:W-:-:S04]  /*34e0*/  @!P2 FSETP.EQ.AND P1, PT, R10, R19, !P1 ;  /* 0x000000130a00a20b */ /* 0x000fc80004f22000 */
[----:B------:R-:W-:Y:S02]  /*34f0*/  @!P2 FSEL R19, R19, R10, P1 ;  /* 0x0000000a1313a208 */ /* 0x000fe40000800000 */
[----:B------:R-:W-:Y:S01]  /*3500*/  @!P2 SEL R22, R22, R11, P1 ;  /* 0x0000000b1616a207 */ /* 0x000fe20000800000 */
[----:B------:R-:W3:Y:S01]  /*3510*/  LDG.E.CONSTANT R10, desc[UR8][R4.64+0x6000] ;  /* 0x00600008040a7981 */ /* 0x000ee2000c1e9900 */
[----:B--2---:R-:W-:-:S03]  /*3520*/  FSETP.GT.AND P3, PT, R19, R20, PT ;  /* 0x000000141300720b */ /* 0x004fc60003f64000 */
[----:B------:R0:W2:Y:S10]  /*3530*/  LDG.E.CONSTANT R11, desc[UR8][R4.64+0x5ffc] ;  /* 0x005ffc08040b7981 */ /* 0x0000b4000c1e9900 */
[----:B-----5:R-:W-:-:S04]  /*3540*/  @!P3 ISETP.GE.AND P1, PT, R18, R22, PT ;  /* 0x000000161200b20c */ /* 0x020fc80003f26270 */
        /* <DEDUP_REMOVED lines=66> */
[----:B------:R-:W-:Y:S01]  /*3970*/  @!P4 FSEL R9, R9, R40, P1 ;  /* 0x000000280909c208 */ /* 0x000fe20000800000 */
[----:B------:R-:W-:-:S03]  /*3980*/  VIADD R12, R12, 0x1000 ;  /* 0x000010000c0c7836 */ /* 0x000fc60000000000 */
[----:B---3--:R-:W-:Y:S02]  /*3990*/  FSETP.GT.AND P2, PT, R9, R10, PT ;  /* 0x0000000a0900720b */ /* 0x008fe40003f44000 */
[----:B------:R-:W-:Y:S02]  /*39a0*/  ISETP.GE.AND P3, PT, R12, R17, PT ;  /* 0x000000110c00720c */ /* 0x000fe40003f66270 */
[----:B------:R-:W-:Y:S02]  /*39b0*/  @!P4 SEL R8, R8, R6, P1 ;  /* 0x000000060808c207 */ /* 0x000fe40000800000 */
[----:B0-----:R-:W-:-:S07]  /*39c0*/  IADD3 R4, P4, PT, R4, 0x8000, RZ ;  /* 0x0000800004047810 */ /* 0x001fce0007f9e0ff */
[----:B--2---:R-:W-:-:S04]  /*39d0*/  @!P2 ISETP.GE.AND P1, PT, R11, R8, PT ;  /* 0x000000080b00a20c */ /* 0x004fc80003f26270 */
[----:B------:R-:W-:Y:S01]  /*39e0*/  @!P2 FSETP.EQ.AND P1, PT, R9, R10, !P1 ;  /* 0x0000000a0900a20b */ /* 0x000fe20004f22000 */
[----:B------:R-:W-:Y:S02]  /*39f0*/  IMAD.X R5, RZ, RZ, R5, P4 ;  /* 0x000000ffff057224 */ /* 0x000fe400020e0605 */
[----:B------:R-:W-:Y:S01]  /*3a00*/  VIADD R15, R15, 0x1000 ;  /* 0x000010000f0f7836 */ /* 0x000fe20000000000 */
[----:B------:R-:W-:Y:S02]  /*3a10*/  @!P2 SEL R11, R11, R8, P1 ;  /* 0x000000080b0ba207 */ /* 0x000fe40000800000 */
[----:B------:R-:W-:Y:S01]  /*3a20*/  @!P2 FSEL R10, R10, R9, P1 ;  /* 0x000000090a0aa208 */ /* 0x000fe20000800000 */
[----:B------:R-:W-:Y:S06]  /*3a30*/  @!P3 BRA `(.L_x_48) ;  /* 0xfffffff8000cb947 */ /* 0x000fec000383ffff */
.L_x_47:
[----:B------:R-:W-:Y:S05]  /*3a40*/  BSYNC.RECONVERGENT B2 ;  /* 0x0000000000027941 */ /* 0x000fea0003800200 */
.L_x_46:
[----:B------:R-:W-:Y:S01]  /*3a50*/  IMAD.IADD R2, R13, 0x1, -R12 ;  /* 0x000000010d027824 */ /* 0x000fe200078e0a0c */
[----:B------:R-:W-:Y:S04]  /*3a60*/  BSSY.RECONVERGENT B2, `(.L_x_49) ;  /* 0x0000048000027945 */ /* 0x000fe80003800200 */
[----:B------:R-:W-:-:S13]  /*3a70*/  ISETP.GT.AND P1, PT, R2, 0x400, PT ;  /* 0x000004000200780c */ /* 0x000fda0003f24270 */
[----:B------:R-:W-:Y:S05]  /*3a80*/  @!P1 BRA `(.L_x_50) ;  /* 0x0000000400149947 */ /* 0x000fea0003800000 */
[----:B------:R-:W0:Y:S01]  /*3a90*/  LDC.64 R6, c[0x0][0x380] ;  /* 0x0000e000ff067b82 */ /* 0x000e220000000a00 */
[----:B------:R-:W2:Y:S04]  /*3aa0*/  LDG.E.CONSTANT R14, desc[UR8][R4.64+-0x1000] ;  /* 0xfff00008040e7981 */ /* 0x000ea8000c1e9900 */
[----:B------:R-:W3:Y:S04]  /*3ab0*/  LDG.E.CONSTANT R17, desc[UR8][R4.64+-0x1004] ;  /* 0xffeffc0804117981 */ /* 0x000ee8000c1e9900 */
[----:B------:R-:W4:Y:S04]  /*3ac0*/  LDG.E.CONSTANT R19, desc[UR8][R4.64+-0x800] ;  /* 0xfff8000804137981 */ /* 0x000f28000c1e9900 */
[----:B------:R-:W5:Y:S04]  /*3ad0*/  LDG.E.CONSTANT R16, desc[UR8][R4.64+-0x804] ;  /* 0xfff7fc0804107981 */ /* 0x000f68000c1e9900 */
[----:B------:R-:W5:Y:S04]  /*3ae0*/  LDG.E.CONSTANT R18, desc[UR8][R4.64] ;  /* 0x0000000804127981 */ /* 0x000f68000c1e9900 */
[----:B------:R-:W5:Y:S01]  /*3af0*/  LDG.E.CONSTANT R21, desc[UR8][R4.64+-0x4] ;  /* 0xfffffc0804157981 */ /* 0x000f62000c1e9900 */
[----:B0-----:R-:W-:-:S05]  /*3b00*/  IMAD.WIDE.U32 R2, R15, 0x8, R6 ;  /* 0x000000080f027825 */ /* 0x001fca00078e0006 */
[----:B------:R-:W2:Y:S04]  /*3b10*/  LDG.E.CONSTANT R9, desc[UR8][R2.64+0x4] ;  /* 0x0000040802097981 */ /* 0x000ea8000c1e9900 */
[----:B------:R0:W3:Y:S01]  /*3b20*/  LDG.E.CONSTANT R8, desc[UR8][R2.64] ;  /* 0x0000000802087981 */ /* 0x0000e2000c1e9900 */
[----:B------:R-:W-:-:S04]  /*3b30*/  VIADD R27, R15, 0x400 ;  /* 0x000004000f1b7836 */ /* 0x000fc80000000000 */
[----:B------:R-:W-:-:S05]  /*3b40*/  IMAD.WIDE.U32 R6, R27, 0x8, R6 ;  /* 0x000000081b067825 */ /* 0x000fca00078e0006 */
[----:B------:R-:W5:Y:S01]  /*3b50*/  LDG.E.CONSTANT R15, desc[UR8][R6.64+0x4] ;  /* 0x00000408060f7981 */ /* 0x000f62000c1e9900 */
[----:B0-----:R-:W-:-:S03]  /*3b60*/  IADD3 R2, P0, PT, R4, 0x2000, RZ ;  /* 0x0000200004027810 */ /* 0x001fc60007f1e0ff */
[----:B------:R-:W5:Y:S02]  /*3b70*/  LDG.E.CONSTANT R20, desc[UR8][R6.64] ;  /* 0x0000000806147981 */ /* 0x000f64000c1e9900 */
[----:B------:R-:W-:-:S05]  /*3b80*/  IMAD.X R3, RZ, RZ, R5, P0 ;  /* 0x000000ffff037224 */ /* 0x000fca00000e0605 */
[----:B------:R-:W5:Y:S04]  /*3b90*/  LDG.E.CONSTANT R22, desc[UR8][R2.64+-0x1000] ;  /* 0xfff0000802167981 */ /* 0x000f68000c1e9900 */
[----:B------:R-:W5:Y:S04]  /*3ba0*/  LDG.E.CONSTANT R23, desc[UR8][R2.64+-0x1004] ;  /* 0xffeffc0802177981 */ /* 0x000f68000c1e9900 */
[----:B------:R-:W5:Y:S04]  /*3bb0*/  LDG.E.CONSTANT R25, desc[UR8][R2.64+-0x800] ;  /* 0xfff8000802197981 */ /* 0x000f68000c1e9900 */
[----:B------:R-:W5:Y:S01]  /*3bc0*/  LDG.E.CONSTANT R4, desc[UR8][R2.64+-0x804] ;  /* 0xfff7fc0802047981 */ /* 0x000f62000c1e9900 */
[----:B--2---:R-:W-:-:S13]  /*3bd0*/  FSETP.GT.AND P1, PT, R10, R9, PT ;  /* 0x000000090a00720b */ /* 0x004fda0003f24000 */
[----:B---3--:R-:W-:-:S04]  /*3be0*/  @!P1 ISETP.GE.AND P0, PT, R8, R11, PT ;  /* 0x0000000b0800920c */ /* 0x008fc80003f06270 */
[----:B------:R-:W-:-:S04]  /*3bf0*/  @!P1 FSETP.EQ.AND P0, PT, R10, R9, !P0 ;  /* 0x000000090a00920b */ /* 0x000fc80004702000 */
[----:B------:R-:W-:Y:S02]  /*3c00*/  @!P1 FSEL R9, R9, R10, P0 ;  /* 0x0000000a09099208 */ /* 0x000fe40000000000 */
[----:B------:R-:W2:Y:S01]  /*3c10*/  LDG.E.CONSTANT R10, desc[UR8][R2.64] ;  /* 0x00000008020a7981 */ /* 0x000ea2000c1e9900 */
[----:B------:R-:W-:-:S03]  /*3c20*/  @!P1 SEL R8, R8, R11, P0 ;  /* 0x0000000b08089207 */ /* 0x000fc60000000000 */
[----:B------:R0:W3:Y:S01]  /*3c30*/  LDG.E.CONSTANT R11, desc[UR8][R2.64+-0x4] ;  /* 0xfffffc08020b7981 */ /* 0x0000e2000c1e9900 */
[----:B------:R-:W-:-:S13]  /*3c40*/  FSETP.GT.AND P1, PT, R9, R14, PT ;  /* 0x0000000e0900720b */ /* 0x000fda0003f24000 */
[----:B------:R-:W-:-:S04]  /*3c50*/  @!P1 ISETP.GE.AND P0, PT, R17, R8, PT ;  /* 0x000000081100920c */ /* 0x000fc80003f06270 */
[----:B------:R-:W-:-:S04]  /*3c60*/  @!P1 FSETP.EQ.AND P0, PT, R9, R14, !P0 ;  /* 0x0000000e0900920b */ /* 0x000fc80004702000 */
[----:B------:R-:W-:-:S04]  /*3c70*/  @!P1 FSEL R14, R14, R9, P0 ;  /* 0x000000090e0e9208 */ /* 0x000fc80000000000 */
[----:B----4-:R-:W-:Y:S02]  /*3c80*/  FSETP.GT.AND P2, PT, R14, R19, PT ;  /* 0x000000130e00720b */ /* 0x010fe40003f44000 */
[----:B------:R-:W-:-:S11]  /*3c90*/  @!P1 SEL R17, R17, R8, P0 ;  /* 0x0000000811119207 */ /* 0x000fd60000000000 */
        /* <DEDUP_REMOVED lines=25> */
[----:B0-----:R-:W-:Y:S01]  /*3e30*/  IADD3 R2, P2, PT, R2, 0x2000, RZ ;  /* 0x0000200002027810 */ /* 0x001fe20007f5e0ff */
[----:B------:R-:W-:Y:S01]  /*3e40*/  VIADD R15, R27, 0x400 ;  /* 0x000004001b0f7836 */ /* 0x000fe20000000000 */
[----:B------:R-:W-:Y:S01]  /*3e50*/  PLOP3.LUT P0, PT, PT, PT, PT, 0x8, 0x80 ;  /* 0x000000000080781c */ /* 0x000fe20003f0e170 */
[----:B------:R-:W-:Y:S02]  /*3e60*/  VIADD R12, R12, 0x400 ;  /* 0x000004000c0c7836 */ /* 0x000fe40000000000 */
[----:B------:R-:W-:Y:S01]  /*3e70*/  IMAD.X R5, RZ, RZ, R3, P2 ;  /* 0x000000ffff057224 */ /* 0x000fe200010e0603 */
[----:B--2---:R-:W-:-:S13]  /*3e80*/  FSETP.GT.AND P3, PT, R25, R10, PT ;  /* 0x0000000a1900720b */ /* 0x004fda0003f64000 */
[----:B---3--:R-:W-:-:S04]  /*3e90*/  @!P3 ISETP.GE.AND P1, PT, R11, R4, PT ;  /* 0x000000040b00b20c */ /* 0x008fc80003f26270 */
[----:B------:R-:W-:-:S04]  /*3ea0*/  @!P3 FSETP.EQ.AND P1, PT, R25, R10, !P1 ;  /* 0x0000000a1900b20b */ /* 0x000fc80004f22000 */
[----:B------:R-:W-:Y:S01]  /*3eb0*/  @!P3 SEL R11, R11, R4, P1 ;  /* 0x000000040b0bb207 */ /* 0x000fe20000800000 */
[----:B------:R-:W-:Y:S01]  /*3ec0*/  IMAD.MOV.U32 R4, RZ, RZ, R2 ;  /* 0x000000ffff047224 */ /* 0x000fe200078e0002 */
[----:B------:R-:W-:-:S07]  /*3ed0*/  @!P3 FSEL R10, R10, R25, P1 ;  /* 0x000000190a0ab208 */ /* 0x000fce0000800000 */
.L_x_50:
[----:B------:R-:W-:Y:S05]  /*3ee0*/  BSYNC.RECONVERGENT B2 ;  /* 0x0000000000027941 */ /* 0x000fea0003800200 */
.L_x_49:
[----:B------:R-:W-:-:S13]  /*3ef0*/  ISETP.LT.OR P0, PT, R12, R13, P0 ;  /* 0x0000000d0c00720c */ /* 0x000fda0000701670 */
[----:B------:R-:W-:Y:S05]  /*3f00*/  @!P0 BRA `(.L_x_42) ;  /* 0x0000000000788947 */ /* 0x000fea0003800000 */
[----:B------:R-:W0:Y:S01]  /*3f10*/  LDC.64 R2, c[0x0][0x380] ;  /* 0x0000e000ff027b82 */ /* 0x000e220000000a00 */
[----:B------:R-:W2:Y:S04]  /*3f20*/  LDG.E.CONSTANT R8, desc[UR8][R4.64+-0x1000] ;  /* 0xfff0000804087981 */ /* 0x000ea8000c1e9900 */
[----:B------:R-:W3:Y:S04]  /*3f30*/  LDG.E.CONSTANT R9, desc[UR8][R4.64+-0x1004] ;  /* 0xffeffc0804097981 */ /* 0x000ee8000c1e9900 */
[----:B------:R-:W4:Y:S04]  /*3f40*/  LDG.E.CONSTANT R13, desc[UR8][R4.64+-0x800] ;  /* 0xfff80008040d7981 */ /* 0x000f28000c1e9900 */
[----:B------:R-:W5:Y:S01]  /*3f50*/  LDG.E.CONSTANT R12, desc[UR8][R4.64+-0x804] ;  /* 0xfff7fc08040c7981 */ /* 0x000f62000c1e9900 */
[----:B0-----:R-:W-:-:S05]  /*3f60*/  IMAD.WIDE.U32 R2, R15, 0x8, R2 ;  /* 0x000000080f027825 */ /* 0x001fca00078e0002 */
[----:B------:R-:W2:Y:S04]  /*3f70*/  LDG.E.CONSTANT R7, desc[UR8][R2.64+0x4] ;  /* 0x0000040802077981 */ /* 0x000ea8000c1e9900 */
[----:B------:R-:W3:Y:S01]  /*3f80*/  LDG.E.CONSTANT R6, desc[UR8][R2.64] ;  /* 0x0000000802067981 */ /* 0x000ee2000c1e9900 */
[----:B--2---:R-:W-:-:S13]  /*3f90*/  FSETP.GT.AND P1, PT, R10, R7, PT ;  /* 0x000000070a00720b */ /* 0x004fda0003f24000 */
[----:B---3--:R-:W-:-:S04]  /*3fa0*/  @!P1 ISETP.GE.AND P0, PT, R6, R11, PT ;  /* 0x0000000b0600920c */ /* 0x008fc80003f06270 */
[----:B------:R-:W-:-:S04]  /*3fb0*/  @!P1 FSETP.EQ.AND P0, PT, R10, R7, !P0 ;  /* 0x000000070a00920b */ /* 0x000fc80004702000 */
[----:B------:R-:W-:Y:S02]  /*3fc0*/  @!P1 FSEL R7, R7, R10, P0 ;  /* 0x0000000a07079208 */ /* 0x000fe40000000000 */
[----:B------:R-:W2:Y:S01]  /*3fd0*/  LDG.E.CONSTANT R10, desc[UR8][R4.64] ;  /* 0x00000008040a7981 */ /* 0x000ea2000c1e9900 */
[----:B------:R-:W-:-:S03]  /*3fe0*/  @!P1 SEL R6, R6, R11, P0 ;  /* 0x0000000b06069207 */ /* 0x000fc60000000000 */
[----:B------:R-:W3:Y:S01]  /*3ff0*/  LDG.E.CONSTANT R11, desc[UR8][R4.64+-0x4] ;  /* 0xfffffc08040b7981 */ /* 0x000ee2000c1e9900 */
        /* <DEDUP_REMOVED lines=8> */
[----:B------:R-:W-:Y:S02]  /*4080*/  @!P2 FSEL R13, R13, R8, P0 ;  /* 0x000000080d0da208 */ /* 0x000fe40000000000 */
[----:B------:R-:W-:Y:S02]  /*4090*/  @!P2 SEL R12, R12, R9, P0 ;  /* 0x000000090c0ca207 */ /* 0x000fe40000000000 */
[----:B--2---:R-:W-:-:S13]  /*40a0*/  FSETP.GT.AND P1, PT, R13, R10, PT ;  /* 0x0000000a0d00720b */ /* 0x004fda0003f24000 */
[----:B---3--:R-:W-:-:S04]  /*40b0*/  @!P1 ISETP.GE.AND P0, PT, R11, R12, PT ;  /* 0x0000000c0b00920c */ /* 0x008fc80003f06270 */
[----:B------:R-:W-:-:S04]  /*40c0*/  @!P1 FSETP.EQ.AND P0, PT, R13, R10, !P0 ;  /* 0x0000000a0d00920b */ /* 0x000fc80004702000 */
[----:B------:R-:W-:Y:S02]  /*40d0*/  @!P1 SEL R11, R11, R12, P0 ;  /* 0x0000000c0b0b9207 */ /* 0x000fe40000000000 */
[----:B------:R-:W-:-:S07]  /*40e0*/  @!P1 FSEL R10, R10, R13, P0 ;  /* 0x0000000d0a0a9208 */ /* 0x000fce0000000000 */
.L_x_42:
[----:B------:R-:W-:Y:S05]  /*40f0*/  BSYNC.RECONVERGENT B1 ;  /* 0x0000000000017941 */ /* 0x000fea0003800200 */
.L_x_40:
[----:B------:R-:W0:Y:S01]  /*4100*/  S2R R8, SR_LANEID ;  /* 0x0000000000087919 */ /* 0x000e220000000000 */
[----:B------:R-:W-:Y:S01]  /*4110*/  BSSY.RECONVERGENT B1, `(.L_x_51) ;  /* 0x0000012000017945 */ /* 0x000fe20003800200 */
[----:B------:R-:W-:Y:S01]  /*4120*/  IMAD.MOV.U32 R2, RZ, RZ, R11 ;  /* 0x000000ffff027224 */ /* 0x000fe200078e000b */
[----:B------:R1:W2:Y:S01]  /*4130*/  SHFL.DOWN PT, R4, R11, 0x1, 0x1f ;  /* 0x08201f000b047f89 */ /* 0x0002a200000e0000 */
[----:B------:R-:W-:-:S03]  /*4140*/  IMAD.MOV.U32 R3, RZ, RZ, R10 ;  /* 0x000000ffff037224 */ /* 0x000fc600078e000a */
[----:B------:R1:W3:Y:S01]  /*4150*/  SHFL.DOWN PT, R5, R10, 0x1, 0x1f ;  /* 0x08201f000a057f89 */ /* 0x0002e200000e0000 */
[C---:B0-----:R-:W-:Y:S02]  /*4160*/  ISETP.GT.AND P0, PT, R8.reuse, 0x1e, PT ;  /* 0x0000001e0800780c */ /* 0x041fe40003f04270 */
[C---:B------:R-:W-:Y:S02]  /*4170*/  ISETP.GT.AND P4, PT, R8.reuse, 0x1d, PT ;  /* 0x0000001d0800780c */ /* 0x040fe40003f84270 */
[C---:B------:R-:W-:Y:S02]  /*4180*/  ISETP.GT.AND P3, PT, R8.reuse, 0x1b, PT ;  /* 0x0000001b0800780c */ /* 0x040fe40003f64270 */
[C---:B------:R-:W-:Y:S02]  /*4190*/  ISETP.GT.AND P2, PT, R8.reuse, 0x17, PT ;  /* 0x000000170800780c */ /* 0x040fe40003f44270 */
[----:B------:R-:W-:-:S05]  /*41a0*/  ISETP.GT.AND P1, PT, R8, 0xf, PT ;  /* 0x0000000f0800780c */ /* 0x000fca0003f24270 */
[----:B-123--:R-:W-:Y:S08]  /*41b0*/  @P0 BRA `(.L_x_52) ;  /* 0x00000000001c0947 */ /* 0x00eff00003800000 */
[----:B------:R-:W-:Y:S01]  /*41c0*/  FSETP.GT.AND P5, PT, R10, R5, PT ;  /* 0x000000050a00720b */ /* 0x000fe20003fa4000 */
[----:B------:R-:W-:Y:S02]  /*41d0*/  IMAD.MOV.U32 R2, RZ, RZ, R4 ;  /* 0x000000ffff027224 */ /* 0x000fe400078e0004 */
[----:B------:R-:W-:-:S10]  /*41e0*/  IMAD.MOV.U32 R3, RZ, RZ, R5 ;  /* 0x000000ffff037224 */ /* 0x000fd400078e0005 */
[----:B------:R-:W-:-:S04]  /*41f0*/  @!P5 ISETP.GE.AND P0, PT, R4, R11, PT ;  /* 0x0000000b0400d20c */ /* 0x000fc80003f06270 */
[----:B------:R-:W-:-:S04]  /*4200*/  @!P5 FSETP.EQ.AND P0, PT, R10, R5, !P0 ;  /* 0x000000050a00d20b */ /* 0x000fc80004702000 */
[----:B------:R-:W-:Y:S02]  /*4210*/  @!P5 SEL R2, R4, R11, P0 ;  /* 0x0000000b0402d207 */ /* 0x000fe40000000000 */
[----:B------:R-:W-:-:S07]  /*4220*/  @!P5 FSEL R3, R5, R10, P0 ;  /* 0x0000000a0503d208 */ /* 0x000fce0000000000 */
.L_x_52:
[----:B------:R-:W-:Y:S05]  /*4230*/  BSYNC.RECONVERGENT B1 ;  /* 0x0000000000017941 */ /* 0x000fea0003800200 */
.L_x_51:
[----:B------:R0:W1:Y:S01]  /*4240*/  SHFL.DOWN PT, R7, R2, 0x2, 0x1f ;  /* 0x08401f0002077f89 */ /* 0x00006200000e0000 */
[----:B------:R-:W-:Y:S01]  /*4250*/  BSSY.RECONVERGENT B1, `(.L_x_53) ;  /* 0x000000c000017945 */ /* 0x000fe20003800200 */
[----:B------:R-:W-:Y:S02]  /*4260*/  IMAD.MOV.U32 R4, RZ, RZ, R2 ;  /* 0x000000ffff047224 */ /* 0x000fe400078e0002 */
[----:B------:R0:W2:Y:S01]  /*4270*/  SHFL.DOWN PT, R6, R3, 0x2, 0x1f ;  /* 0x08401f0003067f89 */ /* 0x0000a200000e0000 */
[----:B------:R-:W-:Y:S01]  /*4280*/  IMAD.MOV.U32 R5, RZ, RZ, R3 ;  /* 0x000000ffff057224 */ /* 0x000fe200078e0003 */
        /* <DEDUP_REMOVED lines=8> */
.L_x_54:
[----:B------:R-:W-:Y:S05]  /*4310*/  BSYNC.RECONVERGENT B1 ;  /* 0x0000000000017941 */ /* 0x000fea0003800200 */
.L_x_53:
[----:B0-----:R0:W3:Y:S01]  /*4320*/  SHFL.DOWN PT, R3, R4, 0x4, 0x1f ;  /* 0x08801f0004037f89 */ /* 0x0010e200000e0000 */
[----:B------:R-:W-:Y:S01]  /*4330*/  BSSY.RECONVERGENT B1, `(.L_x_55) ;  /* 0x000000c000017945 */ /* 0x000fe20003800200 */
[----:B--2---:R-:W-:Y:S02]  /*4340*/  IMAD.MOV.U32 R6, RZ, RZ, R4 ;  /* 0x000000ffff067224 */ /* 0x004fe400078e0004 */
[----:B------:R0:W2:Y:S01]  /*4350*/  SHFL.DOWN PT, R2, R5, 0x4, 0x1f ;  /* 0x08801f0005027f89 */ /* 0x0000a200000e0000 */
[----:B-1----:R-:W-:Y:S01]  /*4360*/  IMAD.MOV.U32 R7, RZ, RZ, R5 ;  /* 0x000000ffff077224 */ /* 0x002fe200078e0005 */
[----:B------:R-:W-:Y:S06]  /*4370*/  @P3 BRA `(.L_x_56) ;  /* 0x00000000001c3947 */ /* 0x000fec0003800000 */
[----:B--2---:R-:W-:Y:S01]  /*4380*/  FSETP.GT.AND P3, PT, R5, R2, PT ;  /* 0x000000020500720b */ /* 0x004fe20003f64000 */
[----:B---3--:R-:W-:Y:S02]  /*4390*/  IMAD.MOV.U32 R6, RZ, RZ, R3 ;  /* 0x000000ffff067224 */ /* 0x008fe400078e0003 */
[----:B------:R-:W-:-:S10]  /*43a0*/  IMAD.MOV.U32 R7, RZ, RZ, R2 ;  /* 0x000000ffff077224 */ /* 0x000fd400078e0002 */
[----:B------:R-:W-:-:S04]  /*43b0*/  @!P3 ISETP.GE.AND P0, PT, R3, R4, PT ;  /* 0x000000040300b20c */ /* 0x000fc80003f06270 */
[----:B------:R-:W-:-:S04]  /*43c0*/  @!P3 FSETP.EQ.AND P0, PT, R5, R2, !P0 ;  /* 0x000000020500b20b */ /* 0x000fc80004702000 */
[----:B------:R-:W-:Y:S02]  /*43d0*/  @!P3 SEL R6, R3, R4, P0 ;  /* 0x000000040306b207 */ /* 0x000fe40000000000 */
[----:B------:R-:W-:-:S07]  /*43e0*/  @!P3 FSEL R7, R2, R5, P0 ;  /* 0x000000050207b208 */ /* 0x000fce0000000000 */
.L_x_56:
[----:B------:R-:W-:Y:S05]  /*43f0*/  BSYNC.RECONVERGENT B1 ;  /* 0x0000000000017941 */ /* 0x000fea0003800200 */
.L_x_55:
[----:B0-----:R0:W1:Y:S01]  /*4400*/  SHFL.DOWN PT, R5, R6, 0x8, 0x1f ;  /* 0x09001f0006057f89 */ /* 0x00106200000e0000 */
[----:B------:R-:W-:Y:S01]  /*4410*/  BSSY.RECONVERGENT B1, `(.L_x_57) ;  /* 0x000000c000017945 */ /* 0x000fe20003800200 */
[----:B--2---:R-:W-:Y:S02]  /*4420*/  IMAD.MOV.U32 R2, RZ, RZ, R6 ;  /* 0x000000ffff027224 */ /* 0x004fe400078e0006 */
[----:B------:R0:W2:Y:S01]  /*4430*/  SHFL.DOWN PT, R4, R7, 0x8, 0x1f ;  /* 0x09001f0007047f89 */ /* 0x0000a200000e0000 */
        /* <DEDUP_REMOVED lines=9> */
.L_x_58:
[----:B------:R-:W-:Y:S05]  /*44d0*/  BSYNC.RECONVERGENT B1 ;  /* 0x0000000000017941 */ /* 0x000fea0003800200 */
.L_x_57:
        /* <DEDUP_REMOVED lines=19> */
.L_x_60:
[----:B------:R-:W-:Y:S05]  /*4610*/  BSYNC.RECONVERGENT B1 ;  /* 0x0000000000017941 */ /* 0x000fea0003800200 */
.L_x_59:
        /* <DEDUP_REMOVED lines=41> */
[----:B------:R-:W-:-:S04]  /*48b0*/  @P1 ISETP.GE.AND P0, PT, R2, R14, PT ;  /* 0x0000000e0200120c */ /* 0x000fc80003f06270 */
[----:B------:R-:W-:-:S04]  /*48c0*/  @P1 FSETP.EQ.AND P0, PT, R15, R3, !P0 ;  /* 0x000000030f00120b */ /* 0x000fc80004702000 */
[----:B------:R-:W-:Y:S02]  /*48d0*/  @P1 FSEL R3, R3, R15, P0 ;  /* 0x0000000f03031208 */ /* 0x000fe40000000000 */
[----:B------:R-:W-:-:S07]  /*48e0*/  @P1 SEL R2, R2, R14, P0 ;  /* 0x0000000e02021207 */ /* 0x000fce0000000000 */
.L_x_28:
[----:B------:R-:W-:Y:S05]  /*48f0*/  BSYNC.RECONVERGENT B0 ;  /* 0x0000000000007941 */ /* 0x000fea0003800200 */
.L_x_3:
[----:B------:R-:W5:Y:S02]  /*4900*/  S2R R0, SR_TID.X ;  /* 0x0000000000007919 */ /* 0x000f640000002100 */
[----:B-----5:R-:W-:-:S13]  /*4910*/  ISETP.NE.AND P0, PT, R0, RZ, PT ;  /* 0x000000ff0000720c */ /* 0x020fda0003f05270 */
[----:B------:R-:W-:Y:S05]  /*4920*/  @P0 EXIT ;  /* 0x000000000000094d */ /* 0x000fea0003800000 */
[----:B------:R-:W-:-:S09]  /*4930*/  UISETP.NE.AND UP0, UPT, UR7, URZ, UPT ;  /* 0x000000ff0700728c */ /* 0x000fd2000bf05270 */
[----:B------:R-:W-:Y:S05]  /*4940*/  BRA.U !UP0, `(.L_x_61) ;  /* 0x0000000108207547 */ /* 0x000fea000b800000 */
[----:B------:R-:W5:Y:S01]  /*4950*/  LDCU.64 UR4, c[0x0][0x3c0] ;  /* 0x00007800ff0477ac */ /* 0x000f620008000a00 */
[----:B01--4-:R-:W0:Y:S01]  /*4960*/  LDC.64 R6, c[0x0][0x3a0] ;  /* 0x0000e800ff067b82 */ /* 0x013e220000000a00 */
[----:B-----5:R-:W-:-:S04]  /*4970*/  IADD3 R11, P0, PT, R2, UR4, RZ ;  /* 0x00000004020b7c10 */ /* 0x020fc8000ff1e0ff */
[----:B------:R-:W-:Y:S01]  /*4980*/  LEA.HI.X.SX32 R5, R2, UR5, 0x1, P0 ;  /* 0x0000000502057c11 */ /* 0x000fe200080f0eff */
[----:B---3--:R-:W-:Y:S01]  /*4990*/  IMAD.MOV.U32 R4, RZ, RZ, R11 ;  /* 0x000000ffff047224 */ /* 0x008fe200078e000b */
[----:B0-----:R1:W-:Y:S04]  /*49a0*/  STG.E desc[UR8][R6.64+0x8], R3 ;  /* 0x0000080306007986 */ /* 0x0013e8000c101908 */
[----:B------:R1:W-:Y:S01]  /*49b0*/  STG.E.64 desc[UR8][R6.64], R4 ;  /* 0x0000000406007986 */ /* 0x0003e2000c101b08 */
[----:B------:R-:W-:Y:S05]  /*49c0*/  BRA `(.L_x_62) ;  /* 0x0000000000487947 */ /* 0x000fea0003800000 */
.L_x_61:
[----:B01--4-:R-:W0:Y:S01]  /*49d0*/  LDC.64 R6, c[0x0][0x398] ;  /* 0x0000e600ff067b82 */ /* 0x013e220000000a00 */
[----:B------:R-:W1:Y:S01]  /*49e0*/  LDCU.64 UR4, c[0x0][0x3c0] ;  /* 0x00007800ff0477ac */ /* 0x000e620008000a00 */
[----:B0-----:R-:W4:Y:S02]  /*49f0*/  LDG.E R0, desc[UR8][R6.64+0x8] ;  /* 0x0000080806007981 */ /* 0x001f24000c1e1900 */
[----:B----4-:R-:W-:-:S13]  /*4a00*/  FSETP.GEU.AND P1, PT, R3, R0, PT ;  /* 0x000000000300720b */ /* 0x010fda0003f2e000 */
[----:B---3--:R-:W3:Y:S01]  /*4a10*/  @P1 LDG.E.64 R4, desc[UR8][R6.64] ;  /* 0x0000000806041981 */ /* 0x008ee2000c1e1b00 */
[C---:B-1----:R-:W-:Y:S01]  /*4a20*/  IADD3 R11, P0, PT, R2.reuse, UR4, RZ ;  /* 0x00000004020b7c10 */ /* 0x042fe2000ff1e0ff */
[----:B--2---:R-:W0:Y:S03]  /*4a30*/  LDC.64 R8, c[0x0][0x3a0] ;  /* 0x0000e800ff087b82 */ /* 0x004e260000000a00 */
[----:B------:R-:W-:Y:S02]  /*4a40*/  LEA.HI.X.SX32 R13, R2, UR5, 0x1, P0 ;  /* 0x00000005020d7c11 */ /* 0x000fe400080f0eff */
[----:B---3--:R-:W-:-:S04]  /*4a50*/  @P1 ISETP.GE.U32.AND P0, PT, R11, R4, PT ;  /* 0x000000040b00120c */ /* 0x008fc80003f06070 */
[----:B------:R-:W-:-:S04]  /*4a60*/  @P1 ISETP.GE.AND.EX P0, PT, R13, R5, PT, P0 ;  /* 0x000000050d00120c */ /* 0x000fc80003f06300 */
[----:B------:R-:W-:-:S04]  /*4a70*/  @P1 FSETP.EQ.AND P0, PT, R0, R3, !P0 ;  /* 0x000000030000120b */ /* 0x000fc80004702000 */
[----:B------:R-:W-:Y:S02]  /*4a80*/  @P1 SEL R11, R11, R4, P0 ;  /* 0x000000040b0b1207 */ /* 0x000fe40000000000 */
[----:B------:R-:W-:Y:S02]  /*4a90*/  @P1 SEL R13, R13, R5, P0 ;  /* 0x000000050d0d1207 */ /* 0x000fe40000000000 */
[----:B------:R-:W-:Y:S01]  /*4aa0*/  @P1 FSEL R3, R3, R0, P0 ;  /* 0x0000000003031208 */ /* 0x000fe20000000000 */
[----:B------:R-:W-:Y:S02]  /*4ab0*/  IMAD.MOV.U32 R4, RZ, RZ, R11 ;  /* 0x000000ffff047224 */ /* 0x000fe400078e000b */
[----:B------:R-:W-:Y:S02]  /*4ac0*/  IMAD.MOV.U32 R5, RZ, RZ, R13 ;  /* 0x000000ffff057224 */ /* 0x000fe400078e000d */
[----:B0-----:R0:W-:Y:S04]  /*4ad0*/  STG.E desc[UR8][R8.64+0x8], R3 ;  /* 0x0000080308007986 */ /* 0x0011e8000c101908 */
[----:B------:R0:W-:Y:S02]  /*4ae0*/  STG.E.64 desc[UR8][R8.64], R4 ;  /* 0x0000000408007986 */ /* 0x0001e4000c101b08 */
.L_x_62:
[----:B------:R-:W-:-:S13]  /*4af0*/  ISETP.NE.AND P0, PT, RZ, UR10, PT ;  /* 0x0000000aff007c0c */ /* 0x000fda000bf05270 */
[----:B------:R-:W-:Y:S05]  /*4b00*/  @!P0 EXIT ;  /* 0x000000000000894d */ /* 0x000fea0003800000 */
[----:B01----:R-:W0:Y:S08]  /*4b10*/  LDC.64 R4, c[0x0][0x3b0] ;  /* 0x0000ec00ff047b82 */ /* 0x003e300000000a00 */
[----:B------:R-:W1:Y:S01]  /*4b20*/  LDC.64 R6, c[0x0][0x3b8] ;  /* 0x0000ee00ff067b82 */ /* 0x000e620000000a00 */
[----:B0-----:R-:W-:Y:S04]  /*4b30*/  STG.E desc[UR8][R4.64], R3 ;  /* 0x0000000304007986 */ /* 0x001fe8000c101908 */
[----:B-1----:R-:W-:Y:S01]  /*4b40*/  STG.E desc[UR8][R6.64], R11 ;  /* 0x0000000b06007986 */ /* 0x002fe2000c101908 */
[----:B------:R-:W-:Y:S05]  /*4b50*/  EXIT ;  /* 0x000000000000794d */ /* 0x000fea0003800000 */
.L_x_63:
[----:B------:R-:W-:-:S00]  /*4b60*/  BRA `(.L_x_63) ;  /* 0xfffffffc00fc7947 */ /* 0x000fc0000383ffff */
[----:B------:R-:W-:-:S00]  /*4b70*/  NOP ;  /* 0x0000000000007918 */ /* 0x000fc00000000000 */
        /* <DEDUP_REMOVED lines=8> */
.L_x_212:


//--------------------- .text._ZN3cub18CUB_300001_SM_10006detail6reduce18DeviceReduceKernelINS2_10policy_hubINS0_12KeyValuePairIifEEiNS0_6ArgMinEE10Policy1000ENS0_21ArgIndexInputIteratorIPfifEEiS7_S6_N4cuda3std3__410__identityEEEvT0_PT3_T1_NS0_13GridEvenShareISK_EET2_T4_ --------------------------
	.section	.text._ZN3cub18CUB_300001_SM_10006detail6reduce18DeviceReduceKernelINS2_10policy_hubINS0_12KeyValuePairIifEEiNS0_6ArgMinEE10Policy1000ENS0_21ArgIndexInputIteratorIPfifEEiS7_S6_N4cuda3std3__410__identityEEEvT0_PT3_T1_NS0_13GridEvenShareISK_EET2_T4_,"ax",@progbits
	.align	128
        .global         _ZN3cub18CUB_300001_SM_10006detail6reduce18DeviceReduceKernelINS2_10policy_hubINS0_12KeyValuePairIifEEiNS0_6ArgMinEE10Policy1000ENS0_21ArgIndexInputIteratorIPfifEEiS7_S6_N4cuda3std3__410__identityEEEvT0_PT3_T1_NS0_13GridEvenShareISK_EET2_T4_
        .type           _ZN3cub18CUB_300001_SM_10006detail6reduce18DeviceReduceKernelINS2_10policy_hubINS0_12KeyValuePairIifEEiNS0_6ArgMinEE10Policy1000ENS0_21ArgIndexInputIteratorIPfifEEiS7_S6_N4cuda3std3__410__identityEEEvT0_PT3_T1_NS0_13GridEvenShareISK_EET2_T4_,@function
        .size           _ZN3cub18CUB_300001_SM_10006detail6reduce18DeviceReduceKernelINS2_10policy_hubINS0_12KeyValuePairIifEEiNS0_6ArgMinEE10Policy1000ENS0_21ArgIndexInputIteratorIPfifEEiS7_S6_N4cuda3std3__410__identityEEEvT0_PT3_T1_NS0_13GridEvenShareISK_EET2_T4_,(.L_x_213 - _ZN3cub18CUB_300001_SM_10006detail6reduce18DeviceReduceKernelINS2_10policy_hubINS0_12KeyValuePairIifEEiNS0_6ArgMinEE10Policy1000ENS0_21ArgIndexInputIteratorIPfifEEiS7_S6_N4cuda3std3__410__identityEEEvT0_PT3_T1_NS0_13GridEvenShareISK_EET2_T4_)
        .other          _ZN3cub18CUB_300001_SM_10006detail6reduce18DeviceReduceKernelINS2_10policy_hubINS0_12KeyValuePairIifEEiNS0_6ArgMinEE10Policy1000ENS0_21ArgIndexInputIteratorIPfifEEiS7_S6_N4cuda3std3__410__identityEEEvT0_PT3_T1_NS0_13GridEvenShareISK_EET2_T4_,@"STO_CUDA_ENTRY STV_DEFAULT"
_ZN3cub18CUB_300001_SM_10006detail6reduce18DeviceReduceKernelINS2_10policy_hubINS0_12KeyValuePairIifEEiNS0_6ArgMinEE10Policy1000ENS0_21ArgIndexInputIteratorIPfifEEiS7_S6_N4cuda3std3__410__identityEEEvT0_PT3_T1_NS0_13GridEvenShareISK_EET2_T4_:
.text._ZN3cub18CUB_300001_SM_10006detail6reduce18DeviceReduceKernelINS2_10policy_hubINS0_12KeyValuePairIifEEiNS0_6ArgMinEE10Policy1000ENS0_21ArgIndexInputIteratorIPfifEEiS7_S6_N4cuda3std3__410__identityEEEvT0_PT3_T1_NS0_13GridEvenShareISK_EET2_T4_:
[----:B------:R-:W-:Y:S01]  /*0000*/  LDC R1, c[0x0][0x37c] ;  /* 0x0000df00ff017b82 */ /* 0x000fe20000000800 */
[----:B------:R-:W0:Y:S07]  /*0010*/  S2R R0, SR_CTAID.X ;  /* 0x0000000000007919 */ /* 0x000e2e0000002500 */
[----:B------:R-:W0:Y:S01]  /*0020*/  LDC R11, c[0x0][0x3b0] ;  /* 0x0000ec00ff0b7b82 */ /* 0x000e220000000800 */
[----:B------:R-:W1:Y:S01]  /*0030*/  LDCU.64 UR6, c[0x0][0x358] ;  /* 0x00006b00ff0677ac */ /* 0x000e620008000a00 */
[----:B------:R-:W-:Y:S01]  /*0040*/  BSSY.RECONVERGENT B0, `(.L_x_64) ;  /* 0x000038a000007945 */ /* 0x000fe20003800200 */
[----:B0-----:R-:W-:-:S05]  /*0050*/  IMAD R8, R0, -0x800, R11 ;  /* 0xfffff80000087824 */ /* 0x001fca00078e020b */
[----:B------:R-:W-:-:S13]  /*0060*/  ISETP.GT.AND P0, PT, R8, 0x7ff, PT ;  /* 0x000007ff0800780c */ /* 0x000fda0003f04270 */
[----:B-1----:R-:W-:Y:S05]  /*0070*/  @P0 BRA `(.L_x_65) ;  /* 0x0000001c006c0947 */ /* 0x002fea0003800000 */
[----:B------:R-:W0:Y:S01]  /*0080*/  S2R R7, SR_TID.X ;  /* 0x0000000000077919 */ /* 0x000e220000002100 */
[----:B------:R-:W-:Y:S01]  /*0090*/  BSSY.RECONVERGENT B1, `(.L_x_66) ;  /* 0x000000b000017945 */ /* 0x000fe20003800200 */
[----:B0-----:R-:W-:Y:S01]  /*00a0*/  ISETP.GE.AND P0, PT, R7, R8, PT ;  /* 0x000000080700720c */ /* 0x001fe20003f06270 */
[----:B------:R-:W-:-:S12]  /*00b0*/  IMAD.MOV.U32 R13, RZ, RZ, R7 ;  /* 0x000000ffff0d7224 */ /* 0x000fd800078e0007 */
[----:B------:R-:W-:Y:S05]  /*00c0*/  @P0 BRA `(.L_x_67) ;  /* 0x00000000001c0947 */ /* 0x000fea0003800000 */
[----:B------:R-:W0:Y:S01]  /*00d0*/  LDC.64 R2, c[0x0][0x380] ;  /* 0x0000e000ff027b82 */ /* 0x000e220000000a00 */
[----:B------:R-:W1:Y:S01]  /*00e0*/  LDCU UR4, c[0x0][0x388] ;  /* 0x00007100ff0477ac */ /* 0x000e620008000800 */
[----:B------:R-:W-:-:S04]  /*00f0*/  IMAD R6, R0, 0x800, R7 ;  /* 0x0000080000067824 */ /* 0x000fc800078e0207 */
[----:B-1----:R-:W-:-:S04]  /*0100*/  VIADD R6, R6, UR4 ;  /* 0x0000000406067c36 */ /* 0x002fc80008000000 */
[----:B0-----:R-:W-:-:S05]  /*0110*/  IMAD.WIDE R2, R6, 0x4, R2 ;  /* 0x0000000406027825 */ /* 0x001fca00078e0202 */
[----:B------:R0:W5:Y:S01]  /*0120*/  LDG.E R9, desc[UR6][R2.64] ;  /* 0x0000000602097981 */ /* 0x000162000c1e1900 */
[----:B------:R-:W-:-:S07]  /*0130*/  VIADD R13, R7, 0x100 ;  /* 0x00000100070d7836 */ /* 0x000fce0000000000 */
.L_x_67:
[----:B------:R-:W-:Y:S05]  /*0140*/  BSYNC.RECONVERGENT B1 ;  /* 0x0000000000017941 */ /* 0x000fea0003800200 */
.L_x_66:
[----:B------:R-:W-:Y:S01]  /*0150*/  ISETP.GE.AND P0, PT, R13, R8, PT ;  /* 0x000000080d00720c */ /* 0x000fe20003f06270 */
[----:B------:R-:W-:-:S12]  /*0160*/  BSSY.RECONVERGENT B1, `(.L_x_68) ;  /* 0x00000a3000017945 */ /* 0x000fd80003800200 */
[----:B------:R-:W-:Y:S05]  /*0170*/  @P0 BRA `(.L_x_69) ;  /* 0x0000000800840947 */ /* 0x000fea0003800000 */
[----:B0-----:R-:W-:Y:S01]  /*0180*/  LOP3.LUT R2, RZ, R13, RZ, 0x33, !PT ;  /* 0x0000000dff027212 */ /* 0x001fe200078e33ff */
[----:B------:R-:W0:Y:S01]  /*0190*/  LDC R15, c[0x0][0x388] ;  /* 0x0000e200ff0f7b82 */ /* 0x000e220000000800 */
[----:B------:R-:W-:Y:S03]  /*01a0*/  BSSY.RECONVERGENT B2, `(.L_x_70) ;  /* 0x0000051000027945 */ /* 0x000fe60003800200 */
[----:B------:R-:W-:-:S04]  /*01b0*/  IMAD.IADD R11, R2, 0x1, R11 ;  /* 0x00000001020b7824 */ /* 0x000fc800078e020b */
[----:B------:R-:W-:-:S05]  /*01c0*/  IMAD R12, R0, -0x800, R11 ;  /* 0xfffff800000c7824 */ /* 0x000fca00078e020b */
[C---:B------:R-:W-:Y:S02]  /*01d0*/  ISETP.GE.U32.AND P0, PT, R12.reuse, 0x700, PT ;  /* 0x000007000c00780c */ /* 0x040fe40003f06070 */
[----:B------:R-:W-:-:S04]  /*01e0*/  LEA.HI R12, R12, 0x1, RZ, 0x18 ;  /* 0x000000010c0c7811 */ /* 0x000fc800078fc0ff */
[----:B------:R-:W-:Y:S01]  /*01f0*/  LOP3.LUT R22, R12, 0x7, RZ, 0xc0, !PT ;  /* 0x000000070c167812 */ /* 0x000fe200078ec0ff */
[----:B0-----:R-:W-:-:S06]  /*0200*/  IMAD R10, R0, 0x800, R15 ;  /* 0x00000800000a7824 */ /* 0x001fcc00078e020f */
[----:B------:R-:W-:Y:S05]  /*0210*/  @!P0 BRA `(.L_x_71) ;  /* 0x0000000400248947 */ /* 0x000fea0003800000 */
[----:B------:R-:W0:Y:S01]  /*0220*/  LDC.64 R2, c[0x0][0x380] ;  /* 0x0000e000ff027b82 */ /* 0x000e220000000a00 */
[----:B------:R-:W-:Y:S01]  /*0230*/  LOP3.LUT R14, R12, 0x1fffff8, RZ, 0xc0, !PT ;  /* 0x01fffff80c0e7812 */ /* 0x000fe200078ec0ff */
[C---:B------:R-:W-:Y:S01]  /*0240*/  IMAD.IADD R15, R13.reuse, 0x1, R15 ;  /* 0x000000010d0f7824 */ /* 0x040fe200078e020f */
[----:B------:R-:W-:Y:S01]  /*0250*/  BSSY.RECONVERGENT B3, `(.L_x_72) ;  /* 0x0000044000037945 */ /* 0x000fe20003800200 */
[----:B------:R-:W-:Y:S02]  /*0260*/  VIADD R13, R13, 0x400 ;  /* 0x000004000d0d7836 */ /* 0x000fe40000000000 */
[----:B------:R-:W-:Y:S02]  /*0270*/  IMAD R15, R0, 0x800, R15 ;  /* 0x00000800000f7824 */ /* 0x000fe400078e020f */
[----:B------:R-:W-:Y:S01]  /*0280*/  IMAD.MOV R14, RZ, RZ, -R14 ;  /* 0x000000ffff0e7224 */ /* 0x000fe200078e0a0e */
[----:B0-----:R-:W-:-:S05]  /*0290*/  IADD3 R2, P0, PT, R2, 0x1000, RZ ;  /* 0x0000100002027810 */ /* 0x001fca0007f1e0ff */
[----:B------:R-:W-:-:S08]  /*02a0*/  IMAD.X R3, RZ, RZ, R3, P0 ;  /* 0x000000ffff037224 */ /* 0x000fd000000e0603 */
.L_x_73:
[----:B------:R-:W-:-:S05]  /*02b0*/  IMAD.WIDE R4, R15, 0x4, R2 ;  /* 0x000000040f047825 */ /* 0x000fca00078e0202 */
[----:B------:R-:W2:Y:S04]  /*02c0*/  LDG.E R18, desc[UR6][R4.64+-0x1000] ;  /* 0xfff0000604127981 */ /* 0x000ea8000c1e1900 */
[----:B------:R-:W3:Y:S04]  /*02d0*/  LDG.E R21, desc[UR6][R4.64+-0xc00] ;  /* 0xfff4000604157981 */ /* 0x000ee8000c1e1900 */
[----:B------:R-:W4:Y:S04]  /*02e0*/  LDG.E R20, desc[UR6][R4.64+-0x800] ;  /* 0xfff8000604147981 */ /* 0x000f28000c1e1900 */
[----:B------:R-:W4:Y:S04]  /*02f0*/  LDG.E R23, desc[UR6][R4.64+-0x400] ;  /* 0xfffc000604177981 */ /* 0x000f28000c1e1900 */
[----:B------:R-:W4:Y:S04]  /*0300*/  LDG.E R24, desc[UR6][R4.64] ;  /* 0x0000000604187981 */ /* 0x000f28000c1e1900 */
[----:B------:R-:W4:Y:S04]  /*0310*/  LDG.E R17, desc[UR6][R4.64+0x400] ;  /* 0x0004000604117981 */ /* 0x000f28000c1e1900 */
[----:B------:R-:W4:Y:S01]  /*0320*/  LDG.E R16, desc[UR6][R4.64+0x800] ;  /* 0x0008000604107981 */ /* 0x000f22000c1e1900 */
[----:B------:R-:W-:Y:S01]  /*0330*/  IMAD.MOV.U32 R19, RZ, RZ, R15 ;  /* 0x000000ffff137224 */ /* 0x000fe200078e000f */
[----:B--2--5:R-:W-:-:S13]  /*0340*/  FSETP.GEU.AND P1, PT, R18, R9, PT ;  /* 0x000000091200720b */ /* 0x024fda0003f2e000 */
[----:B------:R-:W-:-:S04]  /*0350*/  @P1 ISETP.GE.AND P0, PT, R15, R6, PT ;  /* 0x000000060f00120c */ /* 0x000fc80003f06270 */
[----:B------:R-:W-:-:S04]  /*0360*/  @P1 FSETP.EQ.AND P0, PT, R9, R18, !P0 ;  /* 0x000000120900120b */ /* 0x000fc80004702000 */
[----:B------:R-:W-:Y:S02]  /*0370*/  @P1 FSEL R18, R18, R9, P0 ;  /* 0x0000000912121208 */ /* 0x000fe40000000000 */
[----:B------:R0:W2:Y:S01]  /*0380*/  LDG.E R9, desc[UR6][R4.64+0xc00] ;  /* 0x000c000604097981 */ /* 0x0000a2000c1e1900 */
[C---:B------:R-:W-:Y:S01]  /*0390*/  @P1 SEL R19, R15.reuse, R6, P0 ;  /* 0x000000060f131207 */ /* 0x040fe20000000000 */
[----:B------:R-:W-:Y:S01]  /*03a0*/  VIADD R6, R15, 0x100 ;  /* 0x000001000f067836 */ /* 0x000fe20000000000 */
[----:B---3--:R-:W-:Y:S01]  /*03b0*/  FSETP.GEU.AND P2, PT, R21, R18, PT ;  /* 0x000000121500720b */ /* 0x008fe20003f4e000 */
[----:B------:R-:W-:Y:S02]  /*03c0*/  VIADD R14, R14, 0x8 ;  /* 0x000000080e0e7836 */ /* 0x000fe40000000000 */
[----:B------:R-:W-:Y:S02]  /*03d0*/  VIADD R13, R13, 0x800 ;  /* 0x000008000d0d7836 */ /* 0x000fe40000000000 */
[----:B0-----:R-:W-:-:S02]  /*03e0*/  VIADD R4, R15, 0x300 ;  /* 0x000003000f047836 */ /* 0x001fc40000000000 */
[----:B------:R-:W-:-:S06]  /*03f0*/  VIADD R5, R15, 0x400 ;  /* 0x000004000f057836 */ /* 0x000fcc0000000000 */
[----:B------:R-:W-:-:S04]  /*0400*/  @P2 ISETP.GE.AND P0, PT, R6, R19, PT ;  /* 0x000000130600220c */ /* 0x000fc80003f06270 */
[----:B------:R-:W-:-:S04]  /*0410*/  @P2 FSETP.EQ.AND P0, PT, R18, R21, !P0 ;  /* 0x000000151200220b */ /* 0x000fc80004702000 */
[----:B------:R-:W-:Y:S02]  /*0420*/  @P2 FSEL R21, R21, R18, P0 ;  /* 0x0000001215152208 */ /* 0x000fe40000000000 */
[----:B------:R-:W-:Y:S01]  /*0430*/  @P2 SEL R6, R6, R19, P0 ;  /* 0x0000001306062207 */ /* 0x000fe20000000000 */
[----:B------:R-:W-:Y:S01]  /*0440*/  VIADD R19, R15, 0x200 ;  /* 0x000002000f137836 */ /* 0x000fe20000000000 */
[----:B----4-:R-:W-:-:S13]  /*0450*/  FSETP.GEU.AND P1, PT, R20, R21, PT ;  /* 0x000000151400720b */ /* 0x010fda0003f2e000 */
[----:B------:R-:W-:-:S04]  /*0460*/  @P1 ISETP.GE.AND P0, PT, R19, R6, PT ;  /* 0x000000061300120c */ /* 0x000fc80003f06270 */
[----:B------:R-:W-:-:S04]  /*0470*/  @P1 FSETP.EQ.AND P0, PT, R21, R20, !P0 ;  /* 0x000000141500120b */ /* 0x000fc80004702000 */
[----:B------:R-:W-:Y:S02]  /*0480*/  @P1 FSEL R20, R20, R21, P0 ;  /* 0x0000001514141208 */ /* 0x000fe40000000000 */
[----:B------:R-:W-:Y:S01]  /*0490*/  @P1 SEL R19, R19, R6, P0 ;  /* 0x0000000613131207 */ /* 0x000fe20000000000 */
[----:B------:R-:W-:Y:S01]  /*04a0*/  VIADD R6, R15, 0x700 ;  /* 0x000007000f067836 */ /* 0x000fe20000000000 */
[----:B------:R-:W-:-:S13]  /*04b0*/  FSETP.GEU.AND P2, PT, R23, R20, PT ;  /* 0x000000141700720b */ /* 0x000fda0003f4e000 */
        /* <DEDUP_REMOVED lines=14> */
[----:B------:R-:W-:Y:S01]  /*05a0*/  @P2 SEL R4, R4, R5, P0 ;  /* 0x0000000504042207 */ /* 0x000fe20000000000 */
[C---:B------:R-:W-:Y:S01]  /*05b0*/  VIADD R5, R15.reuse, 0x600 ;  /* 0x000006000f057836 */ /* 0x040fe20000000000 */
[----:B------:R-:W-:Y:S01]  /*05c0*/  FSETP.GEU.AND P1, PT, R16, R17, PT ;  /* 0x000000111000720b */ /* 0x000fe20003f2e000 */
[----:B------:R-:W-:-:S12]  /*05d0*/  VIADD R15, R15, 0x800 ;  /* 0x000008000f0f7836 */ /* 0x000fd80000000000 */
[----:B------:R-:W-:-:S04]  /*05e0*/  @P1 ISETP.GE.AND P0, PT, R5, R4, PT ;  /* 0x000000040500120c */ /* 0x000fc80003f06270 */
[----:B------:R-:W-:-:S04]  /*05f0*/  @P1 FSETP.EQ.AND P0, PT, R17, R16, !P0 ;  /* 0x000000101100120b */ /* 0x000fc80004702000 */
[----:B------:R-:W-:Y:S02]  /*0600*/  @P1 FSEL R16, R16, R17, P0 ;  /* 0x0000001110101208 */ /* 0x000fe40000000000 */
[----:B------:R-:W-:Y:S02]  /*0610*/  @P1 SEL R5, R5, R4, P0 ;  /* 0x0000000405051207 */ /* 0x000fe40000000000 */
[----:B------:R-:W-:Y:S02]  /*0620*/  ISETP.NE.AND P1, PT, R14, RZ, PT ;  /* 0x000000ff0e00720c */ /* 0x000fe40003f25270 */
[----:B--2---:R-:W-:-:S13]  /*0630*/  FSETP.GEU.AND P2, PT, R9, R16, PT ;  /* 0x000000100900720b */ /* 0x004fda0003f4e000 */
[----:B------:R-:W-:-:S04]  /*0640*/  @P2 ISETP.GE.AND P0, PT, R6, R5, PT ;  /* 0x000000050600220c */ /* 0x000fc80003f06270 */
[----:B------:R-:W-:-:S04]  /*0650*/  @P2 FSETP.EQ.AND P0, PT, R16, R9, !P0 ;  /* 0x000000091000220b */ /* 0x000fc80004702000 */
[----:B------:R-:W-:Y:S02]  /*0660*/  @P2 FSEL R9, R9, R16, P0 ;  /* 0x0000001009092208 */ /* 0x000fe40000000000 */
[----:B------:R-:W-:Y:S01]  /*0670*/  @P2 SEL R6, R6, R5, P0 ;  /* 0x0000000506062207 */ /* 0x000fe20000000000 */
[----:B------:R-:W-:Y:S06]  /*0680*/  @P1 BRA `(.L_x_73) ;  /* 0xfffffffc00081947 */ /* 0x000fec000383ffff */
[----:B------:R-:W-:Y:S05]  /*0690*/  BSYNC.RECONVERGENT B3 ;  /* 0x0000000000037941 */ /* 0x000fea0003800200 */
.L_x_72:
[----:B------:R-:W-:-:S07]  /*06a0*/  VIADD R13, R13, 0xfffffc00 ;  /* 0xfffffc000d0d7836 */ /* 0x000fce0000000000 */
.L_x_71:
[----:B------:R-:W-:Y:S05]  /*06b0*/  BSYNC.RECONVERGENT B2 ;  /* 0x0000000000027941 */ /* 0x000fea0003800200 */
.L_x_70:
[----:B------:R-:W-:-:S13]  /*06c0*/  ISETP.NE.AND P0, PT, R22, RZ, PT ;  /* 0x000000ff1600720c */ /* 0x000fda0003f05270 */
[----:B------:R-:W-:Y:S05]  /*06d0*/  @!P0 BRA `(.L_x_69) ;  /* 0x00000004002c8947 */ /* 0x000fea0003800000 */
[----:B------:R-:W-:Y:S01]  /*06e0*/  ISETP.GE.U32.AND P0, PT, R22, 0x4, PT ;  /* 0x000000041600780c */ /* 0x000fe20003f06070 */
[----:B------:R-:W-:Y:S01]  /*06f0*/  BSSY.RECONVERGENT B2, `(.L_x_74) ;  /* 0x0000023000027945 */ /* 0x000fe20003800200 */
[----:B------:R-:W-:-:S11]  /*0700*/  LOP3.LUT P1, R16, R12, 0x3, RZ, 0xc0, !PT ;  /* 0x000000030c107812 */ /* 0x000fd6000782c0ff */
[----:B------:R-:W-:Y:S05]  /*0710*/  @!P0 BRA `(.L_x_75) ;  /* 0x0000000000808947 */ /* 0x000fea0003800000 */
[----:B------:R-:W0:Y:S01]  /*0720*/  LDC.64 R2, c[0x0][0x380] ;  /* 0x0000e000ff027b82 */ /* 0x000e220000000a00 */
[----:B------:R-:W-:-:S04]  /*0730*/  IMAD.IADD R17, R13, 0x1, R10 ;  /* 0x000000010d117824 */ /* 0x000fc800078e020a */
[----:B0-----:R-:W-:-:S05]  /*0740*/  IMAD.WIDE R2, R17, 0x4, R2 ;  /* 0x0000000411027825 */ /* 0x001fca00078e0202 */
[----:B------:R-:W2:Y:S04]  /*0750*/  LDG.E R4, desc[UR6][R2.64] ;  /* 0x0000000602047981 */ /* 0x000ea8000c1e1900 */
[----:B------:R-:W3:Y:S04]  /*0760*/  LDG.E R15, desc[UR6][R2.64+0x400] ;  /* 0x00040006020f7981 */ /* 0x000ee8000c1e1900 */
[----:B------:R-:W4:Y:S01]  /*0770*/  LDG.E R14, desc[UR6][R2.64+0x800] ;  /* 0x00080006020e7981 */ /* 0x000f22000c1e1900 */
[----:B------:R-:W-:Y:S02]  /*0780*/  IMAD.MOV.U32 R5, RZ, RZ, R17 ;  /* 0x000000ffff057224 */ /* 0x000fe400078e0011 */
[----:B------:R-:W-:Y:S01]  /*0790*/  VIADD R12, R17, 0x100 ;  /* 0x00000100110c7836 */ /* 0x000fe20000000000 */
[----:B--2--5:R-:W-:-:S13]  /*07a0*/  FSETP.GEU.AND P2, PT, R4, R9, PT ;  /* 0x000000090400720b */ /* 0x024fda0003f4e000 */
[----:B------:R-:W-:-:S04]  /*07b0*/  @P2 ISETP.GE.AND P0, PT, R17, R6, PT ;  /* 0x000000061100220c */ /* 0x000fc80003f06270 */
[----:B------:R-:W-:-:S04]  /*07c0*/  @P2 FSETP.EQ.AND P0, PT, R9, R4, !P0 ;  /* 0x000000040900220b */ /* 0x000fc80004702000 */
[----:B------:R-:W-:Y:S02]  /*07d0*/  @P2 FSEL R4, R4, R9, P0 ;  /* 0x0000000904042208 */ /* 0x000fe40000000000 */
[----:B------:R-:W2:Y:S01]  /*07e0*/  LDG.E R9, desc[UR6][R2.64+0xc00] ;  /* 0x000c000602097981 */ /* 0x000ea2000c1e1900 */
[C---:B------:R-:W-:Y:S01]  /*07f0*/  @P2 SEL R5, R17.reuse, R6, P0 ;  /* 0x0000000611052207 */ /* 0x040fe20000000000 */
[----:B------:R-:W-:Y:S01]  /*0800*/  VIADD R6, R17, 0x300 ;  /* 0x0000030011067836 */ /* 0x000fe20000000000 */
[----:B---3--:R-:W-:Y:S01]  /*0810*/  FSETP.GEU.AND P3, PT, R15, R4, PT ;  /* 0x000000040f00720b */ /* 0x008fe20003f6e000 */
[----:B------:R-:W-:-:S12]  /*0820*/  VIADD R13, R13, 0x400 ;  /* 0x000004000d0d7836 */ /* 0x000fd80000000000 */
        /* <DEDUP_REMOVED lines=9> */
[----:B------:R-:W-:Y:S02]  /*08c0*/  @P2 SEL R5, R5, R12, P0 ;  /* 0x0000000c05052207 */ /* 0x000fe40000000000 */
[----:B--2---:R-:W-:-:S13]  /*08d0*/  FSETP.GEU.AND P3, PT, R9, R14, PT ;  /* 0x0000000e0900720b */ /* 0x004fda0003f6e000 */
[----:B------:R-:W-:-:S04]  /*08e0*/  @P3 ISETP.GE.AND P0, PT, R6, R5, PT ;  /* 0x000000050600320c */ /* 0x000fc80003f06270 */
[----:B------:R-:W-:-:S04]  /*08f0*/  @P3 FSETP.EQ.AND P0, PT, R14, R9, !P0 ;  /* 0x000000090e00320b */ /* 0x000fc80004702000 */
[----:B------:R-:W-:Y:S02]  /*0900*/  @P3 FSEL R9, R9, R14, P0 ;  /* 0x0000000e09093208 */ /* 0x000fe40000000000 */
[----:B------:R-:W-:-:S07]  /*0910*/  @P3 SEL R6, R6, R5, P0 ;  /* 0x0000000506063207 */ /* 0x000fce0000000000 */
.L_x_75:
[----:B------:R-:W-:Y:S05]  /*0920*/  BSYNC.RECONVERGENT B2 ;  /* 0x0000000000027941 */ /* 0x000fea0003800200 */
.L_x_74:
[----:B------:R-:W-:Y:S05]  /*0930*/  @!P1 BRA `(.L_x_69) ;  /* 0x0000000000949947 */ /* 0x000fea0003800000 */
[----:B------:R-:W-:Y:S01]  /*0940*/  ISETP.NE.AND P0, PT, R16, 0x1, PT ;  /* 0x000000011000780c */ /* 0x000fe20003f05270 */
[----:B------:R-:W-:Y:S01]  /*0950*/  BSSY.RECONVERGENT B2, `(.L_x_76) ;  /* 0x0000019000027945 */ /* 0x000fe20003800200 */
[----:B------:R-:W-:Y:S01]  /*0960*/  LOP3.LUT P1, RZ, R11, 0x100, RZ, 0xc0, !PT ;  /* 0x000001000bff7812 */ /* 0x000fe2000782c0ff */
[----:B------:R-:W-:Y:S02]  /*0970*/  IMAD.MOV.U32 R5, RZ, RZ, R6 ;  /* 0x000000ffff057224 */ /* 0x000fe400078e0006 */
[----:B-----5:R-:W-:-:S08]  /*0980*/  IMAD.MOV.U32 R4, RZ, RZ, R9 ;  /* 0x000000ffff047224 */ /* 0x020fd000078e0009 */
[----:B------:R-:W-:Y:S05]  /*0990*/  @!P0 BRA `(.L_x_77) ;  /* 0x0000000000508947 */ /* 0x000fea0003800000 */
[----:B------:R-:W0:Y:S01]  /*09a0*/  LDC.64 R2, c[0x0][0x380] ;  /* 0x0000e000ff027b82 */ /* 0x000e220000000a00 */
[----:B------:R-:W-:-:S04]  /*09b0*/  IMAD.IADD R11, R13, 0x1, R10 ;  /* 0x000000010d0b7824 */ /* 0x000fc800078e020a */
[----:B0-----:R-:W-:-:S05]  /*09c0*/  IMAD.WIDE R2, R11, 0x4, R2 ;  /* 0x000000040b027825 */ /* 0x001fca00078e0202 */
[----:B------:R-:W2:Y:S02]  /*09d0*/  LDG.E R4, desc[UR6][R2.64] ;  /* 0x0000000602047981 */ /* 0x000ea4000c1e1900 */
[----:B--2---:R-:W-:-:S13]  /*09e0*/  FSETP.GEU.AND P2, PT, R4, R9, PT ;  /* 0x000000090400720b */ /* 0x004fda0003f4e000 */
[----:B------:R-:W-:-:S04]  /*09f0*/  @P2 ISETP.GE.AND P0, PT, R11, R6, PT ;  /* 0x000000060b00220c */ /* 0x000fc80003f06270 */
[----:B------:R-:W-:-:S04]  /*0a00*/  @P2 FSETP.EQ.AND P0, PT, R9, R4, !P0 ;  /* 0x000000040900220b */ /* 0x000fc80004702000 */
[----:B------:R-:W-:Y:S02]  /*0a10*/  @P2 FSEL R4, R4, R9, P0 ;  /* 0x0000000904042208 */ /* 0x000fe40000000000 */
[----:B------:R-:W2:Y:S01]  /*0a20*/  LDG.E R9, desc[UR6][R2.64+0x400] ;  /* 0x0004000602097981 */ /* 0x000ea2000c1e1900 */
[----:B------:R-:W-:Y:S01]  /*0a30*/  IMAD.MOV.U32 R5, RZ, RZ, R11 ;  /* 0x000000ffff057224 */ /* 0x000fe200078e000b */
[C---:B------:R-:W-:Y:S01]  /*0a40*/  @P2 SEL R5, R11.reuse, R6, P0 ;  /* 0x000000060b052207 */ /* 0x040fe20000000000 */
[----:B------:R-:W-:Y:S02]  /*0a50*/  VIADD R6, R11, 0x100 ;  /* 0x000001000b067836 */ /* 0x000fe40000000000 */
[----:B------:R-:W-:Y:S01]  /*0a60*/  VIADD R13, R13, 0x200 ;  /* 0x000002000d0d7836 */ /* 0x000fe20000000000 */
[----:B--2---:R-:W-:-:S13]  /*0a70*/  FSETP.GEU.AND P3, PT, R9, R4, PT ;  /* 0x000000040900720b */ /* 0x004fda0003f6e000 */
[----:B------:R-:W-:-:S04]  /*0a80*/  @P3 ISETP.GE.AND P0, PT, R6, R5, PT ;  /* 0x000000050600320c */ /* 0x000fc80003f06270 */
[----:B------:R-:W-:-:S04]  /*0a90*/  @P3 FSETP.EQ.AND P0, PT, R4, R9, !P0 ;  /* 0x000000090400320b */ /* 0x000fc80004702000 */
[----:B------:R-:W-:Y:S02]  /*0aa0*/  @P3 SEL R6, R6, R5, P0 ;  /* 0x0000000506063207 */ /* 0x000fe40000000000 */
[----:B------:R-:W-:-:S03]  /*0ab0*/  @P3 FSEL R9, R9, R4, P0 ;  /* 0x0000000409093208 */ /* 0x000fc60000000000 */
[----:B------:R-:W-:Y:S02]  /*0ac0*/  IMAD.MOV.U32 R5, RZ, RZ, R6 ;  /* 0x000000ffff057224 */ /* 0x000fe400078e0006 */
[----:B------:R-:W-:-:S07]  /*0ad0*/  IMAD.MOV.U32 R4, RZ, RZ, R9 ;  /* 0x000000ffff047224 */ /* 0x000fce00078e0009 */
.L_x_77:
[----:B------:R-:W-:Y:S05]  /*0ae0*/  BSYNC.RECONVERGENT B2 ;  /* 0x0000000000027941 */ /* 0x000fea0003800200 */
.L_x_76:
[----:B------:R-:W-:Y:S05]  /*0af0*/  @P1 BRA `(.L_x_69) ;  /* 0x0000000000241947 */ /* 0x000fea0003800000 */
        /* <DEDUP_REMOVED lines=8> */
[----:B------:R-:W-:-:S07]  /*0b80*/  @P1 SEL R6, R6, R5, P0 ;  /* 0x0000000506061207 */ /* 0x000fce0000000000 */
.L_x_69:
[----:B------:R-:W-:Y:S05]  /*0b90*/  BSYNC.RECONVERGENT B1 ;  /* 0x0000000000017941 */ /* 0x000fea0003800200 */
.L_x_68:
[----:B------:R-:W-:-:S13]  /*0ba0*/  ISETP.GE.AND P0, PT, R8, 0x100, PT ;  /* 0x000001000800780c */ /* 0x000fda0003f06270 */
        /* <DEDUP_REMOVED lines=20> */
.L_x_80:
[----:B------:R-:W-:Y:S05]  /*0cf0*/  BSYNC.RECONVERGENT B1 ;  /* 0x0000000000017941 */ /* 0x000fea0003800200 */
.L_x_79:
        /* <DEDUP_REMOVED lines=13> */
.L_x_82:
[----:B------:R-:W-:Y:S05]  /*0dd0*/  BSYNC.RECONVERGENT B1 ;  /* 0x0000000000017941 */ /* 0x000fea0003800200 */
.L_x_81:
[----:B0-----:R0:W3:Y:S01]  /*0de0*/  SHFL.DOWN PT, R2, R5, 0x4, 0x1f ;  /* 0x08801f0005027f89 */ /* 0x0010e200000e0000 */
[----:B------:R-:W-:Y:S01]  /*0df0*/  BSSY.RECONVERGENT B1, `(.L_x_83) ;  /* 0x000000c000017945 */ /* 0x000fe20003800200 */
[----:B-1----:R-:W-:Y:S02]  /*0e00*/  IMAD.MOV.U32 R6, RZ, RZ, R4 ;  /* 0x000000ffff067224 */ /* 0x002fe400078e0004 */
[----:B------:R0:W1:Y:S01]  /*0e10*/  SHFL.DOWN PT, R3, R4, 0x4, 0x1f ;  /* 0x08801f0004037f89 */ /* 0x00006200000e0000 */
[----:B------:R-:W-:Y:S01]  /*0e20*/  IMAD.MOV.U32 R8, RZ, RZ, R5 ;  /* 0x000000ffff087224 */ /* 0x000fe200078e0005 */
        /* <DEDUP_REMOVED lines=8> */
.L_x_84:
[----:B------:R-:W-:Y:S05]  /*0eb0*/  BSYNC.RECONVERGENT B1 ;  /* 0x0000000000017941 */ /* 0x000fea0003800200 */
.L_x_83:
[----:B0-----:R0:W4:Y:S01]  /*0ec0*/  SHFL.DOWN PT, R5, R8, 0x8, 0x1f ;  /* 0x09001f0008057f89 */ /* 0x00112200000e0000 */
[----:B------:R-:W-:Y:S01]  /*0ed0*/  BSSY.RECONVERGENT B1, `(.L_x_85) ;  /* 0x000000c000017945 */ /* 0x000fe20003800200 */
[----:B-1----:R-:W-:Y:S02]  /*0ee0*/  IMAD.MOV.U32 R3, RZ, RZ, R6 ;  /* 0x000000ffff037224 */ /* 0x002fe400078e0006 */
[----:B--2---:R0:W1:Y:S01]  /*0ef0*/  SHFL.DOWN PT, R9, R6, 0x8, 0x1f ;  /* 0x09001f0006097f89 */ /* 0x00406200000e0000 */
[----:B---3--:R-:W-:Y:S01]  /*0f00*/  IMAD.MOV.U32 R2, RZ, RZ, R8 ;  /* 0x000000ffff027224 */ /* 0x008fe200078e0008 */
[----:B------:R-:W-:Y:S06]  /*0f10*/  @P2 BRA `(.L_x_86) ;  /* 0x00000000001c2947 */ /* 0x000fec0003800000 */
[----:B-1----:R-:W-:Y:S01]  /*0f20*/  FSETP.GT.AND P2, PT, R6, R9, PT ;  /* 0x000000090600720b */ /* 0x002fe20003f44000 */
[----:B------:R-:W-:Y:S02]  /*0f30*/  IMAD.MOV.U32 R3, RZ, RZ, R9 ;  /* 0x000000ffff037224 */ /* 0x000fe400078e0009 */
[----:B----4-:R-:W-:-:S10]  /*0f40*/  IMAD.MOV.U32 R2, RZ, RZ, R5 ;  /* 0x000000ffff027224 */ /* 0x010fd400078e0005 */
[----:B------:R-:W-:-:S04]  /*0f50*/  @!P2 ISETP.GE.AND P0, PT, R5, R8, PT ;  /* 0x000000080500a20c */ /* 0x000fc80003f06270 */
[----:B------:R-:W-:-:S04]  /*0f60*/  @!P2 FSETP.EQ.AND P0, PT, R6, R9, !P0 ;  /* 0x000000090600a20b */ /* 0x000fc80004702000 */
[----:B------:R-:W-:Y:S02]  /*0f70*/  @!P2 FSEL R3, R9, R6, P0 ;  /* 0x000000060903a208 */ /* 0x000fe40000000000 */
[----:B------:R-:W-:-:S07]  /*0f80*/  @!P2 SEL R2, R5, R8, P0 ;  /* 0x000000080502a207 */ /* 0x000fce0000000000 */
.L_x_86:
[----:B------:R-:W-:Y:S05]  /*0f90*/  BSYNC.RECONVERGENT B1 ;  /* 0x0000000000017941 */ /* 0x000fea0003800200 */
.L_x_85:
[----:B------:R2:W3:Y:S01]  /*0fa0*/  SHFL.DOWN PT, R4, R2, 0x10, 0x1f ;  /* 0x0a001f0002047f89 */ /* 0x0004e200000e0000 */
[----:B------:R-:W-:Y:S03]  /*0fb0*/  BSSY.RECONVERGENT B1, `(.L_x_87) ;  /* 0x0000012000017945 */ /* 0x000fe60003800200 */
[----:B----4-:R2:W4:Y:S01]  /*0fc0*/  SHFL.DOWN PT, R5, R3, 0x10, 0x1f ;  /* 0x0a001f0003057f89 */ /* 0x01052200000e0000 */
[----:B------:R-:W-:Y:S05]  /*0fd0*/  @P1 BRA `(.L_x_88) ;  /* 0x00000000003c1947 */ /* 0x000fea0003800000 */
[----:B------:R-:W-:Y:S02]  /*0fe0*/  ISETP.NE.AND P2, PT, R10, RZ, PT ;  /* 0x000000ff0a00720c */ /* 0x000fe40003f45270 */
[----:B----4-:R-:W-:-:S11]  /*0ff0*/  FSETP.GT.AND P1, PT, R3, R5, PT ;  /* 0x000000050300720b */ /* 0x010fd60003f24000 */
[----:B-1----:R-:W1:Y:S01]  /*1000*/  @!P2 S2R R9, SR_CgaCtaId ;  /* 0x000000000009a919 */ /* 0x002e620000008800 */
[----:B0-----:R-:W-:Y:S02]  /*1010*/  @!P2 MOV R8, 0x400 ;  /* 0x000004000008a802 */ /* 0x001fe40000000f00 */
[----:B------:R-:W-:Y:S02]  /*1020*/  @!P2 SHF.R.U32.HI R6, RZ, 0x2, R7 ;  /* 0x00000002ff06a819 */ /* 0x000fe40000011607 */
[----:B---3--:R-:W-:Y:S02]  /*1030*/  @!P1 ISETP.GE.AND P0, PT, R4, R2, PT ;  /* 0x000000020400920c */ /* 0x008fe40003f06270 */
[----:B------:R-:W-:Y:S02]  /*1040*/  @!P2 LOP3.LUT R6, R6, 0xf8, RZ, 0xc0, !PT ;  /* 0x000000f80606a812 */ /* 0x000fe400078ec0ff */
[----:B------:R-:W-:-:S04]  /*1050*/  @!P1 FSETP.EQ.AND P0, PT, R3, R5, !P0 ;  /* 0x000000050300920b */ /* 0x000fc80004702000 */
[----:B------:R-:W-:Y:S02]  /*1060*/  @!P1 FSEL R5, R5, R3, P0 ;  /* 0x0000000305059208 */ /* 0x000fe40000000000 */
[----:B------:R-:W-:-:S03]  /*1070*/  @!P1 SEL R4, R4, R2, P0 ;  /* 0x0000000204049207 */ /* 0x000fc60000000000 */
[----:B--2---:R-:W-:Y:S02]  /*1080*/  IMAD.MOV.U32 R3, RZ, RZ, R5 ;  /* 0x000000ffff037224 */ /* 0x004fe400078e0005 */
[----:B------:R-:W-:Y:S01]  /*1090*/  IMAD.MOV.U32 R2, RZ, RZ, R4 ;  /* 0x000000ffff027224 */ /* 0x000fe200078e0004 */
[----:B-1----:R-:W-:-:S05]  /*10a0*/  @!P2 LEA R9, R9, R8, 0x18 ;  /* 0x000000080909a211 */ /* 0x002fca00078ec0ff */
[----:B------:R-:W-:-:S05]  /*10b0*/  @!P2 IMAD.IADD R6, R6, 0x1, R9 ;  /* 0x000000010606a824 */ /* 0x000fca00078e0209 */
[----:B------:R0:W-:Y:S02]  /*10c0*/  @!P2 STS.64 [R6+0x8], R4 ;  /* 0x000008040600a388 */ /* 0x0001e40000000a00 */
.L_x_88:
[----:B------:R-:W-:Y:S05]  /*10d0*/  BSYNC.RECONVERGENT B1 ;  /* 0x0000000000017941 */ /* 0x000fea0003800200 */
.L_x_87:
[----:B------:R-:W-:Y:S01]  /*10e0*/  BAR.SYNC.DEFER_BLOCKING 0x0 ;  /* 0x0000000000007b1d */ /* 0x000fe20000010000 */
[----:B------:R-:W-:-:S13]  /*10f0*/  ISETP.NE.AND P0, PT, R7, RZ, PT ;  /* 0x000000ff0700720c */ /* 0x000fda0003f05270 */
[----:B------:R-:W-:Y:S05]  /*1100*/  @P0 BRA `(.L_x_89) ;  /* 0x0000002400f40947 */ /* 0x000fea0003800000 */
[----:B------:R-:W5:Y:S01]  /*1110*/  S2UR UR5, SR_CgaCtaId ;  /* 0x00000000000579c3 */ /* 0x000f620000008800 */
[----:B------:R-:W-:Y:S02]  /*1120*/  UMOV UR4, 0x400 ;  /* 0x0000040000047882 */ /* 0x000fe40000000000 */
[----:B-----5:R-:W-:-:S09]  /*1130*/  ULEA UR4, UR5, UR4, 0x18 ;  /* 0x0000000405047291 */ /* 0x020fd2000f8ec0ff */
[----:B0--34-:R-:W0:Y:S04]  /*1140*/  LDS.128 R4, [UR4+0x10] ;  /* 0x00001004ff047984 */ /* 0x019e280008000c00 */
[----:B-1----:R-:W1:Y:S04]  /*1150*/  LDS.128 R8, [UR4+0x20] ;  /* 0x00002004ff087984 */ /* 0x002e680008000c00 */
        /* <DEDUP_REMOVED lines=39> */
.L_x_78:
        /* <DEDUP_REMOVED lines=10> */
[C---:B------:R-:W-:Y:S01]  /*1470*/  ISETP.GE.AND P0, PT, R11.reuse, R4, PT ;  /* 0x000000040b00720c */ /* 0x040fe20003f06270 */
[----:B------:R-:W-:-:S03]  /*1480*/  VIADD R5, R11, 0x4 ;  /* 0x000000040b057836 */ /* 0x000fc60000000000 */
[-C--:B------:R-:W-:Y:S01]  /*1490*/  ISETP.GT.AND P5, PT, R3, R4.reuse, PT ;  /* 0x000000040300720c */ /* 0x080fe20003fa4270 */
[----:B------:R-:W-:Y:S01]  /*14a0*/  VIADD R3, R11, 0x8 ;  /* 0x000000080b037836 */ /* 0x000fe20000000000 */
[-C--:B------:R-:W-:Y:S01]  /*14b0*/  ISETP.GT.AND P4, PT, R5, R4.reuse, PT ;  /* 0x000000040500720c */ /* 0x080fe20003f84270 */
[----:B------:R-:W-:Y:S02]  /*14c0*/  VIADD R11, R11, 0x10 ;  /* 0x000000100b0b7836 */ /* 0x000fe40000000000 */
[----:B-----5:R-:W-:Y:S01]  /*14d0*/  IMAD.MOV.U32 R5, RZ, RZ, R9 ;  /* 0x000000ffff057224 */ /* 0x020fe200078e0009 */
[-C--:B------:R-:W-:Y:S01]  /*14e0*/  ISETP.GT.AND P3, PT, R3, R4.reuse, PT ;  /* 0x000000040300720c */ /* 0x080fe20003f64270 */
[----:B------:R-:W0:Y:S01]  /*14f0*/  @!P1 S2R R13, SR_CgaCtaId ;  /* 0x00000000000d9919 */ /* 0x000e220000008800 */
[----:B------:R-:W-:Y:S01]  /*1500*/  @!P1 MOV R2, 0x400 ;  /* 0x0000040000029802 */ /* 0x000fe20000000f00 */
[----:B------:R-:W-:Y:S01]  /*1510*/  IMAD.MOV.U32 R3, RZ, RZ, R6 ;  /* 0x000000ffff037224 */ /* 0x000fe200078e0006 */
[----:B------:R-:W-:-:S02]  /*1520*/  ISETP.GT.AND P2, PT, R11, R4, PT ;  /* 0x000000040b00720c */ /* 0x000fc40003f44270 */
[----:B------:R1:W2:Y:S01]  /*1530*/  SHFL.DOWN PT, R11, R6, 0x1, R4 ;  /* 0x08200000060b7989 */ /* 0x0002a200000e0004 */
[----:B0-----:R-:W-:Y:S02]  /*1540*/  @!P1 LEA R13, R13, R2, 0x18 ;  /* 0x000000020d0d9211 */ /* 0x001fe400078ec0ff */
[----:B------:R-:W-:-:S04]  /*1550*/  @!P1 SHF.R.U32.HI R2, RZ, 0x2, R7 ;  /* 0x00000002ff029819 */ /* 0x000fc80000011607 */
[----:B------:R-:W-:-:S05]  /*1560*/  @!P1 LOP3.LUT R2, R2, 0xf8, RZ, 0xc0, !PT ;  /* 0x000000f802029812 */ /* 0x000fca00078ec0ff */
[----:B------:R-:W-:Y:S02]  /*1570*/  @!P1 IMAD.IADD R13, R2, 0x1, R13 ;  /* 0x00000001020d9824 */ /* 0x000fe400078e020d */
[----:B------:R1:W0:Y:S01]  /*1580*/  SHFL.DOWN PT, R2, R9, 0x1, R4 ;  /* 0x0820000009027989 */ /* 0x00022200000e0004 */
[----:B--2---:R-:W-:Y:S05]  /*1590*/  @P0 BRA `(.L_x_91) ;  /* 0x00000000001c0947 */ /* 0x004fea0003800000 */
[----:B0-----:R-:W-:Y:S01]  /*15a0*/  FSETP.GT.AND P6, PT, R9, R2, PT ;  /* 0x000000020900720b */ /* 0x001fe20003fc4000 */
[----:B------:R-:W-:Y:S02]  /*15b0*/  IMAD.MOV.U32 R3, RZ, RZ, R11 ;  /* 0x000000ffff037224 */ /* 0x000fe400078e000b */
[----:B------:R-:W-:-:S10]  /*15c0*/  IMAD.MOV.U32 R5, RZ, RZ, R2 ;  /* 0x000000ffff057224 */ /* 0x000fd400078e0002 */
[----:B------:R-:W-:-:S04]  /*15d0*/  @!P6 ISETP.GE.AND P0, PT, R11, R6, PT ;  /* 0x000000060b00e20c */ /* 0x000fc80003f06270 */
[----:B------:R-:W-:-:S04]  /*15e0*/  @!P6 FSETP.EQ.AND P0, PT, R9, R2, !P0 ;  /* 0x000000020900e20b */ /* 0x000fc80004702000 */
[----:B------:R-:W-:Y:S02]  /*15f0*/  @!P6 SEL R3, R11, R6, P0 ;  /* 0x000000060b03e207 */ /* 0x000fe40000000000 */
[----:B------:R-:W-:-:S07]  /*1600*/  @!P6 FSEL R5, R2, R9, P0 ;  /* 0x000000090205e208 */ /* 0x000fce0000000000 */
.L_x_91:
[----:B------:R-:W-:Y:S05]  /*1610*/  BSYNC.RECONVERGENT B1 ;  /* 0x0000000000017941 */ /* 0x000fea0003800200 */
.L_x_90:
[----:B0-----:R0:W2:Y:S01]  /*1620*/  SHFL.DOWN PT, R2, R3, 0x2, R4 ;  /* 0x0840000003027989 */ /* 0x0010a200000e0004 */
[----:B------:R-:W-:Y:S01]  /*1630*/  BSSY.RECONVERGENT B1, `(.L_x_92) ;  /* 0x000000c000017945 */ /* 0x000fe20003800200 */
[----:B-1----:R-:W-:Y:S02]  /*1640*/  IMAD.MOV.U32 R9, RZ, RZ, R3 ;  /* 0x000000ffff097224 */ /* 0x002fe400078e0003 */
[----:B------:R0:W1:Y:S01]  /*1650*/  SHFL.DOWN PT, R6, R5, 0x2, R4 ;  /* 0x0840000005067989 */ /* 0x00006200000e0004 */
[----:B------:R-:W-:Y:S01]  /*1660*/  IMAD.MOV.U32 R11, RZ, RZ, R5 ;  /* 0x000000ffff0b7224 */ /* 0x000fe200078e0005 */
[----:B------:R-:W-:Y:S06]  /*1670*/  @P5 BRA `(.L_x_93) ;  /* 0x00000000001c5947 */ /* 0x000fec0003800000 */
[----:B-1----:R-:W-:Y:S01]  /*1680*/  FSETP.GT.AND P5, PT, R5, R6, PT ;  /* 0x000000060500720b */ /* 0x002fe20003fa4000 */
[----:B--2---:R-:W-:Y:S02]  /*1690*/  IMAD.MOV.U32 R9, RZ, RZ, R2 ;  /* 0x000000ffff097224 */ /* 0x004fe400078e0002 */
[----:B------:R-:W-:-:S10]  /*16a0*/  IMAD.MOV.U32 R11, RZ, RZ, R6 ;  /* 0x000000ffff0b7224 */ /* 0x000fd400078e0006 */
[----:B------:R-:W-:-:S04]  /*16b0*/  @!P5 ISETP.GE.AND P0, PT, R2, R3, PT ;  /* 0x000000030200d20c */ /* 0x000fc80003f06270 */
[----:B------:R-:W-:-:S04]  /*16c0*/  @!P5 FSETP.EQ.AND P0, PT, R5, R6, !P0 ;  /* 0x000000060500d20b */ /* 0x000fc80004702000 */
[----:B------:R-:W-:Y:S02]  /*16d0*/  @!P5 SEL R9, R2, R3, P0 ;  /* 0x000000030209d207 */ /* 0x000fe40000000000 */
[----:B------:R-:W-:-:S07]  /*16e0*/  @!P5 FSEL R11, R6, R5, P0 ;  /* 0x00000005060bd208 */ /* 0x000fce0000000000 */
.L_x_93:
[----:B------:R-:W-:Y:S05]  /*16f0*/  BSYNC.RECONVERGENT B1 ;  /* 0x0000000000017941 */ /* 0x000fea0003800200 */
.L_x_92:
[----:B--2---:R2:W3:Y:S01]  /*1700*/  SHFL.DOWN PT, R2, R9, 0x4, R4 ;  /* 0x0880000009027989 */ /* 0x0044e200000e0004 */
[----:B------:R-:W-:Y:S01]  /*1710*/  BSSY.RECONVERGENT B1, `(.L_x_94) ;  /* 0x000000c000017945 */ /* 0x000fe20003800200 */
[----:B0-----:R-:W-:Y:S02]  /*1720*/  IMAD.MOV.U32 R3, RZ, RZ, R9 ;  /* 0x000000ffff037224 */ /* 0x001fe400078e0009 */
[----:B-1----:R2:W0:Y:S01]  /*1730*/  SHFL.DOWN PT, R6, R11, 0x4, R4 ;  /* 0x088000000b067989 */ /* 0x00242200000e0004 */
        /* <DEDUP_REMOVED lines=9> */
.L_x_95:
[----:B------:R-:W-:Y:S05]  /*17d0*/  BSYNC.RECONVERGENT B1 ;  /* 0x0000000000017941 */ /* 0x000fea0003800200 */
.L_x_94:
        /* <DEDUP_REMOVED lines=13> */
.L_x_97:
[----:B------:R-:W-:Y:S05]  /*18b0*/  BSYNC.RECONVERGENT B1 ;  /* 0x0000000000017941 */ /* 0x000fea0003800200 */
.L_x_96:
[----:B0-----:R0:W2:Y:S01]  /*18c0*/  SHFL.DOWN PT, R6, R9, 0x10, R4 ;  /* 0x0a00000009067989 */ /* 0x0010a200000e0004 */
[----:B------:R-:W-:Y:S01]  /*18d0*/  BSSY.RECONVERGENT B1, `(.L_x_98) ;  /* 0x000000c000017945 */ /* 0x000fe20003800200 */
[----:B---3--:R-:W-:Y:S02]  /*18e0*/  IMAD.MOV.U32 R2, RZ, RZ, R9 ;  /* 0x000000ffff027224 */ /* 0x008fe400078e0009 */
[----:B------:R0:W3:Y:S01]  /*18f0*/  SHFL.DOWN PT, R10, R11, 0x10, R4 ;  /* 0x0a0000000b0a7989 */ /* 0x0000e200000e0004 */
[----:B-1----:R-:W-:Y:S01]  /*1900*/  IMAD.MOV.U32 R3, RZ, RZ, R11 ;  /* 0x000000ffff037224 */ /* 0x002fe200078e000b */
[----:B------:R-:W-:Y:S06]  /*1910*/  @P2 BRA `(.L_x_99) ;  /* 0x00000000001c2947 */ /* 0x000fec0003800000 */
[----:B---3--:R-:W-:Y:S01]  /*1920*/  FSETP.GT.AND P2, PT, R11, R10, PT ;  /* 0x0000000a0b00720b */ /* 0x008fe20003f44000 */
[----:B--2---:R-:W-:Y:S02]  /*1930*/  IMAD.MOV.U32 R2, RZ, RZ, R6 ;  /* 0x000000ffff027224 */ /* 0x004fe400078e0006 */
[----:B------:R-:W-:-:S10]  /*1940*/  IMAD.MOV.U32 R3, RZ, RZ, R10 ;  /* 0x000000ffff037224 */ /* 0x000fd400078e000a */
[----:B------:R-:W-:-:S04]  /*1950*/  @!P2 ISETP.GE.AND P0, PT, R6, R9, PT ;  /* 0x000000090600a20c */ /* 0x000fc80003f06270 */
[----:B------:R-:W-:-:S04]  /*1960*/  @!P2 FSETP.EQ.AND P0, PT, R11, R10, !P0 ;  /* 0x0000000a0b00a20b */ /* 0x000fc80004702000 */
[----:B------:R-:W-:Y:S02]  /*1970*/  @!P2 SEL R2, R6, R9, P0 ;  /* 0x000000090602a207 */ /* 0x000fe40000000000 */
[----:B------:R-:W-:-:S07]  /*1980*/  @!P2 FSEL R3, R10, R11, P0 ;  /* 0x0000000b0a03a208 */ /* 0x000fce0000000000 */
.L_x_99:
[----:B------:R-:W-:Y:S05]  /*1990*/  BSYNC.RECONVERGENT B1 ;  /* 0x0000000000017941 */ /* 0x000fea0003800200 */
.L_x_98:
[----:B------:R-:W-:Y:S01]  /*19a0*/  ISETP.GE.AND P0, PT, R8, 0x21, PT ;  /* 0x000000210800780c */ /* 0x000fe20003f06270 */
[----:B------:R1:W-:Y:S01]  /*19b0*/  @!P1 STS.64 [R13+0x8], R2 ;  /* 0x000008020d009388 */ /* 0x0003e20000000a00 */
[----:B------:R-:W-:Y:S02]  /*19c0*/  BAR.SYNC.DEFER_BLOCKING 0x0 ;  /* 0x0000000000007b1d */ /* 0x000fe40000010000 */
[----:B------:R-:W-:-:S13]  /*19d0*/  ISETP.NE.OR P0, PT, R7, RZ, !P0 ;  /* 0x000000ff0700720c */ /* 0x000fda0004705670 */
[----:B-1----:R-:W-:Y:S05]  /*19e0*/  @P0 BRA `(.L_x_89) ;  /* 0x0000001c00bc0947 */ /* 0x002fea0003800000 */
[----:B------:R-:W1:Y:S01]  /*19f0*/  S2UR UR5, SR_CgaCtaId ;  /* 0x00000000000579c3 */ /* 0x000e620000008800 */
[----:B------:R-:W-:Y:S01]  /*1a00*/  UMOV UR4, 0x400 ;  /* 0x0000040000047882 */ /* 0x000fe20000000000 */
[----:B------:R-:W-:Y:S01]  /*1a10*/  ISETP.GE.U32.AND P2, PT, R8, 0x41, PT ;  /* 0x000000410800780c */ /* 0x000fe20003f46070 */
[----:B-1----:R-:W-:-:S09]  /*1a20*/  ULEA UR4, UR5, UR4, 0x18 ;  /* 0x0000000405047291 */ /* 0x002fd2000f8ec0ff */
        /* <DEDUP_REMOVED lines=64> */
.L_x_65:
[----:B------:R-:W0:Y:S01]  /*1e30*/  S2R R7, SR_TID.X ;  /* 0x0000000000077919 */ /* 0x000e220000002100 */
[----:B------:R-:W1:Y:S01]  /*1e40*/  LDCU.64 UR8, c[0x0][0x380] ;  /* 0x00007000ff0877ac */ /* 0x000e620008000a00 */
[----:B------:R-:W2:Y:S01]  /*1e50*/  LDCU UR5, c[0x0][0x388] ;  /* 0x00007100ff0577ac */ /* 0x000ea20008000800 */
[----:B-1----:R-:W-:Y:S02]  /*1e60*/  IMAD.U32 R2, RZ, RZ, UR8 ;  /* 0x00000008ff027e24 */ /* 0x002fe4000f8e00ff */
[----:B------:R-:W-:Y:S02]  /*1e70*/  IMAD.U32 R3, RZ, RZ, UR9 ;  /* 0x00000009ff037e24 */ /* 0x000fe4000f8e00ff */
[----:B0-----:R-:W-:-:S04]  /*1e80*/  IMAD R4, R0, 0x800, R7 ;  /* 0x0000080000047824 */ /* 0x001fc800078e0207 */
[----:B--2---:R-:W-:-:S04]  /*1e90*/  VIADD R27, R4, UR5 ;  /* 0x00000005041b7c36 */ /* 0x004fc80008000000 */
[----:B------:R-:W-:-:S05]  /*1ea0*/  IMAD.WIDE R4, R27, 0x4, R2 ;  /* 0x000000041b047825 */ /* 0x000fca00078e0202 */
[----:B------:R-:W2:Y:S04]  /*1eb0*/  LDG.E R6, desc[UR6][R4.64] ;  /* 0x0000000604067981 */ /* 0x000ea8000c1e1900 */
[----:B------:R-:W2:Y:S04]  /*1ec0*/  LDG.E R13, desc[UR6][R4.64+0x400] ;  /* 0x00040006040d7981 */ /* 0x000ea8000c1e1900 */
[----:B------:R-:W3:Y:S04]  /*1ed0*/  LDG.E R15, desc[UR6][R4.64+0x800] ;  /* 0x00080006040f7981 */ /* 0x000ee8000c1e1900 */
[----:B------:R-:W4:Y:S04]  /*1ee0*/  LDG.E R17, desc[UR6][R4.64+0xc00] ;  /* 0x000c000604117981 */ /* 0x000f28000c1e1900 */
[----:B------:R-:W5:Y:S04]  /*1ef0*/  LDG.E R19, desc[UR6][R4.64+0x1000] ;  /* 0x0010000604137981 */ /* 0x000f68000c1e1900 */
[----:B------:R-:W5:Y:S04]  /*1f00*/  LDG.E R21, desc[UR6][R4.64+0x1400] ;  /* 0x0014000604157981 */ /* 0x000f68000c1e1900 */
[----:B------:R-:W5:Y:S04]  /*1f10*/  LDG.E R23, desc[UR6][R4.64+0x1800] ;  /* 0x0018000604177981 */ /* 0x000f68000c1e1900 */
[----:B------:R0:W5:Y:S01]  /*1f20*/  LDG.E R25, desc[UR6][R4.64+0x1c00] ;  /* 0x001c000604197981 */ /* 0x000162000c1e1900 */
[----:B------:R-:W-:Y:S01]  /*1f30*/  ISETP.GE.AND P0, PT, R27, 0x7fffff00, PT ;  /* 0x7fffff001b00780c */ /* 0x000fe20003f06270 */
[----:B------:R-:W-:-:S02]  /*1f40*/  IMAD.MOV.U32 R9, RZ, RZ, R27 ;  /* 0x000000ffff097224 */ /* 0x000fc400078e001b */
[C---:B------:R-:W-:Y:S02]  /*1f50*/  VIADD R10, R27.reuse, 0x200 ;  /* 0x000002001b0a7836 */ /* 0x040fe40000000000 */
[----:B0-----:R-:W-:Y:S01]  /*1f60*/  VIADD R4, R27, 0x300 ;  /* 0x000003001b047836 */ /* 0x001fe20000000000 */
[----:B------:R-:W0:Y:S02]  /*1f70*/  LDC R5, c[0x0][0x3b4] ;  /* 0x0000ed00ff057b82 */ /* 0x000e240000000800 */
[----:B0-----:R-:W-:-:S05]  /*1f80*/  IMAD.SHL.U32 R5, R5, 0x800, RZ ;  /* 0x0000080005057824 */ /* 0x001fca00078e00ff */
[----:B------:R-:W-:Y:S02]  /*1f90*/  ISETP.GE.AND P1, PT, R8, R5, PT ;  /* 0x000000050800720c */ /* 0x000fe40003f26270 */
[----:B--2---:R-:W-:-:S04]  /*1fa0*/  FSETP.NEU.OR P0, PT, R6, R13, !P0 ;  /* 0x0000000d0600720b */ /* 0x004fc8000470d400 */
[----:B------:R-:W-:-:S13]  /*1fb0*/  FSETP.GEU.AND P0, PT, R13, R6, P0 ;  /* 0x000000060d00720b */ /* 0x000fda000070e000 */
[----:B------:R-:W-:Y:S02]  /*1fc0*/  @!P0 VIADD R9, R9, 0x100 ;  /* 0x0000010009098836 */ /* 0x000fe40000000000 */
[----:B------:R-:W-:-:S03]  /*1fd0*/  @!P0 IMAD.MOV.U32 R6, RZ, RZ, R13 ;  /* 0x000000ffff068224 */ /* 0x000fc600078e000d */
[----:B------:R-:W-:-:S04]  /*1fe0*/  ISETP.GE.AND P0, PT, R10, R9, PT ;  /* 0x000000090a00720c */ /* 0x000fc80003f06270 */
[----:B---3--:R-:W-:-:S04]  /*1ff0*/  FSETP.NEU.OR P0, PT, R6, R15, P0 ;  /* 0x0000000f0600720b */ /* 0x008fc8000070d400 */
[----:B------:R-:W-:-:S13]  /*2000*/  FSETP.GEU.AND P0, PT, R15, R6, P0 ;  /* 0x000000060f00720b */ /* 0x000fda000070e000 */
[----:B------:R-:W-:Y:S02]  /*2010*/  @!P0 IMAD.MOV.U32 R9, RZ, RZ, R10 ;  /* 0x000000ffff098224 */ /* 0x000fe400078e000a */
[----:B------:R-:W-:-:S03]  /*2020*/  @!P0 IMAD.MOV.U32 R6, RZ, RZ, R15 ;  /* 0x000000ffff068224 */ /* 0x000fc600078e000f */
[----:B------:R-:W-:-:S04]  /*2030*/  ISETP.GE.AND P0, PT, R4, R9, PT ;  /* 0x000000090400720c */ /* 0x000fc80003f06270 */
[----:B----4-:R-:W-:-:S04]  /*2040*/  FSETP.NEU.OR P0, PT, R6, R17, P0 ;  /* 0x000000110600720b */ /* 0x010fc8000070d400 */
[----:B------:R-:W-:-:S13]  /*2050*/  FSETP.GEU.AND P0, PT, R17, R6, P0 ;  /* 0x000000061100720b */ /* 0x000fda000070e000 */
[----:B------:R-:W-:Y:S02]  /*2060*/  @!P0 IMAD.MOV.U32 R9, RZ, RZ, R4 ;  /* 0x000000ffff098224 */ /* 0x000fe400078e0004 */
[----:B------:R-:W-:Y:S02]  /*2070*/  VIADD R4, R27, 0x400 ;  /* 0x000004001b047836 */ /* 0x000fe40000000000 */
[----:B------:R-:W-:-:S03]  /*2080*/  @!P0 IMAD.MOV.U32 R6, RZ, RZ, R17 ;  /* 0x000000ffff068224 */ /* 0x000fc600078e0011 */
[----:B------:R-:W-:-:S04]  /*2090*/  ISETP.GE.AND P0, PT, R4, R9, PT ;  /* 0x000000090400720c */ /* 0x000fc80003f06270 */
[----:B-----5:R-:W-:-:S04]  /*20a0*/  FSETP.NEU.OR P0, PT, R6, R19, P0 ;  /* 0x000000130600720b */ /* 0x020fc8000070d400 */
[----:B------:R-:W-:-:S13]  /*20b0*/  FSETP.GEU.AND P0, PT, R19, R6, P0 ;  /* 0x000000061300720b */ /* 0x000fda000070e000 */
[----:B------:R-:W-:Y:S02]  /*20c0*/  @!P0 IMAD.MOV.U32 R9, RZ, RZ, R4 ;  /* 0x000000ffff098224 */ /* 0x000fe400078e0004 */
[----:B------:R-:W-:Y:S02]  /*20d0*/  VIADD R4, R27, 0x500 ;  /* 0x000005001b047836 */ /* 0x000fe40000000000 */
[----:B------:R-:W-:-:S03]  /*20e0*/  @!P0 IMAD.MOV.U32 R6, RZ, RZ, R19 ;  /* 0x000000ffff068224 */ /* 0x000fc600078e0013 */
[----:B------:R-:W-:-:S04]  /*20f0*/  ISETP.GE.AND P0, PT, R4, R9, PT ;  /* 0x000000090400720c */ /* 0x000fc80003f06270 */
[----:B------:R-:W-:-:S04]  /*2100*/  FSETP.NEU.OR P0, PT, R6, R21, P0 ;  /* 0x000000150600720b */ /* 0x000fc8000070d400 */
        /* <DEDUP_REMOVED lines=14> */
[----:B------:R-:W-:Y:S01]  /*21f0*/  @!P0 IMAD.MOV.U32 R6, RZ, RZ, R25 ;  /* 0x000000ffff068224 */ /* 0x000fe200078e0019 */
[----:B------:R-:W-:Y:S06]  /*2200*/  @!P1 BRA `(.L_x_100) ;  /* 0x0000000c00b89947 */ /* 0x000fec0003800000 */
[----:B------:R-:W-:Y:S01]  /*2210*/  VIADD R13, R11, 0xfffff800 ;  /* 0xfffff8000b0d7836 */ /* 0x000fe20000000000 */
[----:B------:R-:W-:Y:S01]  /*2220*/  UMOV UR4, URZ ;  /* 0x000000ff00047c82 */ /* 0x000fe20008000000 */
[----:B------:R-:W-:-:S05]  /*2230*/  IMAD R4, R0, 0x800, R5 ;  /* 0x0000080000047824 */ /* 0x000fca00078e0205 */
[----:B------:R-:W-:-:S13]  /*2240*/  ISETP.GT.AND P0, PT, R4, R13, PT ;  /* 0x0000000d0400720c */ /* 0x000fda0003f04270 */
[----:B------:R-:W-:Y:S05]  /*2250*/  @P0 BRA `(.L_x_101) ;  /* 0x00000004001c0947 */ /* 0x000fea0003800000 */
[----:B------:R-:W0:Y:S01]  /*2260*/  LDC R8, c[0x0][0x3b0] ;  /* 0x0000ec00ff087b82 */ /* 0x000e220000000800 */
[----:B------:R-:W-:Y:S01]  /*2270*/  VIADD R15, R7, UR5 ;  /* 0x00000005070f7c36 */ /* 0x000fe20008000000 */
[----:B------:R-:W1:Y:S01]  /*2280*/  LDCU.64 UR8, c[0x0][0x380] ;  /* 0x00007000ff0877ac */ /* 0x000e620008000a00 */
[----:B------:R-:W-:-:S05]  /*2290*/  NOP ;  /* 0x0000000000007918 */ /* 0x000fca0000000000 */
.L_x_102:
[----:B------:R-:W-:Y:S02]  /*22a0*/  IMAD.IADD R12, R15, 0x1, R4 ;  /* 0x000000010f0c7824 */ /* 0x000fe400078e0204 */
[----:B-1----:R-:W-:Y:S02]  /*22b0*/  IMAD.U32 R2, RZ, RZ, UR8 ;  /* 0x00000008ff027e24 */ /* 0x002fe4000f8e00ff */
[----:B------:R-:W-:Y:S02]  /*22c0*/  IMAD.U32 R3, RZ, RZ, UR9 ;  /* 0x00000009ff037e24 */ /* 0x000fe4000f8e00ff */
[----:B------:R-:W-:-:S05]  /*22d0*/  IMAD.WIDE R10, R12, 0x4, R2 ;  /* 0x000000040c0a7825 */ /* 0x000fca00078e0202 */
[----:B------:R-:W2:Y:S04]  /*22e0*/  LDG.E R17, desc[UR6][R10.64] ;  /* 0x000000060a117981 */ /* 0x000ea8000c1e1900 */
[----:B------:R-:W3:Y:S04]  /*22f0*/  LDG.E R19, desc[UR6][R10.64+0x400] ;  /* 0x000400060a137981 */ /* 0x000ee8000c1e1900 */
[----:B------:R-:W4:Y:S04]  /*2300*/  LDG.E R21, desc[UR6][R10.64+0x800] ;  /* 0x000800060a157981 */ /* 0x000f28000c1e1900 */
[----:B------:R-:W5:Y:S04]  /*2310*/  LDG.E R23, desc[UR6][R10.64+0xc00] ;  /* 0x000c00060a177981 */ /* 0x000f68000c1e1900 */
[----:B------:R-:W5:Y:S04]  /*2320*/  LDG.E R25, desc[UR6][R10.64+0x1000] ;  /* 0x001000060a197981 */ /* 0x000f68000c1e1900 */
[----:B------:R-:W5:Y:S04]  /*2330*/  LDG.E R27, desc[UR6][R10.64+0x1400] ;  /* 0x001400060a1b7981 */ /* 0x000f68000c1e1900 */
[----:B------:R-:W5:Y:S04]  /*2340*/  LDG.E R29, desc[UR6][R10.64+0x1800] ;  /* 0x001800060a1d7981 */ /* 0x000f68000c1e1900 */
[----:B------:R1:W5:Y:S01]  /*2350*/  LDG.E R16, desc[UR6][R10.64+0x1c00] ;  /* 0x001c00060a107981 */ /* 0x000362000c1e1900 */
[C---:B------:R-:W-:Y:S01]  /*2360*/  ISETP.GE.AND P0, PT, R12.reuse, R9, PT ;  /* 0x000000090c00720c */ /* 0x040fe20003f06270 */
[----:B------:R-:W-:-:S02]  /*2370*/  VIADD R14, R12, 0x100 ;  /* 0x000001000c0e7836 */ /* 0x000fc40000000000 */
[----:B-1----:R-:W-:Y:S02]  /*2380*/  VIADD R10, R12, 0x200 ;  /* 0x000002000c0a7836 */ /* 0x002fe40000000000 */
[----:B0-----:R-:W-:Y:S01]  /*2390*/  IMAD.MOV.U32 R11, RZ, RZ, R8 ;  /* 0x000000ffff0b7224 */ /* 0x001fe200078e0008 */
[----:B--2---:R-:W-:-:S04]  /*23a0*/  FSETP.NEU.OR P0, PT, R6, R17, P0 ;  /* 0x000000110600720b */ /* 0x004fc8000070d400 */
[----:B------:R-:W-:-:S13]  /*23b0*/  FSETP.GEU.AND P0, PT, R17, R6, P0 ;  /* 0x000000061100720b */ /* 0x000fda000070e000 */
[----:B------:R-:W-:Y:S02]  /*23c0*/  @!P0 IMAD.MOV.U32 R9, RZ, RZ, R12 ;  /* 0x000000ffff098224 */ /* 0x000fe400078e000c */
        /* <DEDUP_REMOVED lines=28> */
[C---:B------:R-:W-:Y:S02]  /*2590*/  VIADD R10, R12.reuse, 0x600 ;  /* 0x000006000c0a7836 */ /* 0x040fe40000000000 */
[----:B------:R-:W-:Y:S02]  /*25a0*/  @!P0 IMAD.MOV.U32 R6, RZ, RZ, R27 ;  /* 0x000000ffff068224 */ /* 0x000fe400078e001b */
[----:B------:R-:W-:Y:S01]  /*25b0*/  VIADD R12, R12, 0x700 ;  /* 0x000007000c0c7836 */ /* 0x000fe20000000000 */
[----:B------:R-:W-:-:S04]  /*25c0*/  ISETP.GE.AND P0, PT, R10, R9, PT ;  /* 0x000000090a00720c */ /* 0x000fc80003f06270 */
[----:B------:R-:W-:-:S04]  /*25d0*/  FSETP.NEU.OR P0, PT, R6, R29, P0 ;  /* 0x0000001d0600720b */ /* 0x000fc8000070d400 */
[----:B------:R-:W-:-:S13]  /*25e0*/  FSETP.GEU.AND P0, PT, R29, R6, P0 ;  /* 0x000000061d00720b */ /* 0x000fda000070e000 */
[----:B------:R-:W-:Y:S02]  /*25f0*/  @!P0 IMAD.MOV.U32 R9, RZ, RZ, R10 ;  /* 0x000000ffff098224 */ /* 0x000fe400078e000a */
[----:B------:R-:W-:Y:S02]  /*2600*/  @!P0 IMAD.MOV.U32 R6, RZ, RZ, R29 ;  /* 0x000000ffff068224 */ /* 0x000fe400078e001d */
[----:B------:R-:W-:Y:S01]  /*2610*/  IMAD.IADD R10, R11, 0x1, -R4 ;  /* 0x000000010b0a7824 */ /* 0x000fe200078e0a04 */
[----:B------:R-:W-:-:S04]  /*2620*/  ISETP.GE.AND P0, PT, R12, R9, PT ;  /* 0x000000090c00720c */ /* 0x000fc80003f06270 */
[----:B------:R-:W-:Y:S02]  /*2630*/  FSETP.NEU.OR P0, PT, R6, R16, P0 ;  /* 0x000000100600720b */ /* 0x000fe4000070d400 */
[----:B------:R-:W-:Y:S02]  /*2640*/  ISETP.GE.AND P1, PT, R10, R5, PT ;  /* 0x000000050a00720c */ /* 0x000fe40003f26270 */
[----:B------:R-:W-:-:S13]  /*2650*/  FSETP.GEU.AND P0, PT, R16, R6, P0 ;  /* 0x000000061000720b */ /* 0x000fda000070e000 */
[----:B------:R-:W-:Y:S02]  /*2660*/  @!P0 IMAD.MOV.U32 R9, RZ, RZ, R12 ;  /* 0x000000ffff098224 */ /* 0x000fe400078e000c */
[----:B------:R-:W-:Y:S01]  /*2670*/  @!P0 IMAD.MOV.U32 R6, RZ, RZ, R16 ;  /* 0x000000ffff068224 */ /* 0x000fe200078e0010 */
[----:B------:R-:W-:Y:S06]  /*2680*/  @!P1 BRA `(.L_x_100) ;  /* 0x0000000800989947 */ /* 0x000fec0003800000 */
[----:B------:R-:W-:Y:S01]  /*2690*/  IMAD.IADD R4, R4, 0x1, R5 ;  /* 0x0000000104047824 */ /* 0x000fe200078e0205 */
[----:B------:R-:W-:-:S04]  /*26a0*/  UIADD3 UR4, UPT, UPT, UR4, 0x1, URZ ;  /* 0x0000000104047890 */ /* 0x000fc8000fffe0ff */
[----:B------:R-:W-:-:S13]  /*26b0*/  ISETP.GT.AND P0, PT, R4, R13, PT ;  /* 0x0000000d0400720c */ /* 0x000fda0003f04270 */
[----:B------:R-:W-:Y:S05]  /*26c0*/  @!P0 BRA `(.L_x_102) ;  /* 0xfffffff800f48947 */ /* 0x000fea000383ffff */
.L_x_101:
[----:B------:R-:W-:Y:S01]  /*26d0*/  IMAD.IADD R8, R11, 0x1, -R4 ;  /* 0x000000010b087824 */ /* 0x000fe200078e0a04 */
[----:B------:R-:W-:Y:S04]  /*26e0*/  BSSY.RECONVERGENT B1, `(.L_x_100) ;  /* 0x00000a0000017945 */ /* 0x000fe80003800200 */
[----:B------:R-:W-:-:S04]  /*26f0*/  ISETP.GE.AND P0, PT, R7, R8, PT ;  /* 0x000000080700720c */ /* 0x000fc80003f06270 */
[----:B------:R-:W-:-:S13]  /*2700*/  ISETP.GE.OR P0, PT, R4, R11, P0 ;  /* 0x0000000b0400720c */ /* 0x000fda0000706670 */
[----:B------:R-:W-:Y:S05]  /*2710*/  @P0 BRA `(.L_x_103) ;  /* 0x0000000800700947 */ /* 0x000fea0003800000 */
[----:B------:R-:W0:Y:S01]  /*2720*/  LDC R12, c[0x0][0x3b4] ;  /* 0x0000ed00ff0c7b82 */ /* 0x000e220000000800 */
[----:B------:R-:W-:Y:S01]  /*2730*/  LOP3.LUT R8, RZ, R7, RZ, 0x33, !PT ;  /* 0x00000007ff087212 */ /* 0x000fe200078e33ff */
[----:B------:R-:W-:Y:S01]  /*2740*/  IMAD R10, R0, 0x800, R5 ;  /* 0x00000800000a7824 */ /* 0x000fe200078e0205 */
[----:B------:R-:W1:Y:S01]  /*2750*/  LDCU UR5, c[0x0][0x388] ;  /* 0x00007100ff0577ac */ /* 0x000e620008000800 */
[----:B------:R-:W-:Y:S02]  /*2760*/  BSSY.RECONVERGENT B2, `(.L_x_104) ;  /* 0x000004e000027945 */ /* 0x000fe40003800200 */
[----:B------:R-:W-:-:S04]  /*2770*/  IMAD.IADD R11, R8, 0x1, R11 ;  /* 0x00000001080b7824 */ /* 0x000fc800078e020b */
[----:B------:R-:W-:Y:S02]  /*2780*/  IMAD.IADD R5, R11, 0x1, -R10 ;  /* 0x000000010b057824 */ /* 0x000fe400078e0a0a */
[----:B-1----:R-:W-:Y:S02]  /*2790*/  VIADD R13, R4, UR5 ;  /* 0x00000005040d7c36 */ /* 0x002fe40008000000 */
[----:B0-----:R-:W-:-:S04]  /*27a0*/  IMAD R8, R12, UR4, RZ ;  /* 0x000000040c087c24 */ /* 0x001fc8000f8e02ff */
[----:B------:R-:W-:Y:S02]  /*27b0*/  IMAD R5, R8, -0x800, R5 ;  /* 0xfffff80008057824 */ /* 0x000fe400078e0205 */
[----:B------:R-:W-:-:S03]  /*27c0*/  IMAD.MOV.U32 R8, RZ, RZ, R7 ;  /* 0x000000ffff087224 */ /* 0x000fc600078e0007 */
[C---:B------:R-:W-:Y:S02]  /*27d0*/  ISETP.GE.U32.AND P0, PT, R5.reuse, 0x700, PT ;  /* 0x000007000500780c */ /* 0x040fe40003f06070 */
[----:B------:R-:W-:-:S04]  /*27e0*/  LEA.HI R10, R5, 0x1, RZ, 0x18 ;  /* 0x00000001050a7811 */ /* 0x000fc800078fc0ff */
[----:B------:R-:W-:-:S04]  /*27f0*/  LOP3.LUT R23, R10, 0x7, RZ, 0xc0, !PT ;  /* 0x000000070a177812 */ /* 0x000fc800078ec0ff */
[----:B------:R-:W-:-:S03]  /*2800*/  ISETP.NE.AND P1, PT, R23, RZ, PT ;  /* 0x000000ff1700720c */ /* 0x000fc60003f25270 */
[----:B------:R-:W-:Y:S10]  /*2810*/  @!P0 BRA `(.L_x_105) ;  /* 0x0000000400088947 */ /* 0x000ff40003800000 */
[----:B------:R-:W0:Y:S01]  /*2820*/  LDC.64 R2, c[0x0][0x380] ;  /* 0x0000e000ff027b82 */ /* 0x000e220000000a00 */
[----:B------:R-:W-:Y:S01]  /*2830*/  LOP3.LUT R14, R10, 0x1fffff8, RZ, 0xc0, !PT ;  /* 0x01fffff80a0e7812 */ /* 0x000fe200078ec0ff */
[----:B------:R-:W-:Y:S02]  /*2840*/  IMAD.MOV.U32 R19, RZ, RZ, RZ ;  /* 0x000000ffff137224 */ /* 0x000fe400078e00ff */
[----:B------:R-:W-:-:S07]  /*2850*/  IMAD.MOV.U32 R8, RZ, RZ, R7 ;  /* 0x000000ffff087224 */ /* 0x000fce00078e0007 */
.L_x_106:
[----:B------:R-:W-:-:S04]  /*2860*/  IMAD.IADD R16, R13, 0x1, R8 ;  /* 0x000000010d107824 */ /* 0x000fc800078e0208 */
[----:B0-----:R-:W-:-:S05]  /*2870*/  IMAD.WIDE R4, R16, 0x4, R2 ;  /* 0x0000000410047825 */ /* 0x001fca00078e0202 */
[----:B------:R-:W2:Y:S04]  /*2880*/  LDG.E R21, desc[UR6][R4.64] ;  /* 0x0000000604157981 */ /* 0x000ea8000c1e1900 */
[----:B------:R-:W3:Y:S04]  /*2890*/  LDG.E R22, desc[UR6][R4.64+0x400] ;  /* 0x0004000604167981 */ /* 0x000ee8000c1e1900 */
[----:B------:R-:W4:Y:S04]  /*28a0*/  LDG.E R25, desc[UR6][R4.64+0x800] ;  /* 0x0008000604197981 */ /* 0x000f28000c1e1900 */
[----:B------:R-:W5:Y:S04]  /*28b0*/  LDG.E R18, desc[UR6][R4.64+0xc00] ;  /* 0x000c000604127981 */ /* 0x000f68000c1e1900 */
[----:B------:R-:W5:Y:S04]  /*28c0*/  LDG.E R15, desc[UR6][R4.64+0x1000] ;  /* 0x00100006040f7981 */ /* 0x000f68000c1e1900 */
[----:B------:R-:W5:Y:S04]  /*28d0*/  LDG.E R12, desc[UR6][R4.64+0x1400] ;  /* 0x00140006040c7981 */ /* 0x000f68000c1e1900 */
[----:B------:R-:W5:Y:S01]  /*28e0*/  LDG.E R17, desc[UR6][R4.64+0x1800] ;  /* 0x0018000604117981 */ /* 0x000f62000c1e1900 */
[----:B------:R-:W-:Y:S01]  /*28f0*/  IMAD.MOV.U32 R20, RZ, RZ, R16 ;  /* 0x000000ffff147224 */ /* 0x000fe200078e0010 */
[----:B--2---:R-:W-:-:S13]  /*2900*/  FSETP.GEU.AND P2, PT, R21, R6, PT ;  /* 0x000000061500720b */ /* 0x004fda0003f4e000 */
        /* <DEDUP_REMOVED lines=22> */
[----:B-----5:R-:W-:-:S13]  /*2a70*/  FSETP.GEU.AND P3, PT, R18, R25, PT ;  /* 0x000000191200720b */ /* 0x020fda0003f6e000 */
        /* <DEDUP_REMOVED lines=21> */
[----:B------:R-:W-:Y:S02]  /*2bd0*/  ISETP.NE.AND P2, PT, R19, R14, PT ;  /* 0x0000000e1300720c */ /* 0x000fe40003f45270 */
[----:B--2---:R-:W-:-:S13]  /*2be0*/  FSETP.GEU.AND P3, PT, R6, R17, PT ;  /* 0x000000110600720b */ /* 0x004fda0003f6e000 */
[----:B------:R-:W-:-:S04]  /*2bf0*/  @P3 ISETP.GE.AND P0, PT, R9, R4, PT ;  /* 0x000000040900320c */ /* 0x000fc80003f06270 */
[----:B------:R-:W-:-:S04]  /*2c00*/  @P3 FSETP.EQ.AND P0, PT, R17, R6, !P0 ;  /* 0x000000061100320b */ /* 0x000fc80004702000 */
[----:B------:R-:W-:Y:S02]  /*2c10*/  @P3 SEL R9, R9, R4, P0 ;  /* 0x0000000409093207 */ /* 0x000fe40000000000 */
[----:B------:R-:W-:Y:S01]  /*2c20*/  @P3 FSEL R6, R6, R17, P0 ;  /* 0x0000001106063208 */ /* 0x000fe20000000000 */
[----:B------:R-:W-:Y:S06]  /*2c30*/  @P2 BRA `(.L_x_106) ;  /* 0xfffffffc00082947 */ /* 0x000fec000383ffff */
.L_x_105:
[----:B------:R-:W-:Y:S05]  /*2c40*/  BSYNC.RECONVERGENT B2 ;  /* 0x0000000000027941 */ /* 0x000fea0003800200 */
.L_x_104:
[----:B------:R-:W-:Y:S05]  /*2c50*/  @!P1 BRA `(.L_x_103) ;  /* 0x0000000400209947 */ /* 0x000fea0003800000 */
[----:B------:R-:W-:Y:S01]  /*2c60*/  ISETP.GE.U32.AND P0, PT, R23, 0x4, PT ;  /* 0x000000041700780c */ /* 0x000fe20003f06070 */
[----:B------:R-:W-:Y:S01]  /*2c70*/  BSSY.RECONVERGENT B2, `(.L_x_107) ;  /* 0x0000022000027945 */ /* 0x000fe20003800200 */
[----:B------:R-:W-:-:S11]  /*2c80*/  LOP3.LUT P1, R16, R10, 0x3, RZ, 0xc0, !PT ;  /* 0x000000030a107812 */ /* 0x000fd6000782c0ff */
[----:B------:R-:W-:Y:S05]  /*2c90*/  @!P0 BRA `(.L_x_108) ;  /* 0x00000000007c8947 */ /* 0x000fea0003800000 */
[----:B------:R-:W-:-:S04]  /*2ca0*/  IMAD.IADD R14, R13, 0x1, R8 ;  /* 0x000000010d0e7824 */ /* 0x000fc800078e0208 */
[----:B------:R-:W-:-:S05]  /*2cb0*/  IMAD.WIDE R4, R14, 0x4, R2 ;  /* 0x000000040e047825 */ /* 0x000fca00078e0202 */
[----:B------:R-:W2:Y:S04]  /*2cc0*/  LDG.E R15, desc[UR6][R4.64] ;  /* 0x00000006040f7981 */ /* 0x000ea8000c1e1900 */
[----:B------:R-:W3:Y:S04]  /*2cd0*/  LDG.E R12, desc[UR6][R4.64+0x400] ;  /* 0x00040006040c7981 */ /* 0x000ee8000c1e1900 */
[----:B------:R-:W4:Y:S01]  /*2ce0*/  LDG.E R19, desc[UR6][R4.64+0x800] ;  /* 0x0008000604137981 */ /* 0x000f22000c1e1900 */
[----:B------:R-:W-:Y:S02]  /*2cf0*/  IMAD.MOV.U32 R10, RZ, RZ, R14 ;  /* 0x000000ffff0a7224 */ /* 0x000fe400078e000e */
[----:B------:R-:W-:Y:S01]  /*2d00*/  VIADD R17, R14, 0x100 ;  /* 0x000001000e117836 */ /* 0x000fe20000000000 */
[----:B--2---:R-:W-:-:S13]  /*2d10*/  FSETP.GEU.AND P2, PT, R15, R6, PT ;  /* 0x000000060f00720b */ /* 0x004fda0003f4e000 */
        /* <DEDUP_REMOVED lines=21> */
[----:B------:R-:W-:Y:S02]  /*2e70*/  @P3 SEL R9, R9, R10, P0 ;  /* 0x0000000a09093207 */ /* 0x000fe40000000000 */
[----:B------:R-:W-:-:S07]  /*2e80*/  @P3 FSEL R6, R6, R19, P0 ;  /* 0x0000001306063208 */ /* 0x000fce0000000000 */
.L_x_108:
[----:B------:R-:W-:Y:S05]  /*2e90*/  BSYNC.RECONVERGENT B2 ;  /* 0x0000000000027941 */ /* 0x000fea0003800200 */
.L_x_107:
[----:B------:R-:W-:Y:S05]  /*2ea0*/  @!P1 BRA `(.L_x_103) ;  /* 0x00000000008c9947 */ /* 0x000fea0003800000 */
[----:B------:R-:W-:Y:S01]  /*2eb0*/  ISETP.NE.AND P0, PT, R16, 0x1, PT ;  /* 0x000000011000780c */ /* 0x000fe20003f05270 */
[----:B------:R-:W-:Y:S01]  /*2ec0*/  BSSY.RECONVERGENT B2, `(.L_x_109) ;  /* 0x0000018000027945 */ /* 0x000fe20003800200 */
[----:B------:R-:W-:Y:S01]  /*2ed0*/  LOP3.LUT P1, RZ, R11, 0x100, RZ, 0xc0, !PT ;  /* 0x000001000bff7812 */ /* 0x000fe2000782c0ff */
[----:B------:R-:W-:Y:S02]  /*2ee0*/  IMAD.MOV.U32 R10, RZ, RZ, R9 ;  /* 0x000000ffff0a7224 */ /* 0x000fe400078e0009 */
[----:B------:R-:W-:-:S08]  /*2ef0*/  IMAD.MOV.U32 R5, RZ, RZ, R6 ;  /* 0x000000ffff057224 */ /* 0x000fd000078e0006 */
[----:B------:R-:W-:Y:S05]  /*2f00*/  @!P0 BRA `(.L_x_110) ;  /* 0x00000000004c8947 */ /* 0x000fea0003800000 */
[----:B------:R-:W-:-:S04]  /*2f10*/  IMAD.IADD R12, R13, 0x1, R8 ;  /* 0x000000010d0c7824 */ /* 0x000fc800078e0208 */
[----:B------:R-:W-:-:S05]  /*2f20*/  IMAD.WIDE R4, R12, 0x4, R2 ;  /* 0x000000040c047825 */ /* 0x000fca00078e0202 */
        /* <DEDUP_REMOVED lines=17> */
.L_x_110:
[----:B------:R-:W-:Y:S05]  /*3040*/  BSYNC.RECONVERGENT B2 ;  /* 0x0000000000027941 */ /* 0x000fea0003800200 */
.L_x_109:
[----:B------:R-:W-:Y:S05]  /*3050*/  @P1 BRA `(.L_x_103) ;  /* 0x0000000000201947 */ /* 0x000fea0003800000 */
[----:B------:R-:W-:-:S04]  /*3060*/  IMAD.IADD R9, R13, 0x1, R8 ;  /* 0x000000010d097824 */ /* 0x000fc800078e0208 */
[----:B------:R-:W-:-:S05]  /*3070*/  IMAD.WIDE R2, R9, 0x4, R2 ;  /* 0x0000000409027825 */ /* 0x000fca00078e0202 */
[----:B------:R-:W2:Y:S02]  /*3080*/  LDG.E R6, desc[UR6][R2.64] ;  /* 0x0000000602067981 */ /* 0x000ea4000c1e1900 */
[----:B--2---:R-:W-:-:S13]  /*3090*/  FSETP.GEU.AND P1, PT, R6, R5, PT ;  /* 0x000000050600720b */ /* 0x004fda0003f2e000 */
[----:B------:R-:W-:-:S04]  /*30a0*/  @P1 ISETP.GE.AND P0, PT, R9, R10, PT ;  /* 0x0000000a0900120c */ /* 0x000fc80003f06270 */
[----:B------:R-:W-:-:S04]  /*30b0*/  @P1 FSETP.EQ.AND P0, PT, R5, R6, !P0 ;  /* 0x000000060500120b */ /* 0x000fc80004702000 */
[----:B------:R-:W-:Y:S02]  /*30c0*/  @P1 SEL R9, R9, R10, P0 ;  /* 0x0000000a09091207 */ /* 0x000fe40000000000 */
[----:B------:R-:W-:-:S07]  /*30d0*/  @P1 FSEL R6, R6, R5, P0 ;  /* 0x0000000506061208 */ /* 0x000fce0000000000 */
.L_x_103:
[----:B------:R-:W-:Y:S05]  /*30e0*/  BSYNC.RECONVERGENT B1 ;  /* 0x0000000000017941 */ /* 0x000fea0003800200 */
.L_x_100:
        /* <DEDUP_REMOVED lines=19> */
.L_x_112:
[----:B------:R-:W-:Y:S05]  /*3220*/  BSYNC.RECONVERGENT B1 ;  /* 0x0000000000017941 */ /* 0x000fea0003800200 */
.L_x_111:
        /* <DEDUP_REMOVED lines=13> */
.L_x_114:
[----:B------:R-:W-:Y:S05]  /*3300*/  BSYNC.RECONVERGENT B1 ;  /* 0x0000000000017941 */ /* 0x000fea0003800200 */
.L_x_113:
[----:B0-----:R0:W3:Y:S01]  /*3310*/  SHFL.DOWN PT, R3, R4, 0x4, 0x1f ;  /* 0x08801f0004037f89 */ /* 0x0010e200000e0000 */
[----:B------:R-:W-:Y:S01]  /*3320*/  BSSY.RECONVERGENT B1, `(.L_x_115) ;  /* 0x000000c000017945 */ /* 0x000fe20003800200 */
[----:B--2---:R-:W-:Y:S02]  /*3330*/  IMAD.MOV.U32 R6, RZ, RZ, R4 ;  /* 0x000000ffff067224 */ /* 0x004fe400078e0004 */
[----:B------:R0:W2:Y:S01]  /*3340*/  SHFL.DOWN PT, R2, R5, 0x4, 0x1f ;  /* 0x08801f0005027f89 */ /* 0x0000a200000e0000 */
[----:B------:R-:W-:Y:S01]  /*3350*/  IMAD.MOV.U32 R8, RZ, RZ, R5 ;  /* 0x000000ffff087224 */ /* 0x000fe200078e0005 */
        /* <DEDUP_REMOVED lines=8> */
.L_x_116:
[----:B------:R-:W-:Y:S05]  /*33e0*/  BSYNC.RECONVERGENT B1 ;  /* 0x0000000000017941 */ /* 0x000fea0003800200 */
.L_x_115:
[----:B0-----:R0:W4:Y:S01]  /*33f0*/  SHFL.DOWN PT, R5, R6, 0x8, 0x1f ;  /* 0x09001f0006057f89 */ /* 0x00112200000e0000 */
[----:B------:R-:W-:Y:S01]  /*3400*/  BSSY.RECONVERGENT B1, `(.L_x_117) ;  /* 0x000000c000017945 */ /* 0x000fe20003800200 */
[----:B--2---:R-:W-:Y:S02]  /*3410*/  IMAD.MOV.U32 R2, RZ, RZ, R6 ;  /* 0x000000ffff027224 */ /* 0x004fe400078e0006 */
[----:B-1----:R0:W1:Y:S01]  /*3420*/  SHFL.DOWN PT, R9, R8, 0x8, 0x1f ;  /* 0x09001f0008097f89 */ /* 0x00206200000e0000 */
[----:B---3--:R-:W-:Y:S01]  /*3430*/  IMAD.MOV.U32 R3, RZ, RZ, R8 ;  /* 0x000000ffff037224 */ /* 0x008fe200078e0008 */
[----:B------:R-:W-:Y:S06]  /*3440*/  @P2 BRA `(.L_x_118) ;  /* 0x00000000001c2947 */ /* 0x000fec0003800000 */
[----:B-1----:R-:W-:Y:S01]  /*3450*/  FSETP.GT.AND P2, PT, R8, R9, PT ;  /* 0x000000090800720b */ /* 0x002fe20003f44000 */
[----:B----4-:R-:W-:Y:S02]  /*3460*/  IMAD.MOV.U32 R2, RZ, RZ, R5 ;  /* 0x000000ffff027224 */ /* 0x010fe400078e0005 */
[----:B------:R-:W-:-:S10]  /*3470*/  IMAD.MOV.U32 R3, RZ, RZ, R9 ;  /* 0x000000ffff037224 */ /* 0x000fd400078e0009 */
[----:B------:R-:W-:-:S04]  /*3480*/  @!P2 ISETP.GE.AND P0, PT, R5, R6, PT ;  /* 0x000000060500a20c */ /* 0x000fc80003f06270 */
[----:B------:R-:W-:-:S04]  /*3490*/  @!P2 FSETP.EQ.AND P0, PT, R8, R9, !P0 ;  /* 0x000000090800a20b */ /* 0x000fc80004702000 */
[----:B------:R-:W-:Y:S02]  /*34a0*/  @!P2 SEL R2, R5, R6, P0 ;  /* 0x000000060502a207 */ /* 0x000fe40000000000 */
[----:B------:R-:W-:-:S07]  /*34b0*/  @!P2 FSEL R3, R9, R8, P0 ;  /* 0x000000080903a208 */ /* 0x000fce0000000000 */
.L_x_118:
[----:B------:R-:W-:Y:S05]  /*34c0*/  BSYNC.RECONVERGENT B1 ;  /* 0x0000000000017941 */ /* 0x000fea0003800200 */
.L_x_117:
        /* <DEDUP_REMOVED lines=19> */
.L_x_120:
[----:B------:R-:W-:Y:S05]  /*3600*/  BSYNC.RECONVERGENT B1 ;  /* 0x0000000000017941 */ /* 0x000fea0003800200 */
.L_x_119:
        /* <DEDUP_REMOVED lines=45> */
.L_x_89:
[----:B------:R-:W-:Y:S05]  /*38e0*/  BSYNC.RECONVERGENT B0 ;  /* 0x0000000000007941 */ /* 0x000fea0003800200 */
.L_x_64:
[----:B0--3--:R-:W0:Y:S02]  /*38f0*/  S2R R4, SR_TID.X ;  /* 0x0000000000047919 */ /* 0x009e240000002100 */
[----:B0-----:R-:W-:-:S13]  /*3900*/  ISETP.NE.AND P0, PT, R4, RZ, PT ;  /* 0x000000ff0400720c */ /* 0x001fda0003f05270 */
[----:B------:R-:W-:Y:S05]  /*3910*/  @P0 EXIT ;  /* 0x000000000000094d */ /* 0x000fea0003800000 */
[----:B----4-:R-:W0:Y:S02]  /*3920*/  LDC.64 R4, c[0x0][0x390] ;  /* 0x0000e400ff047b82 */ /* 0x010e240000000a00 */
[----:B0-----:R-:W-:-:S05]  /*3930*/  IMAD.WIDE.U32 R4, R0, 0x8, R4 ;  /* 0x0000000800047825 */ /* 0x001fca00078e0004 */
[----:B------:R-:W-:Y:S04]  /*3940*/  STG.E desc[UR6][R4.64], R2 ;  /* 0x0000000204007986 */ /* 0x000fe8000c101906 */
[----:B------:R-:W-:Y:S01]  /*3950*/  STG.E desc[UR6][R4.64+0x4], R3 ;  /* 0x0000040304007986 */ /* 0x000fe2000c101906 */
[----:B------:R-:W-:Y:S05]  /*3960*/  EXIT ;  /* 0x000000000000794d */ /* 0x000fea0003800000 */
.L_x_121:
        /* <DEDUP_REMOVED lines=9> */
.L_x_213:


//--------------------- .text._ZN3cub18CUB_300001_SM_10006detail6reduce28DeviceReduceSingleTileKernelINS2_10policy_hubINS0_12KeyValuePairIifEEiNS0_6ArgMinEE10Policy1000ENS0_21ArgIndexInputIteratorIPfifEEN6thrust24THRUST_300001_SM_1000_NS24tabulate_output_iteratorINS2_32accumulating_transform_output_opINS5_IlfEENS2_18local_to_global_opIlEES7_NSF_INS2_31unzip_and_write_arg_extremum_opISB_PiEENSE_11use_defaultElEEEESN_lEEiS7_NS2_20empty_problem_init_tIS6_EES6_N4cuda3std3__410__identityEEEvT0_T1_T2_T3_T4_T6_ --------------------------
	.section	.text._ZN3cub18CUB_300001_SM_10006detail6reduce28DeviceReduceSingleTileKernelINS2_10policy_hubINS0_12KeyValuePairIifEEiNS0_6ArgMinEE10Policy1000ENS0_21ArgIndexInputIteratorIPfifEEN6thrust24THRUST_300001_SM_1000_NS24tabulate_output_iteratorINS2_32accumulating_transform_output_opINS5_IlfEENS2_18local_to_global_opIlEES7_NSF_INS2_31unzip_and_write_arg_extremum_opISB_PiEENSE_11use_defaultElEEEESN_lEEiS7_NS2_20empty_problem_init_tIS6_EES6_N4cuda3std3__410__identityEEEvT0_T1_T2_T3_T4_T6_,"ax",@progbits
	.align	128
        .global         _ZN3cub18CUB_300001_SM_10006detail6reduce28DeviceReduceSingleTileKernelINS2_10policy_hubINS0_12KeyValuePairIifEEiNS0_6ArgMinEE10Policy1000ENS0_21ArgIndexInputIteratorIPfifEEN6thrust24THRUST_300001_SM_1000_NS24tabulate_output_iteratorINS2_32accumulating_transform_output_opINS5_IlfEENS2_18local_to_global_opIlEES7_NSF_INS2_31unzip_and_write_arg_extremum_opISB_PiEENSE_11use_defaultElEEEESN_lEEiS7_NS2_20empty_problem_init_tIS6_EES6_N4cuda3std3__410__identityEEEvT0_T1_T2_T3_T4_T6_
        .type           _ZN3cub18CUB_300001_SM_10006detail6reduce28DeviceReduceSingleTileKernelINS2_10policy_hubINS0_12KeyValuePairIifEEiNS0_6ArgMinEE10Policy1000ENS0_21ArgIndexInputIteratorIPfifEEN6thrust24THRUST_300001_SM_1000_NS24tabulate_output_iteratorINS2_32accumulating_transform_output_opINS5_IlfEENS2_18local_to_global_opIlEES7_NSF_INS2_31unzip_and_write_arg_extremum_opISB_PiEENSE_11use_defaultElEEEESN_lEEiS7_NS2_20empty_problem_init_tIS6_EES6_N4cuda3std3__410__identityEEEvT0_T1_T2_T3_T4_T6_,@function
        .size           _ZN3cub18CUB_300001_SM_10006detail6reduce28DeviceReduceSingleTileKernelINS2_10policy_hubINS0_12KeyValuePairIifEEiNS0_6ArgMinEE10Policy1000ENS0_21ArgIndexInputIteratorIPfifEEN6thrust24THRUST_300001_SM_1000_NS24tabulate_output_iteratorINS2_32accumulating_transform_output_opINS5_IlfEENS2_18local_to_global_opIlEES7_NSF_INS2_31unzip_and_write_arg_extremum_opISB_PiEENSE_11use_defaultElEEEESN_lEEiS7_NS2_20empty_problem_init_tIS6_EES6_N4cuda3std3__410__identityEEEvT0_T1_T2_T3_T4_T6_,(.L_x_214 - _ZN3cub18CUB_300001_SM_10006detail6reduce28DeviceReduceSingleTileKernelINS2_10policy_hubINS0_12KeyValuePairIifEEiNS0_6ArgMinEE10Policy1000ENS0_21ArgIndexInputIteratorIPfifEEN6thrust24THRUST_300001_SM_1000_NS24tabulate_output_iteratorINS2_32accumulating_transform_output_opINS5_IlfEENS2_18local_to_global_opIlEES7_NSF_INS2_31unzip_and_write_arg_extremum_opISB_PiEENSE_11use_defaultElEEEESN_lEEiS7_NS2_20empty_problem_init_tIS6_EES6_N4cuda3std3__410__identityEEEvT0_T1_T2_T3_T4_T6_)
        .other          _ZN3cub18CUB_300001_SM_10006detail6reduce28DeviceReduceSingleTileKernelINS2_10policy_hubINS0_12KeyValuePairIifEEiNS0_6ArgMinEE10Policy1000ENS0_21ArgIndexInputIteratorIPfifEEN6thrust24THRUST_300001_SM_1000_NS24tabulate_output_iteratorINS2_32accumulating_transform_output_opINS5_IlfEENS2_18local_to_global_opIlEES7_NSF_INS2_31unzip_and_write_arg_extremum_opISB_PiEENSE_11use_defaultElEEEESN_lEEiS7_NS2_20empty_problem_init_tIS6_EES6_N4cuda3std3__410__identityEEEvT0_T1_T2_T3_T4_T6_,@"STO_CUDA_ENTRY STV_DEFAULT"
_ZN3cub18CUB_300001_SM_10006detail6reduce28DeviceReduceSingleTileKernelINS2_10policy_hubINS0_12KeyValuePairIifEEiNS0_6ArgMinEE10Policy1000ENS0_21ArgIndexInputIteratorIPfifEEN6thrust24THRUST_300001_SM_1000_NS24tabulate_output_iteratorINS2_32accumulating_transform_output_opINS5_IlfEENS2_18local_to_global_opIlEES7_NSF_INS2_31unzip_and_write_arg_extremum_opISB_PiEENSE_11use_defaultElEEEESN_lEEiS7_NS2_20empty_problem_init_tIS6_EES6_N4cuda3std3__410__identityEEEvT0_T1_T2_T3_T4_T6_:
.text._ZN3cub18CUB_300001_SM_10006detail6reduce28DeviceReduceSingleTileKernelINS2_10policy_hubINS0_12KeyValuePairIifEEiNS0_6ArgMinEE10Policy1000ENS0_21ArgIndexInputIteratorIPfifEEN6thrust24THRUST_300001_SM_1000_NS24tabulate_output_iteratorINS2_32accumulating_transform_output_opINS5_IlfEENS2_18local_to_global_opIlEES7_NSF_INS2_31unzip_and_write_arg_extremum_opISB_PiEENSE_11use_defaultElEEEESN_lEEiS7_NS2_20empty_problem_init_tIS6_EES6_N4cuda3std3__410__identityEEEvT0_T1_T2_T3_T4_T6_:
        /* <DEDUP_REMOVED lines=23> */
.L_x_123:
        /* <DEDUP_REMOVED lines=19> */
.L_x_124:
[----:B------:R-:W-:-:S13]  /*02a0*/  ISETP.NE.AND P0, PT, RZ, UR10, PT ;  /* 0x0000000aff007c0c */ /* 0x000fda000bf05270 */
[----:B------:R-:W-:Y:S05]  /*02b0*/  @!P0 EXIT ;  /* 0x000000000000894d */ /* 0x000fea0003800000 */
[----:B01----:R-:W0:Y:S08]  /*02c0*/  LDC.64 R2, c[0x0][0x3b8] ;  /* 0x0000ee00ff027b82 */ /* 0x003e300000000a00 */
[----:B------:R-:W1:Y:S01]  /*02d0*/  LDC.64 R4, c[0x0][0x3c0] ;  /* 0x0000f000ff047b82 */ /* 0x000e620000000a00 */
[----:B0-----:R-:W-:Y:S04]  /*02e0*/  STG.E desc[UR8][R2.64], R9 ;  /* 0x0000000902007986 */ /* 0x001fe8000c101908 */
[----:B-1----:R-:W-:Y:S01]  /*02f0*/  STG.E desc[UR8][R4.64], R11 ;  /* 0x0000000b04007986 */ /* 0x002fe2000c101908 */
[----:B------:R-:W-:Y:S05]  /*0300*/  EXIT ;  /* 0x000000000000794d */ /* 0x000fea0003800000 */
.L_x_122:
        /* <DEDUP_REMOVED lines=8> */
[----:B------:R-:W0:Y:S01]  /*0390*/  LDC.64 R4, c[0x0][0x380] ;  /* 0x0000e000ff047b82 */ /* 0x000e220000000a00 */
[----:B------:R-:W1:Y:S02]  /*03a0*/  LDCU UR5, c[0x0][0x388] ;  /* 0x00007100ff0577ac */ /* 0x000e640008000800 */
[----:B-1----:R-:W-:-:S04]  /*03b0*/  VIADD R2, R0, UR5 ;  /* 0x0000000500027c36 */ /* 0x002fc80008000000 */
[----:B0-----:R-:W-:-:S05]  /*03c0*/  IMAD.WIDE R4, R2, 0x4, R4 ;  /* 0x0000000402047825 */ /* 0x001fca00078e0204 */
[----:B------:R0:W5:Y:S01]  /*03d0*/  LDG.E R3, desc[UR8][R4.64] ;  /* 0x0000000804037981 */ /* 0x000162000c1e1900 */
[----:B------:R-:W-:-:S07]  /*03e0*/  VIADD R6, R0, 0x100 ;  /* 0x0000010000067836 */ /* 0x000fce0000000000 */
.L_x_128:
[----:B------:R-:W-:Y:S05]  /*03f0*/  BSYNC.RECONVERGENT B1 ;  /* 0x0000000000017941 */ /* 0x000fea0003800200 */
.L_x_127:
[----:B------:R-:W-:Y:S01]  /*0400*/  ISETP.GE.AND P0, PT, R6, UR4, PT ;  /* 0x0000000406007c0c */ /* 0x000fe2000bf06270 */
[----:B------:R-:W-:-:S12]  /*0410*/  BSSY.RECONVERGENT B1, `(.L_x_129) ;  /* 0x00000a3000017945 */ /* 0x000fd80003800200 */
[----:B------:R-:W-:Y:S05]  /*0420*/  @P0 BRA `(.L_x_130) ;  /* 0x0000000800840947 */ /* 0x000fea0003800000 */
[----:B------:R-:W-:Y:S01]  /*0430*/  LOP3.LUT R8, RZ, R6, RZ, 0x33, !PT ;  /* 0x00000006ff087212 */ /* 0x000fe200078e33ff */
[----:B------:R-:W-:Y:S04]  /*0440*/  BSSY.RECONVERGENT B2, `(.L_x_131) ;  /* 0x000004f000027945 */ /* 0x000fe80003800200 */
[----:B------:R-:W-:-:S05]  /*0450*/  VIADD R8, R8, UR4 ;  /* 0x0000000408087c36 */ /* 0x000fca0008000000 */
[C---:B------:R-:W-:Y:S02]  /*0460*/  ISETP.GE.U32.AND P0, PT, R8.reuse, 0x700, PT ;  /* 0x000007000800780c */ /* 0x040fe40003f06070 */
[----:B------:R-:W-:-:S04]  /*0470*/  LEA.HI R9, R8, 0x1, RZ, 0x18 ;  /* 0x0000000108097811 */ /* 0x000fc800078fc0ff */
[----:B------:R-:W-:-:S07]  /*0480*/  LOP3.LUT R21, R9, 0x7, RZ, 0xc0, !PT ;  /* 0x0000000709157812 */ /* 0x000fce00078ec0ff */
[----:B------:R-:W-:Y:S05]  /*0490*/  @!P0 BRA `(.L_x_132) ;  /* 0x0000000400248947 */ /* 0x000fea0003800000 */
[----:B0-----:R-:W0:Y:S01]  /*04a0*/  LDC.64 R4, c[0x0][0x380] ;  /* 0x0000e000ff047b82 */ /* 0x001e220000000a00 */
[----:B------:R-:W1:Y:S01]  /*04b0*/  LDCU UR5, c[0x0][0x388] ;  /* 0x00007100ff0577ac */ /* 0x000e620008000800 */
[----:B------:R-:W-:Y:S01]  /*04c0*/  LOP3.LUT R7, R9, 0x1fffff8, RZ, 0xc0, !PT ;  /* 0x01fffff809077812 */ /* 0x000fe200078ec0ff */
[----:B------:R-:W-:Y:S01]  /*04d0*/  BSSY.RECONVERGENT B3, `(.L_x_133) ;  /* 0x0000044000037945 */ /* 0x000fe20003800200 */
[----:B------:R-:W-:-:S03]  /*04e0*/  VIADD R10, R6, 0x400 ;  /* 0x00000400060a7836 */ /* 0x000fc60000000000 */
[----:B------:R-:W-:Y:S02]  /*04f0*/  IMAD.MOV R12, RZ, RZ, -R7 ;  /* 0x000000ffff0c7224 */ /* 0x000fe400078e0a07 */
[----:B-1----:R-:W-:Y:S01]  /*0500*/  VIADD R11, R6, UR5 ;  /* 0x00000005060b7c36 */ /* 0x002fe20008000000 */
[----:B0-----:R-:W-:-:S05]  /*0510*/  IADD3 R4, P0, PT, R4, 0x1000, RZ ;  /* 0x0000100004047810 */ /* 0x001fca0007f1e0ff */
[----:B------:R-:W-:-:S08]  /*0520*/  IMAD.X R5, RZ, RZ, R5, P0 ;  /* 0x000000ffff057224 */ /* 0x000fd000000e0605 */
.L_x_134:
        /* <DEDUP_REMOVED lines=63> */
.L_x_133:
[----:B------:R-:W-:-:S07]  /*0920*/  VIADD R6, R10, 0xfffffc00 ;  /* 0xfffffc000a067836 */ /* 0x000fce0000000000 */
.L_x_132:
[----:B------:R-:W-:Y:S05]  /*0930*/  BSYNC.RECONVERGENT B2 ;  /* 0x0000000000027941 */ /* 0x000fea0003800200 */
.L_x_131:
[----:B------:R-:W-:-:S13]  /*0940*/  ISETP.NE.AND P0, PT, R21, RZ, PT ;  /* 0x000000ff1500720c */ /* 0x000fda0003f05270 */
[----:B------:R-:W-:Y:S05]  /*0950*/  @!P0 BRA `(.L_x_130) ;  /* 0x0000000400388947 */ /* 0x000fea0003800000 */
[----:B------:R-:W-:Y:S01]  /*0960*/  ISETP.GE.U32.AND P0, PT, R21, 0x4, PT ;  /* 0x000000041500780c */ /* 0x000fe20003f06070 */
[----:B------:R-:W-:Y:S01]  /*0970*/  BSSY.RECONVERGENT B2, `(.L_x_135) ;  /* 0x0000024000027945 */ /* 0x000fe20003800200 */
[----:B------:R-:W-:-:S11]  /*0980*/  LOP3.LUT P1, R11, R9, 0x3, RZ, 0xc0, !PT ;  /* 0x00000003090b7812 */ /* 0x000fd6000782c0ff */
[----:B------:R-:W-:Y:S05]  /*0990*/  @!P0 BRA `(.L_x_136) ;  /* 0x0000000000848947 */ /* 0x000fea0003800000 */
[----:B0-----:R-:W0:Y:S01]  /*09a0*/  LDC.64 R4, c[0x0][0x380] ;  /* 0x0000e000ff047b82 */ /* 0x001e220000000a00 */
[----:B------:R-:W1:Y:S02]  /*09b0*/  LDCU UR5, c[0x0][0x388] ;  /* 0x00007100ff0577ac */ /* 0x000e640008000800 */
[----:B-1----:R-:W-:-:S04]  /*09c0*/  VIADD R13, R6, UR5 ;  /* 0x00000005060d7c36 */ /* 0x002fc80008000000 */
        /* <DEDUP_REMOVED lines=30> */
.L_x_136:
[----:B------:R-:W-:Y:S05]  /*0bb0*/  BSYNC.RECONVERGENT B2 ;  /* 0x0000000000027941 */ /* 0x000fea0003800200 */
.L_x_135:
[----:B------:R-:W-:Y:S05]  /*0bc0*/  @!P1 BRA `(.L_x_130) ;  /* 0x00000000009c9947 */ /* 0x000fea0003800000 */
[----:B------:R-:W-:Y:S01]  /*0bd0*/  ISETP.NE.AND P0, PT, R11, 0x1, PT ;  /* 0x000000010b00780c */ /* 0x000fe20003f05270 */
[----:B------:R-:W-:Y:S01]  /*0be0*/  BSSY.RECONVERGENT B2, `(.L_x_137) ;  /* 0x000001a000027945 */ /* 0x000fe20003800200 */
[----:B------:R-:W-:Y:S01]  /*0bf0*/  LOP3.LUT P1, RZ, R8, 0x100, RZ, 0xc0, !PT ;  /* 0x0000010008ff7812 */ /* 0x000fe2000782c0ff */
[----:B------:R-:W-:Y:S02]  /*0c00*/  IMAD.MOV.U32 R7, RZ, RZ, R2 ;  /* 0x000000ffff077224 */ /* 0x000fe400078e0002 */
[----:B-----5:R-:W-:-:S08]  /*0c10*/  IMAD.MOV.U32 R8, RZ, RZ, R3 ;  /* 0x000000ffff087224 */ /* 0x020fd000078e0003 */
[----:B------:R-:W-:Y:S05]  /*0c20*/  @!P0 BRA `(.L_x_138) ;  /* 0x0000000000548947 */ /* 0x000fea0003800000 */
[----:B0-----:R-:W0:Y:S01]  /*0c30*/  LDC.64 R4, c[0x0][0x380] ;  /* 0x0000e000ff047b82 */ /* 0x001e220000000a00 */
[----:B------:R-:W1:Y:S02]  /*0c40*/  LDCU UR5, c[0x0][0x388] ;  /* 0x00007100ff0577ac */ /* 0x000e640008000800 */
[----:B-1----:R-:W-:-:S04]  /*0c50*/  VIADD R9, R6, UR5 ;  /* 0x0000000506097c36 */ /* 0x002fc80008000000 */
        /* <DEDUP_REMOVED lines=18> */
.L_x_138:
[----:B------:R-:W-:Y:S05]  /*0d80*/  BSYNC.RECONVERGENT B2 ;  /* 0x0000000000027941 */ /* 0x000fea0003800200 */
.L_x_137:
[----:B------:R-:W-:Y:S05]  /*0d90*/  @P1 BRA `(.L_x_130) ;  /* 0x0000000000281947 */ /* 0x000fea0003800000 */
        /* <DEDUP_REMOVED lines=9> */
[----:B------:R-:W-:-:S07]  /*0e30*/  @P1 SEL R2, R2, R7, P0 ;  /* 0x0000000702021207 */ /* 0x000fce0000000000 */
.L_x_130:
[----:B------:R-:W-:Y:S05]  /*0e40*/  BSYNC.RECONVERGENT B1 ;  /* 0x0000000000017941 */ /* 0x000fea0003800200 */
.L_x_129:
[----:B0-----:R-:W0:Y:S02]  /*0e50*/  LDC R4, c[0x0][0x3d8] ;  /* 0x0000f600ff047b82 */ /* 0x001e240000000800 */
[----:B0-----:R-:W-:-:S13]  /*0e60*/  ISETP.GE.AND P0, PT, R4, 0x100, PT ;  /* 0x000001000400780c */ /* 0x001fda0003f06270 */
[----:B------:R-:W-:Y:S05]  /*0e70*/  @!P0 BRA `(.L_x_139) ;  /* 0x0000000800048947 */ /* 0x000fea0003800000 */
[----:B------:R-:W0:Y:S01]  /*0e80*/  S2R R8, SR_LANEID ;  /* 0x0000000000087919 */ /* 0x000e220000000000 */
[----:B------:R-:W-:Y:S01]  /*0e90*/  BSSY.RECONVERGENT B1, `(.L_x_140) ;  /* 0x0000012000017945 */ /* 0x000fe20003800200 */
[----:B------:R-:W-:Y:S01]  /*0ea0*/  IMAD.MOV.U32 R4, RZ, RZ, R2 ;  /* 0x000000ffff047224 */ /* 0x000fe200078e0002 */
[----:B------:R1:W2:Y:S01]  /*0eb0*/  SHFL.DOWN PT, R7, R2, 0x1, 0x1f ;  /* 0x08201f0002077f89 */ /* 0x0002a200000e0000 */
[----:B-----5:R-:W-:-:S03]  /*0ec0*/  IMAD.MOV.U32 R5, RZ, RZ, R3 ;  /* 0x000000ffff057224 */ /* 0x020fc600078e0003 */
        /* <DEDUP_REMOVED lines=14> */
.L_x_141:
[----:B------:R-:W-:Y:S05]  /*0fb0*/  BSYNC.RECONVERGENT B1 ;  /* 0x0000000000017941 */ /* 0x000fea0003800200 */
.L_x_140:
        /* <DEDUP_REMOVED lines=13> */
.L_x_143:
[----:B------:R-:W-:Y:S05]  /*1090*/  BSYNC.RECONVERGENT B1 ;  /* 0x0000000000017941 */ /* 0x000fea0003800200 */
.L_x_142:
[----:B-1----:R1:W3:Y:S01]  /*10a0*/  SHFL.DOWN PT, R7, R2, 0x4, 0x1f ;  /* 0x08801f0002077f89 */ /* 0x0022e200000e0000 */
[----:B------:R-:W-:Y:S01]  /*10b0*/  BSSY.RECONVERGENT B1, `(.L_x_144) ;  /* 0x000000c000017945 */ /* 0x000fe20003800200 */
[----:B0-----:R-:W-:Y:S02]  /*10c0*/  IMAD.MOV.U32 R4, RZ, RZ, R2 ;  /* 0x000000ffff047224 */ /* 0x001fe400078e0002 */
[----:B--2---:R1:W0:Y:S01]  /*10d0*/  SHFL.DOWN PT, R6, R3, 0x4, 0x1f ;  /* 0x08801f0003067f89 */ /* 0x00422200000e0000 */
        /* <DEDUP_REMOVED lines=9> */
.L_x_145:
[----:B------:R-:W-:Y:S05]  /*1170*/  BSYNC.RECONVERGENT B1 ;  /* 0x0000000000017941 */ /* 0x000fea0003800200 */
.L_x_144:
[----:B---3--:R2:W3:Y:S01]  /*1180*/  SHFL.DOWN PT, R7, R4, 0x8, 0x1f ;  /* 0x09001f0004077f89 */ /* 0x0084e200000e0000 */
[----:B------:R-:W-:Y:S01]  /*1190*/  BSSY.RECONVERGENT B1, `(.L_x_146) ;  /* 0x000000c000017945 */ /* 0x000fe20003800200 */
[----:B-1----:R-:W-:Y:S02]  /*11a0*/  IMAD.MOV.U32 R2, RZ, RZ, R4 ;  /* 0x000000ffff027224 */ /* 0x002fe400078e0004 */
[----:B0-----:R2:W0:Y:S01]  /*11b0*/  SHFL.DOWN PT, R6, R5, 0x8, 0x1f ;  /* 0x09001f0005067f89 */ /* 0x00142200000e0000 */
        /* <DEDUP_REMOVED lines=9> */
.L_x_147:
[----:B------:R-:W-:Y:S05]  /*1250*/  BSYNC.RECONVERGENT B1 ;  /* 0x0000000000017941 */ /* 0x000fea0003800200 */
.L_x_146:
[----:B--2---:R1:W2:Y:S01]  /*1260*/  SHFL.DOWN PT, R4, R2, 0x10, 0x1f ;  /* 0x0a001f0002047f89 */ /* 0x0042a200000e0000 */
[----:B------:R-:W-:Y:S03]  /*1270*/  BSSY.RECONVERGENT B1, `(.L_x_148) ;  /* 0x0000012000017945 */ /* 0x000fe60003800200 */
[----:B------:R1:W4:Y:S01]  /*1280*/  SHFL.DOWN PT, R5, R3, 0x10, 0x1f ;  /* 0x0a001f0003057f89 */ /* 0x00032200000e0000 */
[----:B------:R-:W-:Y:S05]  /*1290*/  @P1 BRA `(.L_x_149) ;  /* 0x00000000003c1947 */ /* 0x000fea0003800000 */
[----:B------:R-:W-:Y:S02]  /*12a0*/  ISETP.NE.AND P2, PT, R8, RZ, PT ;  /* 0x000000ff0800720c */ /* 0x000fe40003f45270 */
[----:B----4-:R-:W-:-:S11]  /*12b0*/  FSETP.GT.AND P1, PT, R3, R5, PT ;  /* 0x000000050300720b */ /* 0x010fd60003f24000 */
[----:B------:R-:W4:Y:S01]  /*12c0*/  @!P2 S2R R8, SR_CgaCtaId ;  /* 0x000000000008a919 */ /* 0x000f220000008800 */
[----:B---3--:R-:W-:Y:S02]  /*12d0*/  @!P2 MOV R7, 0x400 ;  /* 0x000004000007a802 */ /* 0x008fe40000000f00 */
[----:B0-----:R-:W-:Y:S02]  /*12e0*/  @!P2 SHF.R.U32.HI R6, RZ, 0x2, R0 ;  /* 0x00000002ff06a819 */ /* 0x001fe40000011600 */
[----:B--2---:R-:W-:Y:S02]  /*12f0*/  @!P1 ISETP.GE.AND P0, PT, R4, R2, PT ;  /* 0x000000020400920c */ /* 0x004fe40003f06270 */
[----:B------:R-:W-:Y:S02]  /*1300*/  @!P2 LOP3.LUT R6, R6, 0xf8, RZ, 0xc0, !PT ;  /* 0x000000f80606a812 */ /* 0x000fe400078ec0ff */
[----:B------:R-:W-:-:S04]  /*1310*/  @!P1 FSETP.EQ.AND P0, PT, R3, R5, !P0 ;  /* 0x000000050300920b */ /* 0x000fc80004702000 */
[----:B------:R-:W-:Y:S02]  /*1320*/  @!P1 SEL R4, R4, R2, P0 ;  /* 0x0000000204049207 */ /* 0x000fe40000000000 */
[----:B------:R-:W-:-:S03]  /*1330*/  @!P1 FSEL R5, R5, R3, P0 ;  /* 0x0000000305059208 */ /* 0x000fc60000000000 */
[----:B-1----:R-:W-:Y:S02]  /*1340*/  IMAD.MOV.U32 R2, RZ, RZ, R4 ;  /* 0x000000ffff027224 */ /* 0x002fe400078e0004 */
[----:B------:R-:W-:Y:S01]  /*1350*/  IMAD.MOV.U32 R3, RZ, RZ, R5 ;  /* 0x000000ffff037224 */ /* 0x000fe200078e0005 */
[----:B----4-:R-:W-:-:S05]  /*1360*/  @!P2 LEA R7, R8, R7, 0x18 ;  /* 0x000000070807a211 */ /* 0x010fca00078ec0ff */
[----:B------:R-:W-:-:S05]  /*1370*/  @!P2 IMAD.IADD R6, R6, 0x1, R7 ;  /* 0x000000010606a824 */ /* 0x000fca00078e0207 */
[----:B------:R0:W-:Y:S02]  /*1380*/  @!P2 STS.64 [R6+0x8], R4 ;  /* 0x000008040600a388 */ /* 0x0001e40000000a00 */
.L_x_149:
[----:B------:R-:W-:Y:S05]  /*1390*/  BSYNC.RECONVERGENT B1 ;  /* 0x0000000000017941 */ /* 0x000fea0003800200 */
.L_x_148:
[----:B------:R-:W-:Y:S01]  /*13a0*/  BAR.SYNC.DEFER_BLOCKING 0x0 ;  /* 0x0000000000007b1d */ /* 0x000fe20000010000 */
[----:B------:R-:W-:-:S13]  /*13b0*/  ISETP.NE.AND P0, PT, R0, RZ, PT ;  /* 0x000000ff0000720c */ /* 0x000fda0003f05270 */
[----:B------:R-:W-:Y:S05]  /*13c0*/  @P0 BRA `(.L_x_150) ;  /* 0x0000002400e40947 */ /* 0x000fea0003800000 */
[----:B------:R-:W5:Y:S01]  /*13d0*/  S2UR UR5, SR_CgaCtaId ;  /* 0x00000000000579c3 */ /* 0x000f620000008800 */
[----:B------:R-:W-:Y:S02]  /*13e0*/  UMOV UR4, 0x400 ;  /* 0x0000040000047882 */ /* 0x000fe40000000000 */
[----:B-----5:R-:W-:-:S09]  /*13f0*/  ULEA UR4, UR5, UR4, 0x18 ;  /* 0x0000000405047291 */ /* 0x020fd2000f8ec0ff */
[----:B0-234-:R-:W0:Y:S04]  /*1400*/  LDS.128 R4, [UR4+0x10] ;  /* 0x00001004ff047984 */ /* 0x01de280008000c00 */
[----:B------:R-:W2:Y:S04]  /*1410*/  LDS.128 R8, [UR4+0x20] ;  /* 0x00002004ff087984 */ /* 0x000ea80008000c00 */
[----:B------:R-:W3:Y:S01]  /*1420*/  LDS.128 R12, [UR4+0x30] ;  /* 0x00003004ff0c7984 */ /* 0x000ee20008000c00 */
[----:B0-----:R-:W-:-:S13]  /*1430*/  FSETP.GEU.AND P1, PT, R5, R3, PT ;  /* 0x000000030500720b */ /* 0x001fda0003f2e000 */
[----:B------:R-:W-:-:S04]  /*1440*/  @P1 ISETP.GE.AND P0, PT, R4, R2, PT ;  /* 0x000000020400120c */ /* 0x000fc80003f06270 */
[----:B------:R-:W-:-:S04]  /*1450*/  @P1 FSETP.EQ.AND P0, PT, R3, R5, !P0 ;  /* 0x000000050300120b */ /* 0x000fc80004702000 */
[----:B------:R-:W-:Y:S02]  /*1460*/  @P1 FSEL R5, R5, R3, P0 ;  /* 0x0000000305051208 */ /* 0x000fe40000000000 */
[----:B------:R-:W-:Y:S02]  /*1470*/  @P1 SEL R4, R4, R2, P0 ;  /* 0x0000000204041207 */ /* 0x000fe40000000000 */
[----:B------:R-:W-:Y:S01]  /*1480*/  FSETP.GEU.AND P2, PT, R7, R5, PT ;  /* 0x000000050700720b */ /* 0x000fe20003f4e000 */
[----:B-1----:R-:W0:-:S12]  /*1490*/  LDS.64 R2, [UR4+0x40] ;  /* 0x00004004ff027984 */ /* 0x002e180008000a00 */
        /* <DEDUP_REMOVED lines=31> */
.L_x_139:
[----:B------:R-:W0:Y:S01]  /*1690*/  S2R R10, SR_LANEID ;  /* 0x00000000000a7919 */ /* 0x000e220000000000 */
[----:B------:R-:W-:Y:S01]  /*16a0*/  LOP3.LUT R5, R0, 0x3e0, RZ, 0xc0, !PT ;  /* 0x000003e000057812 */ /* 0x000fe200078ec0ff */
[----:B------:R-:W-:Y:S04]  /*16b0*/  BSSY.RECONVERGENT B1, `(.L_x_151) ;  /* 0x0000022000017945 */ /* 0x000fe80003800200 */
[----:B------:R-:W-:Y:S01]  /*16c0*/  VIADD R7, R5, 0x20 ;  /* 0x0000002005077836 */ /* 0x000fe20000000000 */
[----:B------:R-:W-:-:S04]  /*16d0*/  LOP3.LUT R5, RZ, R5, RZ, 0x33, !PT ;  /* 0x00000005ff057212 */ /* 0x000fc800078e33ff */
[----:B------:R-:W-:Y:S01]  /*16e0*/  ISETP.GT.AND P0, PT, R7, R4, PT ;  /* 0x000000040700720c */ /* 0x000fe20003f04270 */
[----:B------:R-:W-:-:S05]  /*16f0*/  IMAD.IADD R5, R5, 0x1, R4 ;  /* 0x0000000105057824 */ /* 0x000fca00078e0204 */
[----:B------:R-:W-:Y:S02]  /*1700*/  SEL R5, R5, 0x1f, P0 ;  /* 0x0000001f05057807 */ /* 0x000fe40000000000 */
[C---:B0-----:R-:W-:Y:S01]  /*1710*/  ISETP.NE.AND P1, PT, R10.reuse, RZ, PT ;  /* 0x000000ff0a00720c */ /* 0x041fe20003f25270 */
[C---:B------:R-:W-:Y:S01]  /*1720*/  VIADD R6, R10.reuse, 0x2 ;  /* 0x000000020a067836 */ /* 0x040fe20000000000 */
[----:B------:R-:W-:-:S04]  /*1730*/  ISETP.GE.AND P0, PT, R10, R5, PT ;  /* 0x000000050a00720c */ /* 0x000fc80003f06270 */
[----:B------:R-:W-:Y:S01]  /*1740*/  ISETP.GT.AND P5, PT, R6, R5, PT ;  /* 0x000000050600720c */ /* 0x000fe20003fa4270 */
[----:B------:R-:W-:-:S05]  /*1750*/  VIADD R6, R10, 0x8 ;  /* 0x000000080a067836 */ /* 0x000fca0000000000 */
[----:B------:R-:W-:Y:S01]  /*1760*/  ISETP.GT.AND P3, PT, R6, R5, PT ;  /* 0x000000050600720c */ /* 0x000fe20003f64270 */
[----:B------:R-:W0:Y:S01]  /*1770*/  @!P1 S2R R8, SR_CgaCtaId ;  /* 0x0000000000089919 */ /* 0x000e220000008800 */
[----:B------:R-:W-:Y:S01]  /*1780*/  @!P1 MOV R7, 0x400 ;  /* 0x0000040000079802 */ /* 0x000fe20000000f00 */
[----:B------:R-:W-:-:S03]  /*1790*/  IMAD.MOV.U32 R6, RZ, RZ, R2 ;  /* 0x000000ffff067224 */ /* 0x000fc600078e0002 */
[----:B0-----:R-:W-:Y:S01]  /*17a0*/  @!P1 LEA R12, R8, R7, 0x18 ;  /* 0x00000007080c9211 */ /* 0x001fe200078ec0ff */
[C---:B------:R-:W-:Y:S01]  /*17b0*/  VIADD R8, R10.reuse, 0x4 ;  /* 0x000000040a087836 */ /* 0x040fe20000000000 */
[----:B------:R-:W-:Y:S01]  /*17c0*/  @!P1 SHF.R.U32.HI R7, RZ, 0x2, R0 ;  /* 0x00000002ff079819 */ /* 0x000fe20000011600 */
[----:B------:R-:W-:-:S03]  /*17d0*/  VIADD R10, R10, 0x10 ;  /* 0x000000100a0a7836 */ /* 0x000fc60000000000 */
[----:B------:R-:W-:Y:S02]  /*17e0*/  @!P1 LOP3.LUT R7, R7, 0xf8, RZ, 0xc0, !PT ;  /* 0x000000f807079812 */ /* 0x000fe400078ec0ff */
[-C--:B------:R-:W-:Y:S02]  /*17f0*/  ISETP.GT.AND P2, PT, R10, R5.reuse, PT ;  /* 0x000000050a00720c */ /* 0x080fe40003f44270 */
[----:B-----5:R0:W1:Y:S01]  /*1800*/  SHFL.DOWN PT, R10, R3, 0x1, R5 ;  /* 0x08200000030a7989 */ /* 0x02006200000e0005 */
        /* <DEDUP_REMOVED lines=12> */
.L_x_152:
[----:B------:R-:W-:Y:S05]  /*18d0*/  BSYNC.RECONVERGENT B1 ;  /* 0x0000000000017941 */ /* 0x000fea0003800200 */
.L_x_151:
[----:B0-----:R0:W3:Y:S01]  /*18e0*/  SHFL.DOWN PT, R3, R6, 0x2, R5 ;  /* 0x0840000006037989 */ /* 0x0010e200000e0005 */
[----:B------:R-:W-:Y:S01]  /*18f0*/  BSSY.RECONVERGENT B1, `(.L_x_153) ;  /* 0x000000c000017945 */ /* 0x000fe20003800200 */
[----:B------:R-:W-:Y:S02]  /*1900*/  IMAD.MOV.U32 R2, RZ, RZ, R6 ;  /* 0x000000ffff027224 */ /* 0x000fe400078e0006 */
[----:B--2---:R0:W2:Y:S01]  /*1910*/  SHFL.DOWN PT, R7, R8, 0x2, R5 ;  /* 0x0840000008077989 */ /* 0x0040a200000e0005 */
        /* <DEDUP_REMOVED lines=9> */
.L_x_154:
[----:B------:R-:W-:Y:S05]  /*19b0*/  BSYNC.RECONVERGENT B1 ;  /* 0x0000000000017941 */ /* 0x000fea0003800200 */
.L_x_153:
[----:B---3--:R1:W3:Y:S01]  /*19c0*/  SHFL.DOWN PT, R3, R2, 0x4, R5 ;  /* 0x0880000002037989 */ /* 0x0082e200000e0005 */
[----:B------:R-:W-:Y:S01]  /*19d0*/  BSSY.RECONVERGENT B1, `(.L_x_155) ;  /* 0x000000c000017945 */ /* 0x000fe20003800200 */
[----:B0-----:R-:W-:Y:S02]  /*19e0*/  IMAD.MOV.U32 R6, RZ, RZ, R2 ;  /* 0x000000ffff067224 */ /* 0x001fe400078e0002 */
[----:B--2---:R1:W0:Y:S01]  /*19f0*/  SHFL.DOWN PT, R7, R10, 0x4, R5 ;  /* 0x088000000a077989 */ /* 0x00422200000e0005 */
        /* <DEDUP_REMOVED lines=9> */
.L_x_156:
[----:B------:R-:W-:Y:S05]  /*1a90*/  BSYNC.RECONVERGENT B1 ;  /* 0x0000000000017941 */ /* 0x000fea0003800200 */
.L_x_155:
        /* <DEDUP_REMOVED lines=13> */
.L_x_158:
[----:B------:R-:W-:Y:S05]  /*1b70*/  BSYNC.RECONVERGENT B1 ;  /* 0x0000000000017941 */ /* 0x000fea0003800200 */
.L_x_157:
[----:B0-----:R0:W1:Y:S01]  /*1b80*/  SHFL.DOWN PT, R7, R10, 0x10, R5 ;  /* 0x0a0000000a077989 */ /* 0x00106200000e0005 */
[----:B------:R-:W-:Y:S01]  /*1b90*/  BSSY.RECONVERGENT B1, `(.L_x_159) ;  /* 0x000000c000017945 */ /* 0x000fe20003800200 */
[----:B------:R-:W-:Y:S02]  /*1ba0*/  IMAD.MOV.U32 R2, RZ, RZ, R10 ;  /* 0x000000ffff027224 */ /* 0x000fe400078e000a */
[----:B------:R0:W4:Y:S01]  /*1bb0*/  SHFL.DOWN PT, R9, R12, 0x10, R5 ;  /* 0x0a0000000c097989 */ /* 0x00012200000e0005 */
[----:B---3--:R-:W-:Y:S01]  /*1bc0*/  IMAD.MOV.U32 R3, RZ, RZ, R12 ;  /* 0x000000ffff037224 */ /* 0x008fe200078e000c */
[----:B------:R-:W-:Y:S06]  /*1bd0*/  @P2 BRA `(.L_x_160) ;  /* 0x00000000001c2947 */ /* 0x000fec0003800000 */
[----:B----4-:R-:W-:Y:S01]  /*1be0*/  FSETP.GT.AND P2, PT, R12, R9, PT ;  /* 0x000000090c00720b */ /* 0x010fe20003f44000 */
[----:B-1----:R-:W-:Y:S02]  /*1bf0*/  IMAD.MOV.U32 R2, RZ, RZ, R7 ;  /* 0x000000ffff027224 */ /* 0x002fe400078e0007 */
[----:B------:R-:W-:-:S10]  /*1c00*/  IMAD.MOV.U32 R3, RZ, RZ, R9 ;  /* 0x000000ffff037224 */ /* 0x000fd400078e0009 */
[----:B------:R-:W-:-:S04]  /*1c10*/  @!P2 ISETP.GE.AND P0, PT, R7, R10, PT ;  /* 0x0000000a0700a20c */ /* 0x000fc80003f06270 */
[----:B------:R-:W-:-:S04]  /*1c20*/  @!P2 FSETP.EQ.AND P0, PT, R12, R9, !P0 ;  /* 0x000000090c00a20b */ /* 0x000fc80004702000 */
[----:B------:R-:W-:Y:S02]  /*1c30*/  @!P2 SEL R2, R7, R10, P0 ;  /* 0x0000000a0702a207 */ /* 0x000fe40000000000 */
[----:B------:R-:W-:-:S07]  /*1c40*/  @!P2 FSEL R3, R9, R12, P0 ;  /* 0x0000000c0903a208 */ /* 0x000fce0000000000 */
.L_x_160:
[----:B------:R-:W-:Y:S05]  /*1c50*/  BSYNC.RECONVERGENT B1 ;  /* 0x0000000000017941 */ /* 0x000fea0003800200 */
.L_x_159:
        /* <DEDUP_REMOVED lines=9> */
[----:B0-2-4-:R-:W0:Y:S02]  /*1cf0*/  LDS.128 R8, [UR4+0x10] ;  /* 0x00001004ff087984 */ /* 0x015e240008000c00 */
        /* <DEDUP_REMOVED lines=63> */
.L_x_126:
[----:B------:R-:W0:Y:S01]  /*20f0*/  S2R R0, SR_TID.X ;  /* 0x0000000000007919 */ /* 0x000e220000002100 */
[----:B------:R-:W1:Y:S01]  /*2100*/  LDC.64 R4, c[0x0][0x380] ;  /* 0x0000e000ff047b82 */ /* 0x000e620000000a00 */
[----:B------:R-:W0:Y:S02]  /*2110*/  LDCU UR5, c[0x0][0x388] ;  /* 0x00007100ff0577ac */ /* 0x000e240008000800 */
[----:B0-----:R-:W-:-:S04]  /*2120*/  VIADD R6, R0, UR5 ;  /* 0x0000000500067c36 */ /* 0x001fc80008000000 */
[----:B-1----:R-:W-:-:S05]  /*2130*/  IMAD.WIDE R4, R6, 0x4, R4 ;  /* 0x0000000406047825 */ /* 0x002fca00078e0204 */
[----:B------:R-:W2:Y:S04]  /*2140*/  LDG.E R3, desc[UR8][R4.64] ;  /* 0x0000000804037981 */ /* 0x000ea8000c1e1900 */
[----:B------:R-:W2:Y:S04]  /*2150*/  LDG.E R8, desc[UR8][R4.64+0x400] ;  /* 0x0004000804087981 */ /* 0x000ea8000c1e1900 */
[----:B------:R0:W5:Y:S04]  /*2160*/  LDG.E R10, desc[UR8][R4.64+0x800] ;  /* 0x00080008040a7981 */ /* 0x000168000c1e1900 */
[----:B------:R0:W5:Y:S04]  /*2170*/  LDG.E R12, desc[UR8][R4.64+0xc00] ;  /* 0x000c0008040c7981 */ /* 0x000168000c1e1900 */
[----:B------:R0:W5:Y:S04]  /*2180*/  LDG.E R14, desc[UR8][R4.64+0x1000] ;  /* 0x00100008040e7981 */ /* 0x000168000c1e1900 */
[----:B------:R0:W5:Y:S04]  /*2190*/  LDG.E R16, desc[UR8][R4.64+0x1400] ;  /* 0x0014000804107981 */ /* 0x000168000c1e1900 */
[----:B------:R0:W5:Y:S04]  /*21a0*/  LDG.E R18, desc[UR8][R4.64+0x1800] ;  /* 0x0018000804127981 */ /* 0x000168000c1e1900 */
[----:B------:R0:W5:Y:S01]  /*21b0*/  LDG.E R20, desc[UR8][R4.64+0x1c00] ;  /* 0x001c000804147981 */ /* 0x000162000c1e1900 */
[----:B------:R-:W-:Y:S01]  /*21c0*/  BSSY.RECONVERGENT B1, `(.L_x_161) ;  /* 0x0000010000017945 */ /* 0x000fe20003800200 */
[----:B------:R-:W-:-:S02]  /*21d0*/  VIADD R7, R6, 0x100 ;  /* 0x0000010006077836 */ /* 0x000fc40000000000 */
[C---:B------:R-:W-:Y:S02]  /*21e0*/  VIADD R9, R6.reuse, 0x200 ;  /* 0x0000020006097836 */ /* 0x040fe40000000000 */
[C---:B------:R-:W-:Y:S02]  /*21f0*/  VIADD R11, R6.reuse, 0x300 ;  /* 0x00000300060b7836 */ /* 0x040fe40000000000 */
[C---:B------:R-:W-:Y:S02]  /*2200*/  VIADD R13, R6.reuse, 0x400 ;  /* 0x00000400060d7836 */ /* 0x040fe40000000000 */
[C---:B------:R-:W-:Y:S02]  /*2210*/  VIADD R15, R6.reuse, 0x500 ;  /* 0x00000500060f7836 */ /* 0x040fe40000000000 */
[C---:B------:R-:W-:Y:S02]  /*2220*/  VIADD R17, R6.reuse, 0x600 ;  /* 0x0000060006117836 */ /* 0x040fe40000000000 */
[----:B------:R-:W-:Y:S01]  /*2230*/  VIADD R19, R6, 0x700 ;  /* 0x0000070006137836 */ /* 0x000fe20000000000 */
[----:B--2---:R-:W-:-:S13]  /*2240*/  FSETP.GEU.AND P0, PT, R8, R3, PT ;  /* 0x000000030800720b */ /* 0x004fda0003f0e000 */
[----:B0-----:R-:W-:Y:S05]  /*2250*/  @!P0 BRA `(.L_x_162) ;  /* 0x0000000000108947 */ /* 0x001fea0003800000 */
[----:B------:R-:W-:Y:S01]  /*2260*/  ISETP.GE.AND P0, PT, R6, 0x7fffff00, PT ;  /* 0x7fffff000600780c */ /* 0x000fe20003f06270 */
[----:B------:R-:W-:-:S03]  /*2270*/  IMAD.MOV.U32 R2, RZ, RZ, R6 ;  /* 0x000000ffff027224 */ /* 0x000fc600078e0006 */
[----:B------:R-:W-:-:S13]  /*2280*/  FSETP.NEU.OR P0, PT, R3, R8, !P0 ;  /* 0x000000080300720b */ /* 0x000fda000470d400 */
[----:B------:R-:W-:Y:S05]  /*2290*/  @P0 BRA `(.L_x_163) ;  /* 0x0000000000080947 */ /* 0x000fea0003800000 */
.L_x_162:
[----:B------:R-:W-:Y:S02]  /*22a0*/  IMAD.MOV.U32 R3, RZ, RZ, R8 ;  /* 0x000000ffff037224 */ /* 0x000fe400078e0008 */
[----:B------:R-:W-:-:S07]  /*22b0*/  IMAD.MOV.U32 R2, RZ, RZ, R7 ;  /* 0x000000ffff027224 */ /* 0x000fce00078e0007 */
.L_x_163:
[----:B------:R-:W-:Y:S05]  /*22c0*/  BSYNC.RECONVERGENT B1 ;  /* 0x0000000000017941 */ /* 0x000fea0003800200 */
.L_x_161:
[----:B------:R-:W-:Y:S01]  /*22d0*/  ISETP.GE.AND P0, PT, R9, R2, PT ;  /* 0x000000020900720c */ /* 0x000fe20003f06270 */
[----:B------:R-:W-:-:S03]  /*22e0*/  UISETP.GE.U32.AND UP0, UPT, UR4, 0x1000, UPT ;  /* 0x000010000400788c */ /* 0x000fc6000bf06070 */
[----:B-----5:R-:W-:-:S04]  /*22f0*/  FSETP.NEU.OR P0, PT, R3, R10, P0 ;  /* 0x0000000a0300720b */ /* 0x020fc8000070d400 */
[----:B------:R-:W-:-:S13]  /*2300*/  FSETP.GEU.AND P0, PT, R10, R3, P0 ;  /* 0x000000030a00720b */ /* 0x000fda000070e000 */
[----:B------:R-:W-:Y:S02]  /*2310*/  @!P0 IMAD.MOV.U32 R2, RZ, RZ, R9 ;  /* 0x000000ffff028224 */ /* 0x000fe400078e0009 */
[----:B------:R-:W-:Y:S02]  /*2320*/  @!P0 IMAD.MOV.U32 R3, RZ, RZ, R10 ;  /* 0x000000ffff038224 */ /* 0x000fe400078e000a */
[----:B------:R-:W-:Y:S01]  /*2330*/  IMAD.MOV.U32 R9, RZ, RZ, 0x800 ;  /* 0x00000800ff097424 */ /* 0x000fe200078e00ff */
[----:B------:R-:W-:-:S04]  /*2340*/  ISETP.GE.AND P0, PT, R11, R2, PT ;  /* 0x000000020b00720c */ /* 0x000fc80003f06270 */
[----:B------:R-:W-:-:S04]  /*2350*/  FSETP.NEU.OR P0, PT, R3, R12, P0 ;  /* 0x0000000c0300720b */ /* 0x000fc8000070d400 */
[----:B------:R-:W-:-:S13]  /*2360*/  FSETP.GEU.AND P0, PT, R12, R3, P0 ;  /* 0x000000030c00720b */ /* 0x000fda000070e000 */
[----:B------:R-:W-:Y:S02]  /*2370*/  @!P0 IMAD.MOV.U32 R2, RZ, RZ, R11 ;  /* 0x000000ffff028224 */ /* 0x000fe400078e000b */
[----:B------:R-:W-:-:S03]  /*2380*/  @!P0 IMAD.MOV.U32 R3, RZ, RZ, R12 ;  /* 0x000000ffff038224 */ /* 0x000fc600078e000c */
        /* <DEDUP_REMOVED lines=19> */
[----:B------:R-:W-:Y:S01]  /*24c0*/  @!P0 IMAD.MOV.U32 R3, RZ, RZ, R20 ;  /* 0x000000ffff038224 */ /* 0x000fe200078e0014 */
[----:B------:R-:W-:Y:S06]  /*24d0*/  BRA.U !UP0, `(.L_x_164) ;  /* 0x00000005080c7547 */ /* 0x000fec000b800000 */
[----:B------:R-:W-:Y:S01]  /*24e0*/  IMAD.MOV.U32 R9, RZ, RZ, 0x800 ;  /* 0x00000800ff097424 */ /* 0x000fe200078e00ff */
[----:B------:R-:W0:Y:S01]  /*24f0*/  LDCU UR5, c[0x0][0x3d8] ;  /* 0x00007b00ff0577ac */ /* 0x000e220008000800 */
[----:B------:R-:W-:-:S12]  /*2500*/  UIADD3 UR6, UPT, UPT, UR4, -0x800, URZ ;  /* 0xfffff80004067890 */ /* 0x000fd8000fffe0ff */
.L_x_166:
[----:B------:R-:W-:-:S05]  /*2510*/  IMAD.WIDE.U32 R10, R9, 0x4, R4 ;  /* 0x00000004090a7825 */ /* 0x000fca00078e0004 */
        /* <DEDUP_REMOVED lines=8> */
[--C-:B------:R-:W-:Y:S01]  /*25a0*/  IMAD.IADD R13, R6, 0x1, R9.reuse ;  /* 0x00000001060d7824 */ /* 0x100fe200078e0209 */
[----:B0-----:R-:W-:Y:S01]  /*25b0*/  UMOV UR4, UR5 ;  /* 0x0000000500047c82 */ /* 0x001fe20008000000 */
[----:B------:R-:W-:-:S03]  /*25c0*/  IMAD.IADD R15, R7, 0x1, R9 ;  /* 0x00000001070f7824 */ /* 0x000fc600078e0209 */
[C---:B------:R-:W-:Y:S01]  /*25d0*/  ISETP.GE.AND P0, PT, R13.reuse, R2, PT ;  /* 0x000000020d00720c */ /* 0x040fe20003f06270 */
[----:B-1----:R-:W-:-:S03]  /*25e0*/  VIADD R11, R13, 0x200 ;  /* 0x000002000d0b7836 */ /* 0x002fc60000000000 */
[----:B--2---:R-:W-:-:S04]  /*25f0*/  FSETP.NEU.OR P0, PT, R3, R8, P0 ;  /* 0x000000080300720b */ /* 0x004fc8000070d400 */
[----:B------:R-:W-:-:S13]  /*2600*/  FSETP.GEU.AND P0, PT, R8, R3, P0 ;  /* 0x000000030800720b */ /* 0x000fda000070e000 */
[----:B------:R-:W-:Y:S02]  /*2610*/  @!P0 IMAD.MOV.U32 R2, RZ, RZ, R13 ;  /* 0x000000ffff028224 */ /* 0x000fe400078e000d */
[----:B------:R-:W-:Y:S01]  /*2620*/  @!P0 IMAD.MOV.U32 R3, RZ, RZ, R8 ;  /* 0x000000ffff038224 */ /* 0x000fe200078e0008 */
[----:B------:R-:W-:Y:S02]  /*2630*/  IADD3 R8, PT, PT, -R9, UR4, RZ ;  /* 0x0000000409087c10 */ /* 0x000fe4000fffe1ff */
[----:B------:R-:W-:Y:S02]  /*2640*/  ISETP.GE.AND P0, PT, R15, R2, PT ;  /* 0x000000020f00720c */ /* 0x000fe40003f06270 */
[----:B------:R-:W-:Y:S02]  /*2650*/  ISETP.GE.AND P1, PT, R8, 0x800, PT ;  /* 0x000008000800780c */ /* 0x000fe40003f26270 */
        /* <DEDUP_REMOVED lines=39> */
[----:B------:R-:W-:Y:S06]  /*28d0*/  @!P1 BRA `(.L_x_165) ;  /* 0x0000000800a49947 */ /* 0x000fec0003800000 */
[----:B------:R-:W-:-:S05]  /*28e0*/  VIADD R9, R9, 0x800 ;  /* 0x0000080009097836 */ /* 0x000fca0000000000 */
[----:B------:R-:W-:-:S13]  /*28f0*/  ISETP.GT.AND P0, PT, R9, UR6, PT ;  /* 0x0000000609007c0c */ /* 0x000fda000bf04270 */
[----:B------:R-:W-:Y:S05]  /*2900*/  @!P0 BRA `(.L_x_166) ;  /* 0xfffffffc00008947 */ /* 0x000fea000383ffff */
.L_x_164:
[----:B------:R-:W-:Y:S01]  /*2910*/  IADD3 R5, PT, PT, -R9, UR4, RZ ;  /* 0x0000000409057c10 */ /* 0x000fe2000fffe1ff */
[----:B------:R-:W-:Y:S03]  /*2920*/  BSSY.RECONVERGENT B1, `(.L_x_165) ;  /* 0x00000a4000017945 */ /* 0x000fe60003800200 */
[----:B------:R-:W-:-:S04]  /*2930*/  ISETP.GE.AND P0, PT, R0, R5, PT ;  /* 0x000000050000720c */ /* 0x000fc80003f06270 */
[----:B------:R-:W-:-:S13]  /*2940*/  ISETP.GE.OR P0, PT, R9, UR4, P0 ;  /* 0x0000000409007c0c */ /* 0x000fda0008706670 */
[----:B------:R-:W-:Y:S05]  /*2950*/  @P0 BRA `(.L_x_167) ;  /* 0x0000000800800947 */ /* 0x000fea0003800000 */
[----:B------:R-:W-:Y:S01]  /*2960*/  LOP3.LUT R10, RZ, R0, RZ, 0x33, !PT ;  /* 0x00000000ff0a7212 */ /* 0x000fe200078e33ff */
[----:B------:R-:W0:Y:S01]  /*2970*/  LDCU UR5, c[0x0][0x388] ;  /* 0x00007100ff0577ac */ /* 0x000e220008000800 */
[----:B------:R-:W-:Y:S01]  /*2980*/  BSSY.RECONVERGENT B2, `(.L_x_168) ;  /* 0x0000050000027945 */ /* 0x000fe20003800200 */
[----:B------:R-:W-:Y:S01]  /*2990*/  IMAD.MOV.U32 R4, RZ, RZ, R0 ;  /* 0x000000ffff047224 */ /* 0x000fe200078e0000 */
[----:B------:R-:W-:-:S04]  /*29a0*/  IADD3 R10, PT, PT, -R9, UR4, R10 ;  /* 0x00000004090a7c10 */ /* 0x000fc8000fffe10a */
[C---:B------:R-:W-:Y:S02]  /*29b0*/  ISETP.GE.U32.AND P0, PT, R10.reuse, 0x700, PT ;  /* 0x000007000a00780c */ /* 0x040fe40003f06070 */
[----:B------:R-:W-:-:S04]  /*29c0*/  LEA.HI R11, R10, 0x1, RZ, 0x18 ;  /* 0x000000010a0b7811 */ /* 0x000fc800078fc0ff */
[----:B------:R-:W-:Y:S01]  /*29d0*/  LOP3.LUT R20, R11, 0x7, RZ, 0xc0, !PT ;  /* 0x000000070b147812 */ /* 0x000fe200078ec0ff */
[----:B0-----:R-:W-:-:S06]  /*29e0*/  VIADD R7, R9, UR5 ;  /* 0x0000000509077c36 */ /* 0x001fcc0008000000 */
[----:B------:R-:W-:Y:S05]  /*29f0*/  @!P0 BRA `(.L_x_169) ;  /* 0x0000000400208947 */ /* 0x000fea0003800000 */
[----:B------:R-:W0:Y:S01]  /*2a00*/  LDC.64 R4, c[0x0][0x380] ;  /* 0x0000e000ff047b82 */ /* 0x000e220000000a00 */
[----:B------:R-:W-:Y:S01]  /*2a10*/  LOP3.LUT R8, R11, 0x1fffff8, RZ, 0xc0, !PT ;  /* 0x01fffff80b087812 */ /* 0x000fe200078ec0ff */
[----:B------:R-:W-:Y:S01]  /*2a20*/  BSSY.RECONVERGENT B3, `(.L_x_170) ;  /* 0x0000044000037945 */ /* 0x000fe20003800200 */
[----:B------:R-:W-:Y:S01]  /*2a30*/  IMAD.IADD R13, R6, 0x1, R9 ;  /* 0x00000001060d7824 */ /* 0x000fe200078e0209 */
[----:B------:R-:W-:Y:S02]  /*2a40*/  LOP3.LUT R6, R0, 0x400, RZ, 0xfc, !PT ;  /* 0x0000040000067812 */ /* 0x000fe400078efcff */
[----:B------:R-:W-:Y:S01]  /*2a50*/  IMAD.MOV R12, RZ, RZ, -R8 ;  /* 0x000000ffff0c7224 */ /* 0x000fe200078e0a08 */
[----:B0-----:R-:W-:-:S05]  /*2a60*/  IADD3 R4, P0, PT, R4, 0x1000, RZ ;  /* 0x0000100004047810 */ /* 0x001fca0007f1e0ff */
[----:B------:R-:W-:-:S08]  /*2a70*/  IMAD.X R5, RZ, RZ, R5, P0 ;  /* 0x000000ffff057224 */ /* 0x000fd000000e0605 */
.L_x_171:
[----:B------:R-:W-:-:S05]  /*2a80*/  IMAD.WIDE R8, R13, 0x4, R4 ;  /* 0x000000040d087825 */ /* 0x000fca00078e0204 */
        /* <DEDUP_REMOVED lines=58> */
[----:B------:R-:W-:Y:S02]  /*2e30*/  @P2 SEL R2, R2, R9, P0 ;  /* 0x0000000902022207 */ /* 0x000fe40000000000 */
[----:B------:R-:W-:Y:S01]  /*2e40*/  @P2 FSEL R3, R3, R22, P0 ;  /* 0x0000001603032208 */ /* 0x000fe20000000000 */
[----:B------:R-:W-:Y:S06]  /*2e50*/  @P1 BRA `(.L_x_171) ;  /* 0xfffffffc00081947 */ /* 0x000fec000383ffff */
[----:B------:R-:W-:Y:S05]  /*2e60*/  BSYNC.RECONVERGENT B3 ;  /* 0x0000000000037941 */ /* 0x000fea0003800200 */
.L_x_170:
[----:B------:R-:W-:-:S07]  /*2e70*/  VIADD R4, R6, 0xfffffc00 ;  /* 0xfffffc0006047836 */ /* 0x000fce0000000000 */
.L_x_169:
[----:B------:R-:W-:Y:S05]  /*2e80*/  BSYNC.RECONVERGENT B2 ;  /* 0x0000000000027941 */ /* 0x000fea0003800200 */
.L_x_168:
        /* <DEDUP_REMOVED lines=38> */
.L_x_173:
[----:B------:R-:W-:Y:S05]  /*30f0*/  BSYNC.RECONVERGENT B2 ;  /* 0x0000000000027941 */ /* 0x000fea0003800200 */
.L_x_172:
[----:B------:R-:W-:Y:S05]  /*3100*/  @!P1 BRA `(.L_x_167) ;  /* 0x0000000000949947 */ /* 0x000fea0003800000 */
[----:B------:R-:W-:Y:S01]  /*3110*/  ISETP.NE.AND P0, PT, R15, 0x1, PT ;  /* 0x000000010f00780c */ /* 0x000fe20003f05270 */
[----:B------:R-:W-:Y:S01]  /*3120*/  BSSY.RECONVERGENT B2, `(.L_x_174) ;  /* 0x0000019000027945 */ /* 0x000fe20003800200 */
[----:B------:R-:W-:Y:S01]  /*3130*/  LOP3.LUT P1, RZ, R10, 0x100, RZ, 0xc0, !PT ;  /* 0x000001000aff7812 */ /* 0x000fe2000782c0ff */
[----:B------:R-:W-:Y:S02]  /*3140*/  IMAD.MOV.U32 R11, RZ, RZ, R2 ;  /* 0x000000ffff0b7224 */ /* 0x000fe400078e0002 */
[----:B------:R-:W-:-:S08]  /*3150*/  IMAD.MOV.U32 R6, RZ, RZ, R3 ;  /* 0x000000ffff067224 */ /* 0x000fd000078e0003 */
        /* <DEDUP_REMOVED lines=21> */
.L_x_175:
[----:B------:R-:W-:Y:S05]  /*32b0*/  BSYNC.RECONVERGENT B2 ;  /* 0x0000000000027941 */ /* 0x000fea0003800200 */
.L_x_174:
        /* <DEDUP_REMOVED lines=8> */
[----:B------:R-:W-:Y:S02]  /*3340*/  @P1 SEL R2, R2, R11, P0 ;  /* 0x0000000b02021207 */ /* 0x000fe40000000000 */
[----:B------:R-:W-:-:S07]  /*3350*/  @P1 FSEL R3, R3, R6, P0 ;  /* 0x0000000603031208 */ /* 0x000fce0000000000 */
.L_x_167:
[----:B------:R-:W-:Y:S05]  /*3360*/  BSYNC.RECONVERGENT B1 ;  /* 0x0000000000017941 */ /* 0x000fea0003800200 */
.L_x_165:
        /* <DEDUP_REMOVED lines=19> */
.L_x_177:
[----:B------:R-:W-:Y:S05]  /*34a0*/  BSYNC.RECONVERGENT B1 ;  /* 0x0000000000017941 */ /* 0x000fea0003800200 */
.L_x_176:
        /* <DEDUP_REMOVED lines=13> */
.L_x_179:
[----:B------:R-:W-:Y:S05]  /*3580*/  BSYNC.RECONVERGENT B1 ;  /* 0x0000000000017941 */ /* 0x000fea0003800200 */
.L_x_178:
        /* <DEDUP_REMOVED lines=13> */
.L_x_181:
[----:B------:R-:W-:Y:S05]  /*3660*/  BSYNC.RECONVERGENT B1 ;  /* 0x0000000000017941 */ /* 0x000fea0003800200 */
.L_x_180:
        /* <DEDUP_REMOVED lines=13> */
.L_x_183:
[----:B------:R-:W-:Y:S05]  /*3740*/  BSYNC.RECONVERGENT B1 ;  /* 0x0000000000017941 */ /* 0x000fea0003800200 */
.L_x_182:
        /* <DEDUP_REMOVED lines=19> */
.L_x_185:
[----:B------:R-:W-:Y:S05]  /*3880*/  BSYNC.RECONVERGENT B1 ;  /* 0x0000000000017941 */ /* 0x000fea0003800200 */
.L_x_184:
        /* <DEDUP_REMOVED lines=45> */
.L_x_150:
[----:B------:R-:W-:Y:S05]  /*3b60*/  BSYNC.RECONVERGENT B0 ;  /* 0x0000000000007941 */ /* 0x000fea0003800200 */
.L_x_125:
[----:B------:R-:W5:Y:S02]  /*3b70*/  S2R R0, SR_TID.X ;  /* 0x0000000000007919 */ /* 0x000f640000002100 */
[----:B-----5:R-:W-:-:S13]  /*3b80*/  ISETP.NE.AND P0, PT, R0, RZ, PT ;  /* 0x000000ff0000720c */ /* 0x020fda0003f05270 */
[----:B------:R-:W-:Y:S05]  /*3b90*/  @P0 EXIT ;  /* 0x000000000000094d */ /* 0x000fea0003800000 */
[----:B------:R-:W-:-:S09]  /*3ba0*/  UISETP.NE.AND UP0, UPT, UR7, URZ, UPT ;  /* 0x000000ff0700728c */ /* 0x000fd2000bf05270 */
[----:B------:R-:W-:Y:S05]  /*3bb0*/  BRA.U !UP0, `(.L_x_186) ;  /* 0x0000000108207547 */ /* 0x000fea000b800000 */
[----:B------:R-:W5:Y:S01]  /*3bc0*/  LDCU.64 UR4, c[0x0][0x3c8] ;  /* 0x00007900ff0477ac */ /* 0x000f620008000a00 */
[----:B0123--:R-:W0:Y:S01]  /*3bd0*/  LDC.64 R6, c[0x0][0x3a8] ;  /* 0x0000ea00ff067b82 */ /* 0x00fe220000000a00 */
[----:B-----5:R-:W-:-:S04]  /*3be0*/  IADD3 R11, P0, PT, R2, UR4, RZ ;  /* 0x00000004020b7c10 */ /* 0x020fc8000ff1e0ff */
[----:B----4-:R-:W-:Y:S01]  /*3bf0*/  LEA.HI.X.SX32 R5, R2, UR5, 0x1, P0 ;  /* 0x0000000502057c11 */ /* 0x010fe200080f0eff */
[----:B------:R-:W-:Y:S01]  /*3c00*/  IMAD.MOV.U32 R4, RZ, RZ, R11 ;  /* 0x000000ffff047224 */ /* 0x000fe200078e000b */
[----:B0-----:R0:W-:Y:S04]  /*3c10*/  STG.E desc[UR8][R6.64+0x8], R3 ;  /* 0x0000080306007986 */ /* 0x0011e8000c101908 */
[----:B------:R0:W-:Y:S01]  /*3c20*/  STG.E.64 desc[UR8][R6.64], R4 ;  /* 0x0000000406007986 */ /* 0x0001e2000c101b08 */
[----:B------:R-:W-:Y:S05]  /*3c30*/  BRA `(.L_x_187) ;  /* 0x0000000000487947 */ /* 0x000fea0003800000 */
.L_x_186:
[----:B0123--:R-:W0:Y:S01]  /*3c40*/  LDC.64 R6, c[0x0][0x3a0] ;  /* 0x0000e800ff067b82 */ /* 0x00fe220000000a00 */
[----:B------:R-:W1:Y:S01]  /*3c50*/  LDCU.64 UR4, c[0x0][0x3c8] ;  /* 0x00007900ff0477ac */ /* 0x000e620008000a00 */
[----:B0-----:R-:W2:Y:S02]  /*3c60*/  LDG.E R0, desc[UR8][R6.64+0x8] ;  /* 0x0000080806007981 */ /* 0x001ea4000c1e1900 */
[----:B--2---:R-:W-:-:S13]  /*3c70*/  FSETP.GEU.AND P1, PT, R3, R0, PT ;  /* 0x000000000300720b */ /* 0x004fda0003f2e000 */
[----:B----4-:R-:W2:Y:S01]  /*3c80*/  @P1 LDG.E.64 R4, desc[UR8][R6.64] ;  /* 0x0000000806041981 */ /* 0x010ea2000c1e1b00 */
[C---:B-1----:R-:W-:Y:S01]  /*3c90*/  IADD3 R11, P0, PT, R2.reuse, UR4, RZ ;  /* 0x00000004020b7c10 */ /* 0x042fe2000ff1e0ff */
[----:B------:R-:W0:Y:S03]  /*3ca0*/  LDC.64 R8, c[0x0][0x3a8] ;  /* 0x0000ea00ff087b82 */ /* 0x000e260000000a00 */
[----:B------:R-:W-:Y:S02]  /*3cb0*/  LEA.HI.X.SX32 R13, R2, UR5, 0x1, P0 ;  /* 0x00000005020d7c11 */ /* 0x000fe400080f0eff */
[----:B--2---:R-:W-:-:S04]  /*3cc0*/  @P1 ISETP.GE.U32.AND P0, PT, R11, R4, PT ;  /* 0x000000040b00120c */ /* 0x004fc80003f06070 */
        /* <DEDUP_REMOVED lines=9> */
.L_x_187:
[----:B------:R-:W-:-:S13]  /*3d60*/  ISETP.NE.AND P0, PT, RZ, UR10, PT ;  /* 0x0000000aff007c0c */ /* 0x000fda000bf05270 */
[----:B------:R-:W-:Y:S05]  /*3d70*/  @!P0 EXIT ;  /* 0x000000000000894d */ /* 0x000fea0003800000 */
[----:B01----:R-:W0:Y:S08]  /*3d80*/  LDC.64 R4, c[0x0][0x3b8] ;  /* 0x0000ee00ff047b82 */ /* 0x003e300000000a00 */
[----:B------:R-:W1:Y:S01]  /*3d90*/  LDC.64 R6, c[0x0][0x3c0] ;  /* 0x0000f000ff067b82 */ /* 0x000e620000000a00 */
[----:B0-----:R-:W-:Y:S04]  /*3da0*/  STG.E desc[UR8][R4.64], R3 ;  /* 0x0000000304007986 */ /* 0x001fe8000c101908 */
[----:B-1----:R-:W-:Y:S01]  /*3db0*/  STG.E desc[UR8][R6.64], R11 ;  /* 0x0000000b06007986 */ /* 0x002fe2000c101908 */
[----:B------:R-:W-:Y:S05]  /*3dc0*/  EXIT ;  /* 0x000000000000794d */ /* 0x000fea0003800000 */
.L_x_188:
        /* <DEDUP_REMOVED lines=11> */
.L_x_214:


//--------------------- .text._ZN3cub18CUB_300001_SM_10006detail11EmptyKernelIvEEvv --------------------------
	.section	.text._ZN3cub18CUB_300001_SM_10006detail11EmptyKernelIvEEvv,"ax",@progbits
	.align	128
        .global         _ZN3cub18CUB_300001_SM_10006detail11EmptyKernelIvEEvv
        .type           _ZN3cub18CUB_300001_SM_10006detail11EmptyKernelIvEEvv,@function
        .size           _ZN3cub18CUB_300001_SM_10006detail11EmptyKernelIvEEvv,(.L_x_215 - _ZN3cub18CUB_300001_SM_10006detail11EmptyKernelIvEEvv)
        .other          _ZN3cub18CUB_300001_SM_10006detail11EmptyKernelIvEEvv,@"STO_CUDA_ENTRY STV_DEFAULT"
_ZN3cub18CUB_300001_SM_10006detail11EmptyKernelIvEEvv:
.text._ZN3cub18CUB_300001_SM_10006detail11EmptyKernelIvEEvv:
[----:B------:R-:W-:Y:S01]  /*0000*/  LDC R1, c[0x0][0x37c] ;  /* 0x0000df00ff017b82 */ /* 0x000fe20000000800 */
[----:B------:R-:W-:Y:S05]  /*0010*/  EXIT ;  /* 0x000000000000794d */ /* 0x000fea0003800000 */
.L_x_189:
        /* <DEDUP_REMOVED lines=14> */
.L_x_215:


//--------------------- .text._Z21check_slack_conditionPKfS0_S0_Pii --------------------------
	.section	.text._Z21check_slack_conditionPKfS0_S0_Pii,"ax",@progbits
	.align	128
        .global         _Z21check_slack_conditionPKfS0_S0_Pii
        .type           _Z21check_slack_conditionPKfS0_S0_Pii,@function
        .size           _Z21check_slack_conditionPKfS0_S0_Pii,(.L_x_216 - _Z21check_slack_conditionPKfS0_S0_Pii)
        .other          _Z21check_slack_conditionPKfS0_S0_Pii,@"STO_CUDA_ENTRY STV_DEFAULT"
_Z21check_slack_conditionPKfS0_S0_Pii:
.text._Z21check_slack_conditionPKfS0_S0_Pii:
[----:B------:R-:W-:Y:S01]  /*0000*/  LDC R1, c[0x0][0x37c] ;  /* 0x0000df00ff017b82 */ /* 0x000fe20000000800 */
[----:B------:R-:W0:Y:S07]  /*0010*/  S2R R0, SR_TID.Y ;  /* 0x0000000000007919 */ /* 0x000e2e0000002200 */
[----:B------:R-:W0:Y:S01]  /*0020*/  S2UR UR4, SR_CTAID.Y ;  /* 0x00000000000479c3 */ /* 0x000e220000002600 */
[----:B------:R-:W1:Y:S01]  /*0030*/  LDCU UR6, c[0x0][0x3a0] ;  /* 0x00007400ff0677ac */ /* 0x000e620008000800 */
[----:B------:R-:W2:Y:S06]  /*0040*/  S2R R3, SR_TID.X ;  /* 0x0000000000037919 */ /* 0x000eac0000002100 */
[----:B------:R-:W0:Y:S08]  /*0050*/  LDC R9, c[0x0][0x364] ;  /* 0x0000d900ff097b82 */ /* 0x000e300000000800 */
[----:B------:R-:W2:Y:S08]  /*0060*/  S2UR UR5, SR_CTAID.X ;  /* 0x00000000000579c3 */ /* 0x000eb00000002500 */
[----:B------:R-:W2:Y:S01]  /*0070*/  LDC R2, c[0x0][0x360] ;  /* 0x0000d800ff027b82 */ /* 0x000ea20000000800 */
[----:B0-----:R-:W-:-:S02]  /*0080*/  IMAD R9, R9, UR4, R0 ;  /* 0x0000000409097c24 */ /* 0x001fc4000f8e0200 */
[----:B--2---:R-:W-:-:S05]  /*0090*/  IMAD R0, R2, UR5, R3 ;  /* 0x0000000502007c24 */ /* 0x004fca000f8e0203 */
[----:B------:R-:W-:-:S04]  /*00a0*/  VIMNMX R2, PT, PT, R9, R0, !PT ;  /* 0x0000000009027248 */ /* 0x000fc80007fe0100 */
[----:B-1----:R-:W-:-:S13]  /*00b0*/  ISETP.GE.AND P0, PT, R2, UR6, PT ;  /* 0x0000000602007c0c */ /* 0x002fda000bf06270 */
[----:B------:R-:W-:Y:S05]  /*00c0*/  @P0 EXIT ;  /* 0x000000000000094d */ /* 0x000fea0003800000 */
[----:B------:R-:W0:Y:S01]  /*00d0*/  LDC.64 R2, c[0x0][0x380] ;  /* 0x0000e000ff027b82 */ /* 0x000e220000000a00 */
[----:B------:R-:W1:Y:S01]  /*00e0*/  LDCU.64 UR4, c[0x0][0x358] ;  /* 0x00006b00ff0477ac */ /* 0x000e620008000a00 */
[----:B------:R-:W-:-:S06]  /*00f0*/  IMAD R11, R0, UR6, R9 ;  /* 0x00000006000b7c24 */ /* 0x000fcc000f8e0209 */
[----:B------:R-:W2:Y:S08]  /*0100*/  LDC.64 R4, c[0x0][0x388] ;  /* 0x0000e200ff047b82 */ /* 0x000eb00000000a00 */
[----:B------:R-:W3:Y:S01]  /*0110*/  LDC.64 R6, c[0x0][0x390] ;  /* 0x0000e400ff067b82 */ /* 0x000ee20000000a00 */
[----:B0-----:R-:W-:-:S06]  /*0120*/  IMAD.WIDE R2, R11, 0x4, R2 ;  /* 0x000000040b027825 */ /* 0x001fcc00078e0202 */
[----:B-1----:R-:W4:Y:S01]  /*0130*/  LDG.E R2, desc[UR4][R2.64] ;  /* 0x0000000402027981 */ /* 0x002f22000c1e1900 */
[----:B--2---:R-:W-:-:S06]  /*0140*/  IMAD.WIDE.U32 R4, R9, 0x4, R4 ;  /* 0x0000000409047825 */ /* 0x004fcc00078e0004 */
[----:B------:R-:W4:Y:S01]  /*0150*/  LDG.E R5, desc[UR4][R4.64] ;  /* 0x0000000404057981 */ /* 0x000f22000c1e1900 */
[----:B---3--:R-:W-:-:S06]  /*0160*/  IMAD.WIDE R6, R0, 0x4, R6 ;  /* 0x0000000400067825 */ /* 0x008fcc00078e0206 */
[----:B------:R-:W2:Y:S01]  /*0170*/  LDG.E R7, desc[UR4][R6.64] ;  /* 0x0000000406077981 */ /* 0x000ea2000c1e1900 */
[----:B----4-:R-:W-:-:S04]  /*0180*/  FADD R0, R2, -R5 ;  /* 0x8000000502007221 */ /* 0x010fc80000000000 */
[----:B--2---:R-:W-:-:S05]  /*0190*/  FADD R0, R0, -R7 ;  /* 0x8000000700007221 */ /* 0x004fca0000000000 */
[----:B------:R-:W-:-:S13]  /*01a0*/  FSETP.GEU.AND P0, PT, R0, -9.9999997473787516356e-05, PT ;  /* 0xb8d1b7170000780b */ /* 0x000fda0003f0e000 */
[----:B------:R-:W-:Y:S05]  /*01b0*/  @P0 EXIT ;  /* 0x000000000000094d */ /* 0x000fea0003800000 */
[----:B------:R-:W0:Y:S01]  /*01c0*/  LDC.64 R2, c[0x0][0x398] ;  /* 0x0000e600ff027b82 */ /* 0x000e220000000a00 */
[----:B------:R-:W-:-:S05]  /*01d0*/  HFMA2 R5, -RZ, RZ, 0, 5.9604644775390625e-08 ;  /* 0x00000001ff057431 */ /* 0x000fca00000001ff */
[----:B0-----:R-:W-:Y:S01]  /*01e0*/  ATOMG.E.EXCH.STRONG.GPU PT, RZ, desc[UR4][R2.64], R5 ;  /* 0x8000000502ff79a8 */ /* 0x001fe2000c1ef104 */
[----:B------:R-:W-:Y:S05]  /*01f0*/  EXIT ;  /* 0x000000000000794d */ /* 0x000fea0003800000 */
.L_x_190:
        /* <DEDUP_REMOVED lines=16> */
.L_x_216:


//--------------------- .text._Z24check_feasible_conditionPKfPKiS0_S0_Pii --------------------------
	.section	.text._Z24check_feasible_conditionPKfPKiS0_S0_Pii,"ax",@progbits
	.align	128
        .global         _Z24check_feasible_conditionPKfPKiS0_S0_Pii
        .type           _Z24check_feasible_conditionPKfPKiS0_S0_Pii,@function
        .size           _Z24check_feasible_conditionPKfPKiS0_S0_Pii,(.L_x_217 - _Z24check_feasible_conditionPKfPKiS0_S0_Pii)
        .other          _Z24check_feasible_conditionPKfPKiS0_S0_Pii,@"STO_CUDA_ENTRY STV_DEFAULT"
_Z24check_feasible_conditionPKfPKiS0_S0_Pii:
.text._Z24check_feasible_conditionPKfPKiS0_S0_Pii:
        /* <DEDUP_REMOVED lines=15> */
[----:B------:R-:W-:-:S04]  /*00f0*/  IMAD R11, R0, UR6, R9 ;  /* 0x00000006000b7c24 */ /* 0x000fc8000f8e0209 */
[----:B0-----:R-:W-:-:S06]  /*0100*/  IMAD.WIDE R2, R11, 0x4, R2 ;  /* 0x000000040b027825 */ /* 0x001fcc00078e0202 */
[----:B-1----:R-:W2:Y:S02]  /*0110*/  LDG.E R2, desc[UR4][R2.64] ;  /* 0x0000000402027981 */ /* 0x002ea4000c1e1900 */
[----:B--2---:R-:W-:-:S13]  /*0120*/  ISETP.NE.AND P0, PT, R2, 0x1, PT ;  /* 0x000000010200780c */ /* 0x004fda0003f05270 */
[----:B------:R-:W-:Y:S05]  /*0130*/  @P0 EXIT ;  /* 0x000000000000094d */ /* 0x000fea0003800000 */
[----:B------:R-:W0:Y:S08]  /*0140*/  LDC.64 R2, c[0x0][0x380] ;  /* 0x0000e000ff027b82 */ /* 0x000e300000000a00 */
[----:B------:R-:W1:Y:S08]  /*0150*/  LDC.64 R4, c[0x0][0x390] ;  /* 0x0000e400ff047b82 */ /* 0x000e700000000a00 */
[----:B------:R-:W2:Y:S01]  /*0160*/  LDC.64 R6, c[0x0][0x398] ;  /* 0x0000e600ff067b82 */ /* 0x000ea20000000a00 */
[----:B0-----:R-:W-:-:S06]  /*0170*/  IMAD.WIDE R2, R11, 0x4, R2 ;  /* 0x000000040b027825 */ /* 0x001fcc00078e0202 */
[----:B------:R-:W3:Y:S01]  /*0180*/  LDG.E R2, desc[UR4][R2.64] ;  /* 0x0000000402027981 */ /* 0x000ee2000c1e1900 */
[----:B-1----:R-:W-:-:S06]  /*0190*/  IMAD.WIDE.U32 R4, R9, 0x4, R4 ;  /* 0x0000000409047825 */ /* 0x002fcc00078e0004 */
[----:B------:R-:W3:Y:S01]  /*01a0*/  LDG.E R5, desc[UR4][R4.64] ;  /* 0x0000000404057981 */ /* 0x000ee2000c1e1900 */
[----:B--2---:R-:W-:-:S06]  /*01b0*/  IMAD.WIDE R6, R0, 0x4, R6 ;  /* 0x0000000400067825 */ /* 0x004fcc00078e0206 */
[----:B------:R-:W2:Y:S01]  /*01c0*/  LDG.E R7, desc[UR4][R6.64] ;  /* 0x0000000406077981 */ /* 0x000ea2000c1e1900 */
[----:B---3--:R-:W-:-:S04]  /*01d0*/  FADD R0, R2, -R5 ;  /* 0x8000000502007221 */ /* 0x008fc80000000000 */
[----:B--2---:R-:W-:-:S05]  /*01e0*/  FADD R0, R0, -R7 ;  /* 0x8000000700007221 */ /* 0x004fca0000000000 */
[----:B------:R-:W-:-:S13]  /*01f0*/  FSETP.GT.AND P0, PT, |R0|, 9.9999997473787516356e-05, PT ;  /* 0x38d1b7170000780b */ /* 0x000fda0003f04200 */
[----:B------:R-:W-:Y:S05]  /*0200*/  @!P0 EXIT ;  /* 0x000000000000894d */ /* 0x000fea0003800000 */
[----:B------:R-:W0:Y:S01]  /*0210*/  LDC.64 R2, c[0x0][0x3a0] ;  /* 0x0000e800ff027b82 */ /* 0x000e220000000a00 */
[----:B------:R-:W-:-:S05]  /*0220*/  HFMA2 R5, -RZ, RZ, 0, 5.9604644775390625e-08 ;  /* 0x00000001ff057431 */ /* 0x000fca00000001ff */
[----:B0-----:R-:W-:Y:S01]  /*0230*/  ATOMG.E.EXCH.STRONG.GPU PT, RZ, desc[UR4][R2.64], R5 ;  /* 0x8000000502ff79a8 */ /* 0x001fe2000c1ef104 */
[----:B------:R-:W-:Y:S05]  /*0240*/  EXIT ;  /* 0x000000000000794d */ /* 0x000fea0003800000 */
.L_x_191:
        /* <DEDUP_REMOVED lines=11> */
.L_x_217:


//--------------------- .text._Z8initVarsPiS_i    --------------------------
	.section	.text._Z8initVarsPiS_i,"ax",@progbits
	.align	128
        .global         _Z8initVarsPiS_i
        .type           _Z8initVarsPiS_i,@function
        .size           _Z8initVarsPiS_i,(.L_x_218 - _Z8initVarsPiS_i)
        .other          _Z8initVarsPiS_i,@"STO_CUDA_ENTRY STV_DEFAULT"
_Z8initVarsPiS_i:
.text._Z8initVarsPiS_i:
[----:B------:R-:W-:Y:S08]  /*0000*/  LDC R1, c[0x0][0x37c] ;  /* 0x0000df00ff017b82 */ /* 0x000ff00000000800 */
[----:B------:R-:W0:Y:S01]  /*0010*/  LDC R7, c[0x0][0x390] ;  /* 0x0000e400ff077b82 */ /* 0x000e220000000800 */
[----:B------:R-:W0:Y:S07]  /*0020*/  LDCU.64 UR4, c[0x0][0x358] ;  /* 0x00006b00ff0477ac */ /* 0x000e2e0008000a00 */
[----:B------:R-:W0:Y:S08]  /*0030*/  LDC.64 R2, c[0x0][0x380] ;  /* 0x0000e000ff027b82 */ /* 0x000e300000000a00 */
[----:B------:R-:W1:Y:S01]  /*0040*/  LDC.64 R4, c[0x0][0x388] ;  /* 0x0000e200ff047b82 */ /* 0x000e620000000a00 */
[----:B0-----:R-:W-:Y:S04]  /*0050*/  STG.E desc[UR4][R2.64], R7 ;  /* 0x0000000702007986 */ /* 0x001fe8000c101904 */
[----:B-1----:R-:W-:Y:S01]  /*0060*/  STG.E desc[UR4][R4.64], R7 ;  /* 0x0000000704007986 */ /* 0x002fe2000c101904 */
[----:B------:R-:W-:Y:S05]  /*0070*/  EXIT ;  /* 0x000000000000794d */ /* 0x000fea0003800000 */
.L_x_192:
        /* <DEDUP_REMOVED lines=16> */
.L_x_218:


//--------------------- .text._Z23find_min_valid_atomic2dPKfPKiS2_iPf --------------------------
	.section	.text._Z23find_min_valid_atomic2dPKfPKiS2_iPf,"ax",@progbits
	.align	128
        .global         _Z23find_min_valid_atomic2dPKfPKiS2_iPf
        .type           _Z23find_min_valid_atomic2dPKfPKiS2_iPf,@function
        .size           _Z23find_min_valid_atomic2dPKfPKiS2_iPf,(.L_x_219 - _Z23find_min_valid_atomic2dPKfPKiS2_iPf)
        .other          _Z23find_min_valid_atomic2dPKfPKiS2_iPf,@"STO_CUDA_ENTRY STV_DEFAULT"
_Z23find_min_valid_atomic2dPKfPKiS2_iPf:
.text._Z23find_min_valid_atomic2dPKfPKiS2_iPf:
        /* <DEDUP_REMOVED lines=15> */
[----:B0-----:R-:W-:-:S06]  /*00f0*/  IMAD.WIDE.U32 R2, R5, 0x4, R2 ;  /* 0x0000000405027825 */ /* 0x001fcc00078e0002 */
[----:B-1----:R-:W2:Y:S02]  /*0100*/  LDG.E R2, desc[UR4][R2.64] ;  /* 0x0000000402027981 */ /* 0x002ea4000c1e1900 */
[----:B--2---:R-:W-:-:S13]  /*0110*/  ISETP.NE.AND P0, PT, R2, UR6, PT ;  /* 0x0000000602007c0c */ /* 0x004fda000bf05270 */
[----:B------:R-:W-:Y:S05]  /*0120*/  @!P0 EXIT ;  /* 0x000000000000894d */ /* 0x000fea0003800000 */
[----:B------:R-:W0:Y:S02]  /*0130*/  LDC.64 R2, c[0x0][0x390] ;  /* 0x0000e400ff027b82 */ /* 0x000e240000000a00 */
[----:B0-----:R-:W-:-:S06]  /*0140*/  IMAD.WIDE R2, R0, 0x4, R2 ;  /* 0x0000000400027825 */ /* 0x001fcc00078e0202 */
[----:B------:R-:W2:Y:S02]  /*0150*/  LDG.E R2, desc[UR4][R2.64] ;  /* 0x0000000402027981 */ /* 0x000ea4000c1e1900 */
[----:B--2---:R-:W-:-:S13]  /*0160*/  ISETP.NE.AND P0, PT, R2, UR6, PT ;  /* 0x0000000602007c0c */ /* 0x004fda000bf05270 */
[----:B------:R-:W-:Y:S05]  /*0170*/  @P0 EXIT ;  /* 0x000000000000094d */ /* 0x000fea0003800000 */
[----:B------:R-:W0:Y:S01]  /*0180*/  LDC.64 R2, c[0x0][0x380] ;  /* 0x0000e000ff027b82 */ /* 0x000e220000000a00 */
[----:B------:R-:W-:-:S04]  /*0190*/  IMAD R5, R0, UR6, R5 ;  /* 0x0000000600057c24 */ /* 0x000fc8000f8e0205 */
[----:B0-----:R-:W-:-:S05]  /*01a0*/  IMAD.WIDE R2, R5, 0x4, R2 ;  /* 0x0000000405027825 */ /* 0x001fca00078e0202 */
[----:B------:R-:W2:Y:S02]  /*01b0*/  LDG.E R5, desc[UR4][R2.64] ;  /* 0x0000000402057981 */ /* 0x000ea4000c1e1900 */
[----:B--2---:R-:W-:-:S13]  /*01c0*/  FSETP.GE.AND P0, PT, R5, RZ, PT ;  /* 0x000000ff0500720b */ /* 0x004fda0003f06000 */
[----:B------:R-:W-:Y:S05]  /*01d0*/  @!P0 EXIT ;  /* 0x000000000000894d */ /* 0x000fea0003800000 */
[----:B------:R-:W0:Y:S02]  /*01e0*/  LDC.64 R2, c[0x0][0x3a0] ;  /* 0x0000e800ff027b82 */ /* 0x000e240000000a00 */
[----:B0-----:R-:W2:Y:S02]  /*01f0*/  LDG.E R0, desc[UR4][R2.64] ;  /* 0x0000000402007981 */ /* 0x001ea4000c1e1900 */
[----:B--2---:R-:W-:-:S13]  /*0200*/  FSETP.GEU.AND P0, PT, R5, R0, PT ;  /* 0x000000000500720b */ /* 0x004fda0003f0e000 */
[----:B------:R-:W-:Y:S05]  /*0210*/  @P0 EXIT ;  /* 0x000000000000094d */ /* 0x000fea0003800000 */
[----:B------:R-:W-:-:S07]  /*0220*/  MOV R4, R0 ;  /* 0x0000000000047202 */ /* 0x000fce0000000f00 */
.L_x_193:
[----:B------:R-:W-:Y:S05]  /*0230*/  YIELD ;  /* 0x0000000000007946 */ /* 0x000fea0003800000 */
[----:B------:R-:W2:Y:S02]  /*0240*/  ATOMG.E.CAS.STRONG.GPU PT, R4, [R2], R4, R5 ;  /* 0x00000004020473a9 */ /* 0x000ea400001ee105 */
[----:B--2---:R-:W-:-:S13]  /*0250*/  FSETP.GEU.AND P0, PT, R5, R4, PT ;  /* 0x000000040500720b */ /* 0x004fda0003f0e000 */
[----:B------:R-:W-:Y:S05]  /*0260*/  @!P0 BRA `(.L_x_193) ;  /* 0xfffffffc00f08947 */ /* 0x000fea000383ffff */
[----:B------:R-:W-:Y:S05]  /*0270*/  EXIT ;  /* 0x000000000000794d */ /* 0x000fea0003800000 */
.L_x_194:
        /* <DEDUP_REMOVED lines=16> */
.L_x_219:


//--------------------- .text._Z13find_negativePKfiPiS1_S1_ --------------------------
	.section	.text._Z13find_negativePKfiPiS1_S1_,"ax",@progbits
	.align	128
        .global         _Z13find_negativePKfiPiS1_S1_
        .type           _Z13find_negativePKfiPiS1_S1_,@function
        .size           _Z13find_negativePKfiPiS1_S1_,(.L_x_220 - _Z13find_negativePKfiPiS1_S1_)
        .other          _Z13find_negativePKfiPiS1_S1_,@"STO_CUDA_ENTRY STV_DEFAULT"
_Z13find_negativePKfiPiS1_S1_:
.text._Z13find_negativePKfiPiS1_S1_:
        /* <DEDUP_REMOVED lines=18> */
[----:B--2---:R-:W-:-:S13]  /*0120*/  FSETP.GEU.AND P0, PT, R2, RZ, PT ;  /* 0x000000ff0200720b */ /* 0x004fda0003f0e000 */
[----:B------:R-:W-:Y:S05]  /*0130*/  @P0 EXIT ;  /* 0x000000000000094d */ /* 0x000fea0003800000 */
[----:B------:R-:W0:Y:S01]  /*0140*/  LDC.64 R2, c[0x0][0x390] ;  /* 0x0000e400ff027b82 */ /* 0x000e220000000a00 */
[----:B------:R-:W-:-:S05]  /*0150*/  HFMA2 R5, -RZ, RZ, 0, 5.9604644775390625e-08 ;  /* 0x00000001ff057431 */ /* 0x000fca00000001ff */
[----:B0-----:R-:W2:Y:S02]  /*0160*/  ATOMG.E.EXCH.STRONG.GPU PT, R2, desc[UR4][R2.64], R5 ;  /* 0x80000005020279a8 */ /* 0x001ea4000c1ef104 */
[----:B--2---:R-:W-:-:S13]  /*0170*/  ISETP.NE.AND P0, PT, R2, RZ, PT ;  /* 0x000000ff0200720c */ /* 0x004fda0003f05270 */
[----:B------:R-:W-:Y:S05]  /*0180*/  @P0 EXIT ;  /* 0x000000000000094d */ /* 0x000fea0003800000 */
[----:B------:R-:W0:Y:S08]  /*0190*/  LDC.64 R2, c[0x0][0x398] ;  /* 0x0000e600ff027b82 */ /* 0x000e300000000a00 */
[----:B------:R-:W1:Y:S01]  /*01a0*/  LDC.64 R4, c[0x0][0x3a0] ;  /* 0x0000e800ff047b82 */ /* 0x000e620000000a00 */
[----:B0-----:R-:W-:Y:S04]  /*01b0*/  STG.E desc[UR4][R2.64], R7 ;  /* 0x0000000702007986 */ /* 0x001fe8000c101904 */
[----:B-1----:R-:W-:Y:S01]  /*01c0*/  STG.E desc[UR4][R4.64], R0 ;  /* 0x0000000004007986 */ /* 0x002fe2000c101904 */
[----:B------:R-:W-:Y:S05]  /*01d0*/  EXIT ;  /* 0x000000000000794d */ /* 0x000fea0003800000 */
.L_x_195:
        /* <DEDUP_REMOVED lines=10> */
.L_x_220:


//--------------------- .text._Z10updateValsPfS_iii --------------------------
	.section	.text._Z10updateValsPfS_iii,"ax",@progbits
	.align	128
        .global         _Z10updateValsPfS_iii
        .type           _Z10updateValsPfS_iii,@function
        .size           _Z10updateValsPfS_iii,(.L_x_221 - _Z10updateValsPfS_iii)
        .other          _Z10updateValsPfS_iii,@"STO_CUDA_ENTRY STV_DEFAULT"
_Z10updateValsPfS_iii:
.text._Z10updateValsPfS_iii:
[----:B------:R-:W-:Y:S08]  /*0000*/  LDC R1, c[0x0][0x37c] ;  /* 0x0000df00ff017b82 */ /* 0x000ff00000000800 */
[----:B------:R-:W0:Y:S01]  /*0010*/  LDC.64 R8, c[0x0][0x390] ;  /* 0x0000e400ff087b82 */ /* 0x000e220000000a00 */
[----:B------:R-:W0:Y:S01]  /*0020*/  LDCU UR6, c[0x0][0x398] ;  /* 0x00007300ff0677ac */ /* 0x000e220008000800 */
[----:B------:R-:W1:Y:S06]  /*0030*/  LDCU.64 UR4, c[0x0][0x358] ;  /* 0x00006b00ff0477ac */ /* 0x000e6c0008000a00 */
[----:B------:R-:W2:Y:S08]  /*0040*/  LDC.64 R2, c[0x0][0x380] ;  /* 0x0000e000ff027b82 */ /* 0x000eb00000000a00 */
[----:B------:R-:W3:Y:S01]  /*0050*/  LDC.64 R4, c[0x0][0x388] ;  /* 0x0000e200ff047b82 */ /* 0x000ee20000000a00 */
[----:B0-----:R-:W-:-:S04]  /*0060*/  IMAD R7, R9, UR6, R8 ;  /* 0x0000000609077c24 */ /* 0x001fc8000f8e0208 */
[----:B--2---:R-:W-:-:S06]  /*0070*/  IMAD.WIDE R2, R7, 0x4, R2 ;  /* 0x0000000407027825 */ /* 0x004fcc00078e0202 */
[----:B-1----:R-:W2:Y:S01]  /*0080*/  LDG.E R2, desc[UR4][R2.64] ;  /* 0x0000000402027981 */ /* 0x002ea2000c1e1900 */
[----:B---3--:R-:W-:-:S05]  /*0090*/  IMAD.WIDE R4, R9, 0x4, R4 ;  /* 0x0000000409047825 */ /* 0x008fca00078e0204 */
[----:B------:R-:W2:Y:S02]  /*00a0*/  LDG.E R7, desc[UR4][R4.64] ;  /* 0x0000000404077981 */ /* 0x000ea4000c1e1900 */
[----:B--2---:R-:W-:-:S05]  /*00b0*/  FADD R7, R2, R7 ;  /* 0x0000000702077221 */ /* 0x004fca0000000000 */
[----:B------:R-:W-:Y:S01]  /*00c0*/  STG.E desc[UR4][R4.64], R7 ;  /* 0x0000000704007986 */ /* 0x000fe2000c101904 */
[----:B------:R-:W-:Y:S05]  /*00d0*/  EXIT ;  /* 0x000000000000794d */ /* 0x000fea0003800000 */
.L_x_196:
        /* <DEDUP_REMOVED lines=10> */
.L_x_221:


//--------------------- .text._Z12update_dualsPiS_PfS0_fi --------------------------
	.section	.text._Z12update_dualsPiS_PfS0_fi,"ax",@progbits
	.align	128
        .global         _Z12update_dualsPiS_PfS0_fi
        .type           _Z12update_dualsPiS_PfS0_fi,@function
        .size           _Z12update_dualsPiS_PfS0_fi,(.L_x_222 - _Z12update_dualsPiS_PfS0_fi)
        .other          _Z12update_dualsPiS_PfS0_fi,@"STO_CUDA_ENTRY STV_DEFAULT"
_Z12update_dualsPiS_PfS0_fi:
.text._Z12update_dualsPiS_PfS0_fi:
[----:B------:R-:W-:Y:S01]  /*0000*/  LDC R1, c[0x0][0x37c] ;  /* 0x0000df00ff017b82 */ /* 0x000fe20000000800 */
[----:B------:R-:W0:Y:S07]  /*0010*/  S2R R0, SR_TID.X ;  /* 0x0000000000007919 */ /* 0x000e2e0000002100 */
[----:B------:R-:W0:Y:S01]  /*0020*/  S2UR UR4, SR_CTAID.X ;  /* 0x00000000000479c3 */ /* 0x000e220000002500 */
[----:B------:R-:W1:Y:S07]  /*0030*/  LDCU UR6, c[0x0][0x3a4] ;  /* 0x00007480ff0677ac */ /* 0x000e6e0008000800 */
[----:B------:R-:W0:Y:S02]  /*0040*/  LDC R9, c[0x0][0x360] ;  /* 0x0000d800ff097b82 */ /* 0x000e240000000800 */
[----:B0-----:R-:W-:-:S05]  /*0050*/  IMAD R9, R9, UR4, R0 ;  /* 0x0000000409097c24 */ /* 0x001fca000f8e0200 */
[----:B-1----:R-:W-:-:S13]  /*0060*/  ISETP.GE.AND P0, PT, R9, UR6, PT ;  /* 0x0000000609007c0c */ /* 0x002fda000bf06270 */
[----:B------:R-:W-:Y:S05]  /*0070*/  @P0 EXIT ;  /* 0x000000000000094d */ /* 0x000fea0003800000 */
[----:B------:R-:W0:Y:S01]  /*0080*/  LDC.64 R2, c[0x0][0x380] ;  /* 0x0000e000ff027b82 */ /* 0x000e220000000a00 */
[----:B------:R-:W1:Y:S07]  /*0090*/  LDCU.64 UR4, c[0x0][0x358] ;  /* 0x00006b00ff0477ac */ /* 0x000e6e0008000a00 */
[----:B------:R-:W2:Y:S01]  /*00a0*/  LDC.64 R6, c[0x0][0x388] ;  /* 0x0000e200ff067b82 */ /* 0x000ea20000000a00 */
[----:B0-----:R-:W-:-:S06]  /*00b0*/  IMAD.WIDE R2, R9, 0x4, R2 ;  /* 0x0000000409027825 */ /* 0x001fcc00078e0202 */
[----:B-1----:R-:W3:Y:S02]  /*00c0*/  LDG.E R2, desc[UR4][R2.64] ;  /* 0x0000000402027981 */ /* 0x002ee4000c1e1900 */
[----:B---3--:R-:W-:-:S13]  /*00d0*/  ISETP.NE.AND P0, PT, R2, UR6, PT ;  /* 0x0000000602007c0c */ /* 0x008fda000bf05270 */
[----:B------:R-:W0:Y:S08]  /*00e0*/  @P0 LDC.64 R4, c[0x0][0x390] ;  /* 0x0000e400ff040b82 */ /* 0x000e300000000a00 */
[----:B------:R-:W1:Y:S01]  /*00f0*/  @P0 LDC R11, c[0x0][0x3a0] ;  /* 0x0000e800ff0b0b82 */ /* 0x000e620000000800 */
[----:B0-----:R-:W-:-:S05]  /*0100*/  @P0 IMAD.WIDE R4, R9, 0x4, R4 ;  /* 0x0000000409040825 */ /* 0x001fca00078e0204 */
[----:B------:R-:W1:Y:S01]  /*0110*/  @P0 LDG.E R0, desc[UR4][R4.64] ;  /* 0x0000000404000981 */ /* 0x000e62000c1e1900 */
[----:B--2---:R-:W-:-:S04]  /*0120*/  IMAD.WIDE R6, R9, 0x4, R6 ;  /* 0x0000000409067825 */ /* 0x004fc800078e0206 */
[----:B-1----:R-:W-:-:S05]  /*0130*/  @P0 FADD R11, R0, R11 ;  /* 0x0000000b000b0221 */ /* 0x002fca0000000000 */
[----:B------:R0:W-:Y:S04]  /*0140*/  @P0 STG.E desc[UR4][R4.64], R11 ;  /* 0x0000000b04000986 */ /* 0x0001e8000c101904 */
[----:B------:R-:W2:Y:S02]  /*0150*/  LDG.E R6, desc[UR4][R6.64] ;  /* 0x0000000406067981 */ /* 0x000ea4000c1e1900 */
[----:B--2---:R-:W-:-:S13]  /*0160*/  ISETP.NE.AND P0, PT, R6, UR6, PT ;  /* 0x0000000606007c0c */ /* 0x004fda000bf05270 */
[----:B0-----:R-:W-:Y:S05]  /*0170*/  @!P0 EXIT ;  /* 0x000000000000894d */ /* 0x001fea0003800000 */
[----:B------:R-:W0:Y:S01]  /*0180*/  LDC.64 R2, c[0x0][0x398] ;  /* 0x0000e600ff027b82 */ /* 0x000e220000000a00 */
[----:B------:R-:W1:Y:S01]  /*0190*/  LDCU UR6, c[0x0][0x3a0] ;  /* 0x00007400ff0677ac */ /* 0x000e620008000800 */
[----:B0-----:R-:W-:-:S05]  /*01a0*/  IMAD.WIDE R2, R9, 0x4, R2 ;  /* 0x0000000409027825 */ /* 0x001fca00078e0202 */
[----:B------:R-:W1:Y:S02]  /*01b0*/  LDG.E R0, desc[UR4][R2.64] ;  /* 0x0000000402007981 */ /* 0x000e64000c1e1900 */
[----:B-1----:R-:W-:-:S05]  /*01c0*/  FADD R5, R0, -UR6 ;  /* 0x8000000600057e21 */ /* 0x002fca0008000000 */
[----:B------:R-:W-:Y:S01]  /*01d0*/  STG.E desc[UR4][R2.64], R5 ;  /* 0x0000000502007986 */ /* 0x000fe2000c101904 */
[----:B------:R-:W-:Y:S05]  /*01e0*/  EXIT ;  /* 0x000000000000794d */ /* 0x000fea0003800000 */
.L_x_197:
        /* <DEDUP_REMOVED lines=9> */
.L_x_222:


//--------------------- .text._Z15set_array_valuePiii --------------------------
	.section	.text._Z15set_array_valuePiii,"ax",@progbits
	.align	128
        .global         _Z15set_array_valuePiii
        .type           _Z15set_array_valuePiii,@function
        .size           _Z15set_array_valuePiii,(.L_x_223 - _Z15set_array_valuePiii)
        .other          _Z15set_array_valuePiii,@"STO_CUDA_ENTRY STV_DEFAULT"
_Z15set_array_valuePiii:
.text._Z15set_array_valuePiii:
        /* <DEDUP_REMOVED lines=10> */
[----:B------:R-:W1:Y:S01]  /*00a0*/  LDC R7, c[0x0][0x388] ;  /* 0x0000e200ff077b82 */ /* 0x000e620000000800 */
[----:B0-----:R-:W-:-:S05]  /*00b0*/  IMAD.WIDE R2, R5, 0x4, R2 ;  /* 0x0000000405027825 */ /* 0x001fca00078e0202 */
[----:B-1----:R-:W-:Y:S01]  /*00c0*/  STG.E desc[UR4][R2.64], R7 ;  /* 0x0000000702007986 */ /* 0x002fe2000c101904 */
[----:B------:R-:W-:Y:S05]  /*00d0*/  EXIT ;  /* 0x000000000000794d */ /* 0x000fea0003800000 */
.L_x_198:
        /* <DEDUP_REMOVED lines=10> */
.L_x_223:


//--------------------- .text._Z16solve_1bc_kerneliPKiiPKfPiS3_Pb --------------------------
	.section	.text._Z16solve_1bc_kerneliPKiiPKfPiS3_Pb,"ax",@progbits
	.align	128
        .global         _Z16solve_1bc_kerneliPKiiPKfPiS3_Pb
        .type           _Z16solve_1bc_kerneliPKiiPKfPiS3_Pb,@function
        .size           _Z16solve_1bc_kerneliPKiiPKfPiS3_Pb,(.L_x_224 - _Z16solve_1bc_kerneliPKiiPKfPiS3_Pb)
        .other          _Z16solve_1bc_kerneliPKiiPKfPiS3_Pb,@"STO_CUDA_ENTRY STV_DEFAULT"
_Z16solve_1bc_kerneliPKiiPKfPiS3_Pb:
.text._Z16solve_1bc_kerneliPKiiPKfPiS3_Pb:
        /* <DEDUP_REMOVED lines=13> */
[----:B------:R-:W-:Y:S01]  /*00d0*/  ISETP.NE.AND P0, PT, R0, RZ, PT ;  /* 0x000000ff0000720c */ /* 0x000fe20003f05270 */
[----:B------:R-:W0:Y:S01]  /*00e0*/  LDCU.64 UR4, c[0x0][0x358] ;  /* 0x00006b00ff0477ac */ /* 0x000e220008000a00 */
[----:B------:R-:W-:Y:S11]  /*00f0*/  BSSY.RECONVERGENT B0, `(.L_x_199) ;  /* 0x0000012000007945 */ /* 0x000ff60003800200 */
[----:B------:R-:W-:Y:S05]  /*0100*/  @P0 BRA `(.L_x_200) ;  /* 0x0000000000400947 */ /* 0x000fea0003800000 */
[----:B------:R-:W1:Y:S02]  /*0110*/  LDC.64 R4, c[0x0][0x3a8] ;  /* 0x0000ea00ff047b82 */ /* 0x000e640000000a00 */
[----:B-1----:R-:W-:-:S06]  /*0120*/  IMAD.WIDE R4, R3, 0x4, R4 ;  /* 0x0000000403047825 */ /* 0x002fcc00078e0204 */
[----:B0-----:R-:W2:Y:S02]  /*0130*/  LDG.E R4, desc[UR4][R4.64] ;  /* 0x0000000404047981 */ /* 0x001ea4000c1e1900 */
[----:B--2---:R-:W-:-:S13]  /*0140*/  ISETP.NE.AND P0, PT, R4, UR6, PT ;  /* 0x0000000604007c0c */ /* 0x004fda000bf05270 */
[----:B------:R-:W-:Y:S05]  /*0150*/  @!P0 BRA `(.L_x_200) ;  /* 0x00000000002c8947 */ /* 0x000fea0003800000 */
[----:B------:R-:W0:Y:S08]  /*0160*/  LDC.64 R4, c[0x0][0x388] ;  /* 0x0000e200ff047b82 */ /* 0x000e300000000a00 */
[----:B------:R-:W1:Y:S01]  /*0170*/  LDC.64 R6, c[0x0][0x3a0] ;  /* 0x0000e800ff067b82 */ /* 0x000e620000000a00 */
[----:B0-----:R-:W-:-:S06]  /*0180*/  IMAD.WIDE R4, R3, 0x4, R4 ;  /* 0x0000000403047825 */ /* 0x001fcc00078e0204 */
[----:B------:R-:W1:Y:S02]  /*0190*/  LDG.E R5, desc[UR4][R4.64] ;  /* 0x0000000404057981 */ /* 0x000e64000c1e1900 */
[----:B-1----:R-:W-:-:S05]  /*01a0*/  IMAD.WIDE R6, R5, 0x4, R6 ;  /* 0x0000000405067825 */ /* 0x002fca00078e0206 */
[----:B------:R-:W2:Y:S02]  /*01b0*/  LDG.E R2, desc[UR4][R6.64] ;  /* 0x0000000406027981 */ /* 0x000ea4000c1e1900 */
[----:B--2---:R-:W-:Y:S01]  /*01c0*/  ISETP.NE.AND P0, PT, R2, UR6, PT ;  /* 0x0000000602007c0c */ /* 0x004fe2000bf05270 */
[----:B------:R-:W-:-:S12]  /*01d0*/  IMAD.MOV.U32 R2, RZ, RZ, 0x1 ;  /* 0x00000001ff027424 */ /* 0x000fd800078e00ff */
[----:B------:R-:W0:Y:S01]  /*01e0*/  @!P0 LDC.64 R8, c[0x0][0x3b0] ;  /* 0x0000ec00ff088b82 */ /* 0x000e220000000a00 */
[----:B------:R1:W-:Y:S04]  /*01f0*/  @!P0 STG.E desc[UR4][R6.64], R3 ;  /* 0x0000000306008986 */ /* 0x0003e8000c101904 */
[----:B0-----:R1:W-:Y:S02]  /*0200*/  @!P0 STG.E.U8 desc[UR4][R8.64], R2 ;  /* 0x0000000208008986 */ /* 0x0013e4000c101104 */
.L_x_200:
[----:B0-----:R-:W-:Y:S05]  /*0210*/  BSYNC.RECONVERGENT B0 ;  /* 0x0000000000007941 */ /* 0x001fea0003800200 */
.L_x_199:
[----:B------:R-:W0:Y:S02]  /*0220*/  LDCU UR7, c[0x0][0x390] ;  /* 0x00007200ff0777ac */ /* 0x000e240008000800 */
[----:B0-----:R-:W-:-:S13]  /*0230*/  ISETP.NE.AND P0, PT, R0, UR7, PT ;  /* 0x0000000700007c0c */ /* 0x001fda000bf05270 */
[----:B------:R-:W-:Y:S05]  /*0240*/  @!P0 EXIT ;  /* 0x000000000000894d */ /* 0x000fea0003800000 */
[----:B------:R-:W0:Y:S02]  /*0250*/  LDC.64 R4, c[0x0][0x3a0] ;  /* 0x0000e800ff047b82 */ /* 0x000e240000000a00 */
[----:B0-----:R-:W-:-:S06]  /*0260*/  IMAD.WIDE.U32 R4, R0, 0x4, R4 ;  /* 0x0000000400047825 */ /* 0x001fcc00078e0004 */
[----:B------:R-:W2:Y:S02]  /*0270*/  LDG.E R4, desc[UR4][R4.64] ;  /* 0x0000000404047981 */ /* 0x000ea4000c1e1900 */
[----:B--2---:R-:W-:-:S13]  /*0280*/  ISETP.NE.AND P0, PT, R4, UR6, PT ;  /* 0x0000000604007c0c */ /* 0x004fda000bf05270 */
[----:B------:R-:W-:Y:S05]  /*0290*/  @!P0 EXIT ;  /* 0x000000000000894d */ /* 0x000fea0003800000 */
[----:B------:R-:W1:Y:S02]  /*02a0*/  LDC.64 R4, c[0x0][0x3a8] ;  /* 0x0000ea00ff047b82 */ /* 0x000e640000000a00 */
[----:B-1----:R-:W-:-:S05]  /*02b0*/  IMAD.WIDE R6, R3, 0x4, R4 ;  /* 0x0000000403067825 */ /* 0x002fca00078e0204 */
[----:B------:R-:W2:Y:S02]  /*02c0*/  LDG.E R2, desc[UR4][R6.64] ;  /* 0x0000000406027981 */ /* 0x000ea4000c1e1900 */
[----:B--2---:R-:W-:-:S13]  /*02d0*/  ISETP.NE.AND P0, PT, R2, UR6, PT ;  /* 0x0000000602007c0c */ /* 0x004fda000bf05270 */
[----:B------:R-:W-:Y:S05]  /*02e0*/  @P0 EXIT ;  /* 0x000000000000094d */ /* 0x000fea0003800000 */
[----:B------:R-:W0:Y:S01]  /*02f0*/  LDC.64 R4, c[0x0][0x398] ;  /* 0x0000e600ff047b82 */ /* 0x000e220000000a00 */
[----:B------:R-:W-:-:S04]  /*0300*/  IMAD R3, R3, UR6, R0 ;  /* 0x0000000603037c24 */ /* 0x000fc8000f8e0200 */
[----:B0-----:R-:W-:-:S06]  /*0310*/  IMAD.WIDE R2, R3, 0x4, R4 ;  /* 0x0000000403027825 */ /* 0x001fcc00078e0204 */
[----:B------:R-:W2:Y:S02]  /*0320*/  LDG.E R2, desc[UR4][R2.64] ;  /* 0x0000000402027981 */ /* 0x000ea4000c1e1900 */
[----:B--2---:R-:W-:-:S13]  /*0330*/  FSETP.NEU.AND P0, PT, R2, RZ, PT ;  /* 0x000000ff0200720b */ /* 0x004fda0003f0d000 */
[----:B------:R-:W-:Y:S05]  /*0340*/  @P0 EXIT ;  /* 0x000000000000094d */ /* 0x000fea0003800000 */
[----:B------:R-:W2:Y:S02]  /*0350*/  ATOMG.E.MIN.S32.STRONG.GPU PT, R7, desc[UR4][R6.64], R0 ;  /* 0x80000000060779a8 */ /* 0x000ea400089ef304 */
[----:B--2---:R-:W-:-:S13]  /*0360*/  ISETP.GT.AND P0, PT, R7, R0, PT ;  /* 0x000000000700720c */ /* 0x004fda0003f04270 */
[----:B------:R-:W-:Y:S05]  /*0370*/  @!P0 EXIT ;  /* 0x000000000000894d */ /* 0x000fea0003800000 */
[----:B------:R-:W0:Y:S01]  /*0380*/  LDC.64 R2, c[0x0][0x3b0] ;  /* 0x0000ec00ff027b82 */ /* 0x000e220000000a00 */
[----:B------:R-:W-:-:S05]  /*0390*/  HFMA2 R0, -RZ, RZ, 0, 5.9604644775390625e-08 ;  /* 0x00000001ff007431 */ /* 0x000fca00000001ff */
[----:B0-----:R-:W-:Y:S01]  /*03a0*/  STG.E.U8 desc[UR4][R2.64], R0 ;  /* 0x0000000002007986 */ /* 0x001fe2000c101104 */
[----:B------:R-:W-:Y:S05]  /*03b0*/  EXIT ;  /* 0x000000000000794d */ /* 0x000fea0003800000 */
.L_x_201:
        /* <DEDUP_REMOVED lines=12> */
.L_x_224:


//--------------------- .text._Z18compute_col_to_rowiPKiPi --------------------------
	.section	.text._Z18compute_col_to_rowiPKiPi,"ax",@progbits
	.align	128
        .global         _Z18compute_col_to_rowiPKiPi
        .type           _Z18compute_col_to_rowiPKiPi,@function
        .size           _Z18compute_col_to_rowiPKiPi,(.L_x_225 - _Z18compute_col_to_rowiPKiPi)
        .other          _Z18compute_col_to_rowiPKiPi,@"STO_CUDA_ENTRY STV_DEFAULT"
_Z18compute_col_to_rowiPKiPi:
.text._Z18compute_col_to_rowiPKiPi:
[----:B------:R-:W-:Y:S01]  /*0000*/  LDC R1, c[0x0][0x37c] ;  /* 0x0000df00ff017b82 */ /* 0x000fe20000000800 */
[----:B------:R-:W0:Y:S07]  /*0010*/  S2R R0, SR_TID.X ;  /* 0x0000000000007919 */ /* 0x000e2e0000002100 */
[----:B------:R-:W0:Y:S08]  /*0020*/  S2UR UR4, SR_CTAID.X ;  /* 0x00000000000479c3 */ /* 0x000e300000002500 */
[----:B------:R-:W0:Y:S08]  /*0030*/  LDC R7, c[0x0][0x360] ;  /* 0x0000d800ff077b82 */ /* 0x000e300000000800 */
[----:B------:R-:W1:Y:S01]  /*0040*/  LDC R2, c[0x0][0x380] ;  /* 0x0000e000ff027b82 */ /* 0x000e620000000800 */
[----:B0-----:R-:W-:Y:S01]  /*0050*/  IMAD R7, R7, UR4, R0 ;  /* 0x0000000407077c24 */ /* 0x001fe2000f8e0200 */
[----:B-1----:R-:W-:-:S04]  /*0060*/  ISETP.GE.AND P0, PT, R2, 0x1, PT ;  /* 0x000000010200780c */ /* 0x002fc80003f06270 */
[----:B------:R-:W-:-:S13]  /*0070*/  ISETP.GE.OR P0, PT, R7, R2, !P0 ;  /* 0x000000020700720c */ /* 0x000fda0004706670 */
[----:B------:R-:W-:Y:S05]  /*0080*/  @P0 EXIT ;  /* 0x000000000000094d */ /* 0x000fea0003800000 */
[----:B------:R-:W0:Y:S01]  /*0090*/  LDC R9, c[0x0][0x380] ;  /* 0x0000e000ff097b82 */ /* 0x000e220000000800 */
[----:B------:R-:W-:Y:S01]  /*00a0*/  HFMA2 R0, -RZ, RZ, 0, 0 ;  /* 0x00000000ff007431 */ /* 0x000fe200000001ff */
[----:B------:R-:W-:Y:S01]  /*00b0*/  BSSY.RECONVERGENT B0, `(.L_x_202) ;  /* 0x000000c000007945 */ /* 0x000fe20003800200 */
[----:B------:R-:W1:Y:S05]  /*00c0*/  LDCU.64 UR4, c[0x0][0x358] ;  /* 0x00006b00ff0477ac */ /* 0x000e6a0008000a00 */
[----:B------:R-:W2:Y:S02]  /*00d0*/  LDC.64 R4, c[0x0][0x388] ;  /* 0x0000e200ff047b82 */ /* 0x000ea40000000a00 */
.L_x_204:
[----:B0-----:R-:W-:-:S04]  /*00e0*/  IMAD R3, R7, R9, R0 ;  /* 0x0000000907037224 */ /* 0x001fc800078e0200 */
[----:B--2---:R-:W-:-:S06]  /*00f0*/  IMAD.WIDE R2, R3, 0x4, R4 ;  /* 0x0000000403027825 */ /* 0x004fcc00078e0204 */
[----:B-1----:R-:W2:Y:S02]  /*0100*/  LDG.E R2, desc[UR4][R2.64] ;  /* 0x0000000402027981 */ /* 0x002ea4000c1e1900 */
[----:B--2---:R-:W-:-:S13]  /*0110*/  ISETP.NE.AND P0, PT, R2, 0x1, PT ;  /* 0x000000010200780c */ /* 0x004fda0003f05270 */
[----:B------:R-:W-:Y:S05]  /*0120*/  @!P0 BRA `(.L_x_203) ;  /* 0x0000000000108947 */ /* 0x000fea0003800000 */
[----:B------:R-:W-:-:S04]  /*0130*/  IADD3 R0, PT, PT, R0, 0x1, RZ ;  /* 0x0000000100007810 */ /* 0x000fc80007ffe0ff */
[----:B------:R-:W-:-:S13]  /*0140*/  ISETP.NE.AND P0, PT, R0, R9, PT ;  /* 0x000000090000720c */ /* 0x000fda0003f05270 */
[----:B------:R-:W-:Y:S05]  /*0150*/  @P0 BRA `(.L_x_204) ;  /* 0xfffffffc00e00947 */ /* 0x000fea000383ffff */
[----:B------:R-:W-:Y:S05]  /*0160*/  EXIT ;  /* 0x000000000000794d */ /* 0x000fea0003800000 */
.L_x_203:
[----:B------:R-:W-:Y:S05]  /*0170*/  BSYNC.RECONVERGENT B0 ;  /* 0x0000000000007941 */ /* 0x000fea0003800200 */
.L_x_202:
[----:B------:R-:W0:Y:S02]  /*0180*/  LDC.64 R2, c[0x0][0x390] ;  /* 0x0000e400ff027b82 */ /* 0x000e240000000a00 */
[----:B0-----:R-:W-:-:S05]  /*0190*/  IMAD.WIDE R2, R7, 0x4, R2 ;  /* 0x0000000407027825 */ /* 0x001fca00078e0202 */
[----:B------:R-:W-:Y:S01]  /*01a0*/  STG.E desc[UR4][R2.64], R0 ;  /* 0x0000000002007986 */ /* 0x000fe2000c101904 */
[----:B------:R-:W-:Y:S05]  /*01b0*/  EXIT ;  /* 0x000000000000794d */ /* 0x000fea0003800000 */
.L_x_205:
        /* <DEDUP_REMOVED lines=12> */
.L_x_225:


//--------------------- .text._Z11find_argminPKfPiPfi --------------------------
	.section	.text._Z11find_argminPKfPiPfi,"ax",@progbits
	.align	128
        .global         _Z11find_argminPKfPiPfi
        .type           _Z11find_argminPKfPiPfi,@function
        .size           _Z11find_argminPKfPiPfi,(.L_x_226 - _Z11find_argminPKfPiPfi)
        .other          _Z11find_argminPKfPiPfi,@"STO_CUDA_ENTRY STV_DEFAULT"
_Z11find_argminPKfPiPfi:
.text._Z11find_argminPKfPiPfi:
[----:B------:R-:W-:Y:S01]  /*0000*/  LDC R1, c[0x0][0x37c] ;  /* 0x0000df00ff017b82 */ /* 0x000fe20000000800 */
[----:B------:R-:W0:Y:S01]  /*0010*/  S2R R9, SR_TID.X ;  /* 0x0000000000097919 */ /* 0x000e220000002100 */
[----:B------:R-:W1:Y:S01]  /*0020*/  LDCU UR4, c[0x0][0x398] ;  /* 0x00007300ff0477ac */ /* 0x000e620008000800 */
[----:B------:R-:W-:Y:S01]  /*0030*/  IMAD.MOV.U32 R4, RZ, RZ, 0x7f7fffff ;  /* 0x7f7fffffff047424 */ /* 0x000fe200078e00ff */
[----:B------:R-:W0:Y:S01]  /*0040*/  S2R R11, SR_CTAID.X ;  /* 0x00000000000b7919 */ /* 0x000e220000002500 */
[----:B------:R-:W0:Y:S01]  /*0050*/  LDCU UR7, c[0x0][0x360] ;  /* 0x00006c00ff0777ac */ /* 0x000e220008000800 */
[----:B------:R-:W2:Y:S01]  /*0060*/  LDCU.64 UR8, c[0x0][0x358] ;  /* 0x00006b00ff0877ac */ /* 0x000ea20008000a00 */
[----:B-1----:R-:W-:Y:S01]  /*0070*/  UIMAD UR4, UR4, UR4, URZ ;  /* 0x00000004040472a4 */ /* 0x002fe2000f8e02ff */
[----:B0-----:R-:W-:-:S05]  /*0080*/  IMAD R5, R11, UR7, R9 ;  /* 0x000000070b057c24 */ /* 0x001fca000f8e0209 */
[----:B------:R-:W-:-:S13]  /*0090*/  ISETP.GE.AND P0, PT, R5, UR4, PT ;  /* 0x0000000405007c0c */ /* 0x000fda000bf06270 */
[----:B------:R-:W0:Y:S02]  /*00a0*/  @!P0 LDC.64 R2, c[0x0][0x380] ;  /* 0x0000e000ff028b82 */ /* 0x000e240000000a00 */
[----:B0-----:R-:W-:-:S05]  /*00b0*/  @!P0 IMAD.WIDE R2, R5, 0x4, R2 ;  /* 0x0000000405028825 */ /* 0x001fca00078e0202 */
[----:B--2---:R-:W2:Y:S01]  /*00c0*/  @!P0 LDG.E R4, desc[UR8][R2.64] ;  /* 0x0000000802048981 */ /* 0x004ea2000c1e1900 */
[----:B------:R-:W0:Y:S01]  /*00d0*/  S2UR UR6, SR_CgaCtaId ;  /* 0x00000000000679c3 */ /* 0x000e220000008800 */
[----:B------:R-:W-:Y:S01]  /*00e0*/  UMOV UR4, 0x400 ;  /* 0x0000040000047882 */ /* 0x000fe20000000000 */
[----:B------:R-:W-:Y:S01]  /*00f0*/  IMAD.U32 R0, RZ, RZ, UR7 ;  /* 0x00000007ff007e24 */ /* 0x000fe2000f8e00ff */
[----:B------:R-:W-:-:S04]  /*0100*/  UIADD3 UR5, UPT, UPT, UR4, 0x400, URZ ;  /* 0x0000040004057890 */ /* 0x000fc8000fffe0ff */
[----:B------:R-:W-:Y:S01]  /*0110*/  ISETP.GE.U32.AND P0, PT, R0, 0x2, PT ;  /* 0x000000020000780c */ /* 0x000fe20003f06070 */
[----:B0-----:R-:W-:Y:S02]  /*0120*/  ULEA UR4, UR6, UR4, 0x18 ;  /* 0x0000000406047291 */ /* 0x001fe4000f8ec0ff */
[----:B------:R-:W-:-:S04]  /*0130*/  ULEA UR5, UR6, UR5, 0x18 ;  /* 0x0000000506057291 */ /* 0x000fc8000f8ec0ff */
[C---:B------:R-:W-:Y:S02]  /*0140*/  LEA R7, R9.reuse, UR4, 0x2 ;  /* 0x0000000409077c11 */ /* 0x040fe4000f8e10ff */
[----:B------:R-:W-:-:S03]  /*0150*/  LEA R6, R9, UR5, 0x2 ;  /* 0x0000000509067c11 */ /* 0x000fc6000f8e10ff */
[----:B--2---:R0:W-:Y:S04]  /*0160*/  STS [R7], R4 ;  /* 0x0000000407007388 */ /* 0x0041e80000000800 */
[----:B------:R0:W-:Y:S01]  /*0170*/  STS [R6], R5 ;  /* 0x0000000506007388 */ /* 0x0001e20000000800 */
[----:B------:R-:W-:Y:S06]  /*0180*/  BAR.SYNC.DEFER_BLOCKING 0x0 ;  /* 0x0000000000007b1d */ /* 0x000fec0000010000 */
[----:B------:R-:W-:Y:S05]  /*0190*/  @!P0 BRA `(.L_x_206) ;  /* 0x0000000000448947 */ /* 0x000fea0003800000 */
.L_x_209:
[--C-:B0-----:R-:W-:Y:S01]  /*01a0*/  IMAD.MOV.U32 R4, RZ, RZ, R0.reuse ;  /* 0x000000ffff047224 */ /* 0x101fe200078e0000 */
[----:B------:R-:W-:Y:S01]  /*01b0*/  SHF.R.U32.HI R0, RZ, 0x1, R0 ;  /* 0x00000001ff007819 */ /* 0x000fe20000011600 */
[----:B------:R-:W-:Y:S03]  /*01c0*/  BSSY.RECONVERGENT B0, `(.L_x_207) ;  /* 0x000000b000007945 */ /* 0x000fe60003800200 */
[----:B------:R-:W-:-:S13]  /*01d0*/  ISETP.GE.U32.AND P0, PT, R9, R0, PT ;  /* 0x000000000900720c */ /* 0x000fda0003f06070 */
[----:B------:R-:W-:Y:S05]  /*01e0*/  @P0 BRA `(.L_x_208) ;  /* 0x0000000000200947 */ /* 0x000fea0003800000 */
[----:B------:R-:W-:Y:S01]  /*01f0*/  IMAD R2, R0, 0x4, R7 ;  /* 0x0000000400027824 */ /* 0x000fe200078e0207 */
[----:B------:R-:W-:Y:S05]  /*0200*/  LDS R3, [R7] ;  /* 0x0000000007037984 */ /* 0x000fea0000000800 */
[----:B------:R-:W0:Y:S02]  /*0210*/  LDS R2, [R2] ;  /* 0x0000000002027984 */ /* 0x000e240000000800 */
[----:B0-----:R-:W-:-:S13]  /*0220*/  FSETP.GEU.AND P0, PT, R2, R3, PT ;  /* 0x000000030200720b */ /* 0x001fda0003f0e000 */
[----:B------:R-:W-:Y:S01]  /*0230*/  @!P0 IMAD R3, R0, 0x4, R6 ;  /* 0x0000000400038824 */ /* 0x000fe200078e0206 */
[----:B------:R-:W-:Y:S05]  /*0240*/  @!P0 STS [R7], R2 ;  /* 0x0000000207008388 */ /* 0x000fea0000000800 */
[----:B------:R-:W0:Y:S04]  /*0250*/  @!P0 LDS R3, [R3] ;  /* 0x0000000003038984 */ /* 0x000e280000000800 */
[----:B0-----:R0:W-:Y:S02]  /*0260*/  @!P0 STS [R6], R3 ;  /* 0x0000000306008388 */ /* 0x0011e40000000800 */
.L_x_208:
[----:B------:R-:W-:Y:S05]  /*0270*/  BSYNC.RECONVERGENT B0 ;  /* 0x0000000000007941 */ /* 0x000fea0003800200 */
.L_x_207:
[----:B------:R-:W-:Y:S01]  /*0280*/  BAR.SYNC.DEFER_BLOCKING 0x0 ;  /* 0x0000000000007b1d */ /* 0x000fe20000010000 */
[----:B------:R-:W-:-:S13]  /*0290*/  ISETP.GT.U32.AND P0, PT, R4, 0x3, PT ;  /* 0x000000030400780c */ /* 0x000fda0003f04070 */
[----:B------:R-:W-:Y:S05]  /*02a0*/  @P0 BRA `(.L_x_209) ;  /* 0xfffffffc00bc0947 */ /* 0x000fea000383ffff */
.L_x_206:
[----:B------:R-:W-:-:S13]  /*02b0*/  ISETP.NE.AND P0, PT, R9, RZ, PT ;  /* 0x000000ff0900720c */ /* 0x000fda0003f05270 */
[----:B------:R-:W-:Y:S05]  /*02c0*/  @P0 EXIT ;  /* 0x000000000000094d */ /* 0x000fea0003800000 */
[----:B------:R-:W1:Y:S01]  /*02d0*/  S2UR UR5, SR_CgaCtaId ;  /* 0x00000000000579c3 */ /* 0x000e620000008800 */
[----:B------:R-:W-:-:S07]  /*02e0*/  UMOV UR4, 0x400 ;  /* 0x0000040000047882 */ /* 0x000fce0000000000 */
[----:B0-----:R-:W0:Y:S08]  /*02f0*/  LDC.64 R2, c[0x0][0x390] ;  /* 0x0000e400ff027b82 */ /* 0x001e300000000a00 */
[----:B------:R-:W2:Y:S01]  /*0300*/  LDC.64 R4, c[0x0][0x388] ;  /* 0x0000e200ff047b82 */ /* 0x000ea20000000a00 */
[----:B-1----:R-:W-:Y:S01]  /*0310*/  ULEA UR4, UR5, UR4, 0x18 ;  /* 0x0000000405047291 */ /* 0x002fe2000f8ec0ff */
[----:B0-----:R-:W-:-:S08]  /*0320*/  IMAD.WIDE.U32 R2, R11, 0x4, R2 ;  /* 0x000000040b027825 */ /* 0x001fd000078e0002 */
[----:B------:R-:W0:Y:S04]  /*0330*/  LDS R7, [UR4] ;  /* 0x00000004ff077984 */ /* 0x000e280008000800 */
[----:B------:R-:W1:Y:S01]  /*0340*/  LDS R9, [UR4+0x400] ;  /* 0x00040004ff097984 */ /* 0x000e620008000800 */
[----:B--2---:R-:W-:-:S03]  /*0350*/  IMAD.WIDE.U32 R4, R11, 0x4, R4 ;  /* 0x000000040b047825 */ /* 0x004fc600078e0004 */
[----:B0-----:R-:W-:Y:S04]  /*0360*/  STG.E desc[UR8][R2.64], R7 ;  /* 0x0000000702007986 */ /* 0x001fe8000c101908 */
[----:B-1----:R-:W-:Y:S01]  /*0370*/  STG.E desc[UR8][R4.64], R9 ;  /* 0x0000000904007986 */ /* 0x002fe2000c101908 */
[----:B------:R-:W-:Y:S05]  /*0380*/  EXIT ;  /* 0x000000000000794d */ /* 0x000fea0003800000 */
.L_x_210:
        /* <DEDUP_REMOVED lines=15> */
.L_x_226:


//--------------------- .text._Z9compute_BPKfS0_S0_Pfi --------------------------
	.section	.text._Z9compute_BPKfS0_S0_Pfi,"ax",@progbits
	.align	128
        .global         _Z9compute_BPKfS0_S0_Pfi
        .type           _Z9compute_BPKfS0_S0_Pfi,@function
        .size           _Z9compute_BPKfS0_S0_Pfi,(.L_x_227 - _Z9compute_BPKfS0_S0_Pfi)
        .other          _Z9compute_BPKfS0_S0_Pfi,@"STO_CUDA_ENTRY STV_DEFAULT"
_Z9compute_BPKfS0_S0_Pfi:
.text._Z9compute_BPKfS0_S0_Pfi:
        /* <DEDUP_REMOVED lines=18> */
[----:B0-----:R-:W-:-:S07]  /*0120*/  IMAD.WIDE.U32 R4, R9, 0x4, R4 ;  /* 0x0000000409047825 */ /* 0x001fce00078e0004 */
[----:B------:R-:W0:Y:S01]  /*0130*/  LDC.64 R8, c[0x0][0x398] ;  /* 0x0000e600ff087b82 */ /* 0x000e220000000a00 */
[----:B-1----:R-:W4:Y:S01]  /*0140*/  LDG.E R5, desc[UR4][R4.64] ;  /* 0x0000000404057981 */ /* 0x002f22000c1e1900 */
[----:B--2---:R-:W-:-:S06]  /*0150*/  IMAD.WIDE R2, R11, 0x4, R2 ;  /* 0x000000040b027825 */ /* 0x004fcc00078e0202 */
[----:B------:R-:W4:Y:S01]  /*0160*/  LDG.E R2, desc[UR4][R2.64] ;  /* 0x0000000402027981 */ /* 0x000f22000c1e1900 */
[----:B---3--:R-:W-:-:S06]  /*0170*/  IMAD.WIDE R6, R0, 0x4, R6 ;  /* 0x0000000400067825 */ /* 0x008fcc00078e0206 */
[----:B------:R-:W2:Y:S01]  /*0180*/  LDG.E R7, desc[UR4][R6.64] ;  /* 0x0000000406077981 */ /* 0x000ea2000c1e1900 */
[----:B0-----:R-:W-:-:S04]  /*0190*/  IMAD.WIDE R8, R11, 0x4, R8 ;  /* 0x000000040b087825 */ /* 0x001fc800078e0208 */
[----:B----4-:R-:W-:-:S04]  /*01a0*/  FADD R0, R2, -R5 ;  /* 0x8000000502007221 */ /* 0x010fc80000000000 */
[----:B--2---:R-:W-:-:S05]  /*01b0*/  FADD R11, R0, -R7 ;  /* 0x80000007000b7221 */ /* 0x004fca0000000000 */
[----:B------:R-:W-:Y:S01]  /*01c0*/  STG.E desc[UR4][R8.64], R11 ;  /* 0x0000000b08007986 */ /* 0x000fe2000c101904 */
[----:B------:R-:W-:Y:S05]  /*01d0*/  EXIT ;  /* 0x000000000000794d */ /* 0x000fea0003800000 */
.L_x_211:
        /* <DEDUP_REMOVED lines=10> */
.L_x_227:


//--------------------- .nv.shared._ZN3cub18CUB_300001_SM_10006detail6reduce28DeviceReduceSingleTileKernelINS2_10policy_hubINS0_12KeyValuePairIifEEiNS0_6ArgMinEE10Policy1000EPS6_N6thrust24THRUST_300001_SM_1000_NS24tabulate_output_iteratorINS2_32accumulating_transform_output_opINS5_IlfEENS2_18local_to_global_opIlEES7_NSD_INS2_31unzip_and_write_arg_extremum_opIPfPiEENSC_11use_defaultElEEEESM_lEEiS7_NS2_20empty_problem_init_tIS6_EES6_N4cuda3std3__410__identityEEEvT0_T1_T2_T3_T4_T6_ --------------------------
	.section	.nv.shared._ZN3cub18CUB_300001_SM_10006detail6reduce28DeviceReduceSingleTileKernelINS2_10policy_hubINS0_12KeyValuePairIifEEiNS0_6ArgMinEE10Policy1000EPS6_N6thrust24THRUST_300001_SM_1000_NS24tabulate_output_iteratorINS2_32accumulating_transform_output_opINS5_IlfEENS2_18local_to_global_opIlEES7_NSD_INS2_31unzip_and_write_arg_extremum_opIPfPiEENSC_11use_defaultElEEEESM_lEEiS7_NS2_20empty_problem_init_tIS6_EES6_N4cuda3std3__410__identityEEEvT0_T1_T2_T3_T4_T6_,"aw",@nobits
	.sectionflags	@""
	.align	4
.nv.shared._ZN3cub18CUB_300001_SM_10006detail6reduce28DeviceReduceSingleTileKernelINS2_10policy_hubINS0_12KeyValuePairIifEEiNS0_6ArgMinEE10Policy1000EPS6_N6thrust24THRUST_300001_SM_1000_NS24tabulate_output_iteratorINS2_32accumulating_transform_output_opINS5_IlfEENS2_18local_to_global_opIlEES7_NSD_INS2_31unzip_and_write_arg_extremum_opIPfPiEENSC_11use_defaultElEEEESM_lEEiS7_NS2_20empty_problem_init_tIS6_EES6_N4cuda3std3__410__identityEEEvT0_T1_T2_T3_T4_T6_:
	.zero		1104


//--------------------- .nv.shared.reserved.0     --------------------------
	.section	.nv.shared.reserved.0,"aw",@nobits
	.weak		__nv_reservedSMEM_offset_0_alias
	.size		__nv_reservedSMEM_offset_0_alias, 0, 64
	.other		__nv_reservedSMEM_offset_0_alias,@"STO_CUDA_RESERVED_SHARED STV_DEFAULT"
__nv_reservedSMEM_offset_0_alias:
	.zero		0
	.zero		64


//--------------------- .nv.global                --------------------------
	.section	.nv.global,"aw",@nobits
.nv.global:
	.type		_ZN34_INTERNAL_ba5ee2d8_4_k_cu_3a6ab9e96thrust24THRUST_300001_SM_1000_NS12placeholders2_5E,@object
	.size		_ZN34_INTERNAL_ba5ee2d8_4_k_cu_3a6ab9e96thrust24THRUST_300001_SM_1000_NS12placeholders2_5E,(_ZN34_INTERNAL_ba5ee2d8_4_k_cu_3a6ab9e94cuda3std3__45__cpo6cbeginE - _ZN34_INTERNAL_ba5ee2d8_4_k_cu_3a6ab9e96thrust24THRUST_300001_SM_1000_NS12placeholders2_5E)
_ZN34_INTERNAL_ba5ee2d8_4_k_cu_3a6ab9e96thrust24THRUST_300001_SM_1000_NS12placeholders2_5E:
	.zero		1
	.type		_ZN34_INTERNAL_ba5ee2d8_4_k_cu_3a6ab9e94cuda3std3__45__cpo6cbeginE,@object
	.size		_ZN34_INTERNAL_ba5ee2d8_4_k_cu_3a6ab9e94cuda3std3__45__cpo6cbeginE,(_ZN34_INTERNAL_ba5ee2d8_4_k_cu_3a6ab9e94cuda3std6ranges3__45__cpo6cbeginE - _ZN34_INTERNAL_ba5ee2d8_4_k_cu_3a6ab9e94cuda3std3__45__cpo6cbeginE)
_ZN34_INTERNAL_ba5ee2d8_4_k_cu_3a6ab9e94cuda3std3__45__cpo6cbeginE:
	.zero		1
	.type		_ZN34_INTERNAL_ba5ee2d8_4_k_cu_3a6ab9e94cuda3std6ranges3__45__cpo6cbeginE,@object
	.size		_ZN34_INTERNAL_ba5ee2d8_4_k_cu_3a6ab9e94cuda3std6ranges3__45__cpo6cbeginE,(_ZN34_INTERNAL_ba5ee2d8_4_k_cu_3a6ab9e94cuda3std3__48in_placeE - _ZN34_INTERNAL_ba5ee2d8_4_k_cu_3a6ab9e94cuda3std6ranges3__45__cpo6cbeginE)
_ZN34_INTERNAL_ba5ee2d8_4_k_cu_3a6ab9e94cuda3std6ranges3__45__cpo6cbeginE:
	.zero		1
	.type		_ZN34_INTERNAL_ba5ee2d8_4_k_cu_3a6ab9e94cuda3std3__48in_placeE,@object
	.size		_ZN34_INTERNAL_ba5ee2d8_4_k_cu_3a6ab9e94cuda3std3__48in_placeE,(_ZN34_INTERNAL_ba5ee2d8_4_k_cu_3a6ab9e94cuda3std6ranges3__45__cpo4sizeE - _ZN34_INTERNAL_ba5ee2d8_4_k_cu_3a6ab9e94cuda3std3__48in_placeE)
_ZN34_INTERNAL_ba5ee2d8_4_k_cu_3a6ab9e94cuda3std3__48in_placeE:
	.zero		1
	.type		_ZN34_INTERNAL_ba5ee2d8_4_k_cu_3a6ab9e94cuda3std6ranges3__45__cpo4sizeE,@object
	.size		_ZN34_INTERNAL_ba5ee2d8_4_k_cu_3a6ab9e94cuda3std6ranges3__45__cpo4sizeE,(_ZN34_INTERNAL_ba5ee2d8_4_k_cu_3a6ab9e96thrust24THRUST_300001_SM_1000_NS12placeholders2_9E - _ZN34_INTERNAL_ba5ee2d8_4_k_cu_3a6ab9e94cuda3std6ranges3__45__cpo4sizeE)
_ZN34_INTERNAL_ba5ee2d8_4_k_cu_3a6ab9e94cuda3std6ranges3__45__cpo4sizeE:
	.zero		1
	.type		_ZN34_INTERNAL_ba5ee2d8_4_k_cu_3a6ab9e96thrust24THRUST_300001_SM_1000_NS12placeholders2_9E,@object
	.size		_ZN34_INTERNAL_ba5ee2d8_4_k_cu_3a6ab9e96thrust24THRUST_300001_SM_1000_NS12placeholders2_9E,(_ZN34_INTERNAL_ba5ee2d8_4_k_cu_3a6ab9e94cuda3std3__45__cpo7crbeginE - _ZN34_INTERNAL_ba5ee2d8_4_k_cu_3a6ab9e96thrust24THRUST_300001_SM_1000_NS12placeholders2_9E)
_ZN34_INTERNAL_ba5ee2d8_4_k_cu_3a6ab9e96thrust24THRUST_300001_SM_1000_NS12placeholders2_9E:
	.zero		1
	.type		_ZN34_INTERNAL_ba5ee2d8_4_k_cu_3a6ab9e94cuda3std3__45__cpo7crbeginE,@object
	.size		_ZN34_INTERNAL_ba5ee2d8_4_k_cu_3a6ab9e94cuda3std3__45__cpo7crbeginE,(_ZN34_INTERNAL_ba5ee2d8_4_k_cu_3a6ab9e94cuda3std6ranges3__45__cpo4nextE - _ZN34_INTERNAL_ba5ee2d8_4_k_cu_3a6ab9e94cuda3std3__45__cpo7crbeginE)
_ZN34_INTERNAL_ba5ee2d8_4_k_cu_3a6ab9e94cuda3std3__45__cpo7crbeginE:
	.zero		1
	.type		_ZN34_INTERNAL_ba5ee2d8_4_k_cu_3a6ab9e94cuda3std6ranges3__45__cpo4nextE,@object
	.size		_ZN34_INTERNAL_ba5ee2d8_4_k_cu_3a6ab9e94cuda3std6ranges3__45__cpo4nextE,(_ZN34_INTERNAL_ba5ee2d8_4_k_cu_3a6ab9e94cuda3std6ranges3__45__cpo4swapE - _ZN34_INTERNAL_ba5ee2d8_4_k_cu_3a6ab9e94cuda3std6ranges3__45__cpo4nextE)
_ZN34_INTERNAL_ba5ee2d8_4_k_cu_3a6ab9e94cuda3std6ranges3__45__cpo4nextE:
	.zero		1
	.type		_ZN34_INTERNAL_ba5ee2d8_4_k_cu_3a6ab9e94cuda3std6ranges3__45__cpo4swapE,@object
	.size		_ZN34_INTERNAL_ba5ee2d8_4_k_cu_3a6ab9e94cuda3std6ranges3__45__cpo4swapE,(_ZN34_INTERNAL_ba5ee2d8_4_k_cu_3a6ab9e96thrust24THRUST_300001_SM_1000_NS12placeholders2_1E - _ZN34_INTERNAL_ba5ee2d8_4_k_cu_3a6ab9e94cuda3std6ranges3__45__cpo4swapE)
_ZN34_INTERNAL_ba5ee2d8_4_k_cu_3a6ab9e94cuda3std6ranges3__45__cpo4swapE:
	.zero		1
	.type		_ZN34_INTERNAL_ba5ee2d8_4_k_cu_3a6ab9e96thrust24THRUST_300001_SM_1000_NS12placeholders2_1E,@object
	.size		_ZN34_INTERNAL_ba5ee2d8_4_k_cu_3a6ab9e96thrust24THRUST_300001_SM_1000_NS12placeholders2_1E,(_ZN34_INTERNAL_ba5ee2d8_4_k_cu_3a6ab9e96thrust24THRUST_300001_SM_1000_NS12placeholders2_3E - _ZN34_INTERNAL_ba5ee2d8_4_k_cu_3a6ab9e96thrust24THRUST_300001_SM_1000_NS12placeholders2_1E)
_ZN34_INTERNAL_ba5ee2d8_4_k_cu_3a6ab9e96thrust24THRUST_300001_SM_1000_NS12placeholders2_1E:
	.zero		1
	.type		_ZN34_INTERNAL_ba5ee2d8_4_k_cu_3a6ab9e96thrust24THRUST_300001_SM_1000_NS12placeholders2_3E,@object
	.size		_ZN34_INTERNAL_ba5ee2d8_4_k_cu_3a6ab9e96thrust24THRUST_300001_SM_1000_NS12placeholders2_3E,(_ZN34_INTERNAL_ba5ee2d8_4_k_cu_3a6ab9e94cuda3std3__45__cpo5beginE - _ZN34_INTERNAL_ba5ee2d8_4_k_cu_3a6ab9e96thrust24THRUST_300001_SM_1000_NS12placeholders2_3E)
_ZN34_INTERNAL_ba5ee2d8_4_k_cu_3a6ab9e96thrust24THRUST_300001_SM_1000_NS12placeholders2_3E:
	.zero		1
	.type		_ZN34_INTERNAL_ba5ee2d8_4_k_cu_3a6ab9e94cuda3std3__45__cpo5beginE,@object
	.size		_ZN34_INTERNAL_ba5ee2d8_4_k_cu_3a6ab9e94cuda3std3__45__cpo5beginE,(_ZN34_INTERNAL_ba5ee2d8_4_k_cu_3a6ab9e94cuda3std6ranges3__45__cpo5beginE - _ZN34_INTERNAL_ba5ee2d8_4_k_cu_3a6ab9e94cuda3std3__45__cpo5beginE)
_ZN34_INTERNAL_ba5ee2d8_4_k_cu_3a6ab9e94cuda3std3__45__cpo5beginE:
	.zero		1
	.type		_ZN34_INTERNAL_ba5ee2d8_4_k_cu_3a6ab9e94cuda3std6ranges3__45__cpo5beginE,@object
	.size		_ZN34_INTERNAL_ba5ee2d8_4_k_cu_3a6ab9e94cuda3std6ranges3__45__cpo5beginE,(_ZN34_INTERNAL_ba5ee2d8_4_k_cu_3a6ab9e94cuda3std3__436_GLOBAL__N__ba5ee2d8_4_k_cu_3a6ab9e96ignoreE - _ZN34_INTERNAL_ba5ee2d8_4_k_cu_3a6ab9e94cuda3std6ranges3__45__cpo5beginE)
_ZN34_INTERNAL_ba5ee2d8_4_k_cu_3a6ab9e94cuda3std6ranges3__45__cpo5beginE:
	.zero		1
	.type		_ZN34_INTERNAL_ba5ee2d8_4_k_cu_3a6ab9e94cuda3std3__436_GLOBAL__N__ba5ee2d8_4_k_cu_3a6ab9e96ignoreE,@object
	.size		_ZN34_INTERNAL_ba5ee2d8_4_k_cu_3a6ab9e94cuda3std3__436_GLOBAL__N__ba5ee2d8_4_k_cu_3a6ab9e96ignoreE,(_ZN34_INTERNAL_ba5ee2d8_4_k_cu_3a6ab9e94cuda3std6ranges3__45__cpo4dataE - _ZN34_INTERNAL_ba5ee2d8_4_k_cu_3a6ab9e94cuda3std3__436_GLOBAL__N__ba5ee2d8_4_k_cu_3a6ab9e96ignoreE)
_ZN34_INTERNAL_ba5ee2d8_4_k_cu_3a6ab9e94cuda3std3__436_GLOBAL__N__ba5ee2d8_4_k_cu_3a6ab9e96ignoreE:
	.zero		1
	.type		_ZN34_INTERNAL_ba5ee2d8_4_k_cu_3a6ab9e94cuda3std6ranges3__45__cpo4dataE,@object
	.size		_ZN34_INTERNAL_ba5ee2d8_4_k_cu_3a6ab9e94cuda3std6ranges3__45__cpo4dataE,(_ZN34_INTERNAL_ba5ee2d8_4_k_cu_3a6ab9e96thrust24THRUST_300001_SM_1000_NS12placeholders2_7E - _ZN34_INTERNAL_ba5ee2d8_4_k_cu_3a6ab9e94cuda3std6ranges3__45__cpo4dataE)
_ZN34_INTERNAL_ba5ee2d8_4_k_cu_3a6ab9e94cuda3std6ranges3__45__cpo4dataE:
	.zero		1
	.type		_ZN34_INTERNAL_ba5ee2d8_4_k_cu_3a6ab9e96thrust24THRUST_300001_SM_1000_NS12placeholders2_7E,@object
	.size		_ZN34_INTERNAL_ba5ee2d8_4_k_cu_3a6ab9e96thrust24THRUST_300001_SM_1000_NS12placeholders2_7E,(_ZN34_INTERNAL_ba5ee2d8_4_k_cu_3a6ab9e94cuda3std3__45__cpo6rbeginE - _ZN34_INTERNAL_ba5ee2d8_4_k_cu_3a6ab9e96thrust24THRUST_300001_SM_1000_NS12placeholders2_7E)
_ZN34_INTERNAL_ba5ee2d8_4_k_cu_3a6ab9e96thrust24THRUST_300001_SM_1000_NS12placeholders2_7E:
	.zero		1
	.type		_ZN34_INTERNAL_ba5ee2d8_4_k_cu_3a6ab9e94cuda3std3__45__cpo6rbeginE,@object
	.size		_ZN34_INTERNAL_ba5ee2d8_4_k_cu_3a6ab9e94cuda3std3__45__cpo6rbeginE,(_ZN34_INTERNAL_ba5ee2d8_4_k_cu_3a6ab9e94cuda3std6ranges3__45__cpo7advanceE - _ZN34_INTERNAL_ba5ee2d8_4_k_cu_3a6ab9e94cuda3std3__45__cpo6rbeginE)
_ZN34_INTERNAL_ba5ee2d8_4_k_cu_3a6ab9e94cuda3std3__45__cpo6rbeginE:
	.zero		1
	.type		_ZN34_INTERNAL_ba5ee2d8_4_k_cu_3a6ab9e94cuda3std6ranges3__45__cpo7advanceE,@object
	.size		_ZN34_INTERNAL_ba5ee2d8_4_k_cu_3a6ab9e94cuda3std6ranges3__45__cpo7advanceE,(_ZN34_INTERNAL_ba5ee2d8_4_k_cu_3a6ab9e94cuda3std3__47nulloptE - _ZN34_INTERNAL_ba5ee2d8_4_k_cu_3a6ab9e94cuda3std6ranges3__45__cpo7advanceE)
_ZN34_INTERNAL_ba5ee2d8_4_k_cu_3a6ab9e94cuda3std6ranges3__45__cpo7advanceE:
	.zero		1
	.type		_ZN34_INTERNAL_ba5ee2d8_4_k_cu_3a6ab9e94cuda3std3__47nulloptE,@object
	.size		_ZN34_INTERNAL_ba5ee2d8_4_k_cu_3a6ab9e94cuda3std3__47nulloptE,(_ZN34_INTERNAL_ba5ee2d8_4_k_cu_3a6ab9e94cuda3std6ranges3__45__cpo8distanceE - _ZN34_INTERNAL_ba5ee2d8_4_k_cu_3a6ab9e94cuda3std3__47nulloptE)
_ZN34_INTERNAL_ba5ee2d8_4_k_cu_3a6ab9e94cuda3std3__47nulloptE:
	.zero		1
	.type		_ZN34_INTERNAL_ba5ee2d8_4_k_cu_3a6ab9e94cuda3std6ranges3__45__cpo8distanceE,@object
	.size		_ZN34_INTERNAL_ba5ee2d8_4_k_cu_3a6ab9e94cuda3std6ranges3__45__cpo8distanceE,(_ZN34_INTERNAL_ba5ee2d8_4_k_cu_3a6ab9e96thrust24THRUST_300001_SM_1000_NS12placeholders2_6E - _ZN34_INTERNAL_ba5ee2d8_4_k_cu_3a6ab9e94cuda3std6ranges3__45__cpo8distanceE)
_ZN34_INTERNAL_ba5ee2d8_4_k_cu_3a6ab9e94cuda3std6ranges3__45__cpo8distanceE:
	.zero		1
	.type		_ZN34_INTERNAL_ba5ee2d8_4_k_cu_3a6ab9e96thrust24THRUST_300001_SM_1000_NS12placeholders2_6E,@object
	.size		_ZN34_INTERNAL_ba5ee2d8_4_k_cu_3a6ab9e96thrust24THRUST_300001_SM_1000_NS12placeholders2_6E,(_ZN34_INTERNAL_ba5ee2d8_4_k_cu_3a6ab9e94cuda3std3__45__cpo4cendE - _ZN34_INTERNAL_ba5ee2d8_4_k_cu_3a6ab9e96thrust24THRUST_300001_SM_1000_NS12placeholders2_6E)
_ZN34_INTERNAL_ba5ee2d8_4_k_cu_3a6ab9e96thrust24THRUST_300001_SM_1000_NS12placeholders2_6E:
	.zero		1
	.type		_ZN34_INTERNAL_ba5ee2d8_4_k_cu_3a6ab9e94cuda3std3__45__cpo4cendE,@object
	.size		_ZN34_INTERNAL_ba5ee2d8_4_k_cu_3a6ab9e94cuda3std3__45__cpo4cendE,(_ZN34_INTERNAL_ba5ee2d8_4_k_cu_3a6ab9e94cuda3std6ranges3__45__cpo4cendE - _ZN34_INTERNAL_ba5ee2d8_4_k_cu_3a6ab9e94cuda3std3__45__cpo4cendE)
_ZN34_INTERNAL_ba5ee2d8_4_k_cu_3a6ab9e94cuda3std3__45__cpo4cendE:
	.zero		1
	.type		_ZN34_INTERNAL_ba5ee2d8_4_k_cu_3a6ab9e94cuda3std6ranges3__45__cpo4cendE,@object
	.size		_ZN34_INTERNAL_ba5ee2d8_4_k_cu_3a6ab9e94cuda3std6ranges3__45__cpo4cendE,(_ZN34_INTERNAL_ba5ee2d8_4_k_cu_3a6ab9e94cuda3std3__420unreachable_sentinelE - _ZN34_INTERNAL_ba5ee2d8_4_k_cu_3a6ab9e94cuda3std6ranges3__45__cpo4cendE)
_ZN34_INTERNAL_ba5ee2d8_4_k_cu_3a6ab9e94cuda3std6ranges3__45__cpo4cendE:
	.zero		1
	.type		_ZN34_INTERNAL_ba5ee2d8_4_k_cu_3a6ab9e94cuda3std3__420unreachable_sentinelE,@object
	.size		_ZN34_INTERNAL_ba5ee2d8_4_k_cu_3a6ab9e94cuda3std3__420unreachable_sentinelE,(_ZN34_INTERNAL_ba5ee2d8_4_k_cu_3a6ab9e94cuda3std6ranges3__45__cpo5ssizeE - _ZN34_INTERNAL_ba5ee2d8_4_k_cu_3a6ab9e94cuda3std3__420unreachable_sentinelE)
_ZN34_INTERNAL_ba5ee2d8_4_k_cu_3a6ab9e94cuda3std3__420unreachable_sentinelE:
	.zero		1
	.type		_ZN34_INTERNAL_ba5ee2d8_4_k_cu_3a6ab9e94cuda3std6ranges3__45__cpo5ssizeE,@object
	.size		_ZN34_INTERNAL_ba5ee2d8_4_k_cu_3a6ab9e94cuda3std6ranges3__45__cpo5ssizeE,(_ZN34_INTERNAL_ba5ee2d8_4_k_cu_3a6ab9e96thrust24THRUST_300001_SM_1000_NS12placeholders3_10E - _ZN34_INTERNAL_ba5ee2d8_4_k_cu_3a6ab9e94cuda3std6ranges3__45__cpo5ssizeE)
_ZN34_INTERNAL_ba5ee2d8_4_k_cu_3a6ab9e94cuda3std6ranges3__45__cpo5ssizeE:
	.zero		1
	.type		_ZN34_INTERNAL_ba5ee2d8_4_k_cu_3a6ab9e96thrust24THRUST_300001_SM_1000_NS12placeholders3_10E,@object
	.size		_ZN34_INTERNAL_ba5ee2d8_4_k_cu_3a6ab9e96thrust24THRUST_300001_SM_1000_NS12placeholders3_10E,(_ZN34_INTERNAL_ba5ee2d8_4_k_cu_3a6ab9e94cuda3std3__45__cpo5crendE - _ZN34_INTERNAL_ba5ee2d8_4_k_cu_3a6ab9e96thrust24THRUST_300001_SM_1000_NS12placeholders3_10E)
_ZN34_INTERNAL_ba5ee2d8_4_k_cu_3a6ab9e96thrust24THRUST_300001_SM_1000_NS12placeholders3_10E:
	.zero		1
	.type		_ZN34_INTERNAL_ba5ee2d8_4_k_cu_3a6ab9e94cuda3std3__45__cpo5crendE,@object
	.size		_ZN34_INTERNAL_ba5ee2d8_4_k_cu_3a6ab9e94cuda3std3__45__cpo5crendE,(_ZN34_INTERNAL_ba5ee2d8_4_k_cu_3a6ab9e94cuda3std6ranges3__45__cpo4prevE - _ZN34_INTERNAL_ba5ee2d8_4_k_cu_3a6ab9e94cuda3std3__45__cpo5crendE)
_ZN34_INTERNAL_ba5ee2d8_4_k_cu_3a6ab9e94cuda3std3__45__cpo5crendE:
	.zero		1
	.type		_ZN34_INTERNAL_ba5ee2d8_4_k_cu_3a6ab9e94cuda3std6ranges3__45__cpo4prevE,@object
	.size		_ZN34_INTERNAL_ba5ee2d8_4_k_cu_3a6ab9e94cuda3std6ranges3__45__cpo4prevE,(_ZN34_INTERNAL_ba5ee2d8_4_k_cu_3a6ab9e94cuda3std6ranges3__45__cpo9iter_moveE - _ZN34_INTERNAL_ba5ee2d8_4_k_cu_3a6ab9e94cuda3std6ranges3__45__cpo4prevE)
_ZN34_INTERNAL_ba5ee2d8_4_k_cu_3a6ab9e94cuda3std6ranges3__45__cpo4prevE:
	.zero		1
	.type		_ZN34_INTERNAL_ba5ee2d8_4_k_cu_3a6ab9e94cuda3std6ranges3__45__cpo9iter_moveE,@object
	.size		_ZN34_INTERNAL_ba5ee2d8_4_k_cu_3a6ab9e94cuda3std6ranges3__45__cpo9iter_moveE,(_ZN34_INTERNAL_ba5ee2d8_4_k_cu_3a6ab9e96thrust24THRUST_300001_SM_1000_NS12placeholders2_2E - _ZN34_INTERNAL_ba5ee2d8_4_k_cu_3a6ab9e94cuda3std6ranges3__45__cpo9iter_moveE)
_ZN34_INTERNAL_ba5ee2d8_4_k_cu_3a6ab9e94cuda3std6ranges3__45__cpo9iter_moveE:
	.zero		1
	.type		_ZN34_INTERNAL_ba5ee2d8_4_k_cu_3a6ab9e96thrust24THRUST_300001_SM_1000_NS12placeholders2_2E,@object
	.size		_ZN34_INTERNAL_ba5ee2d8_4_k_cu_3a6ab9e96thrust24THRUST_300001_SM_1000_NS12placeholders2_2E,(_ZN34_INTERNAL_ba5ee2d8_4_k_cu_3a6ab9e96thrust24THRUST_300001_SM_1000_NS12placeholders2_4E - _ZN34_INTERNAL_ba5ee2d8_4_k_cu_3a6ab9e96thrust24THRUST_300001_SM_1000_NS12placeholders2_2E)
_ZN34_INTERNAL_ba5ee2d8_4_k_cu_3a6ab9e96thrust24THRUST_300001_SM_1000_NS12placeholders2_2E:
	.zero		1
	.type		_ZN34_INTERNAL_ba5ee2d8_4_k_cu_3a6ab9e96thrust24THRUST_300001_SM_1000_NS12placeholders2_4E,@object
	.size		_ZN34_INTERNAL_ba5ee2d8_4_k_cu_3a6ab9e96thrust24THRUST_300001_SM_1000_NS12placeholders2_4E,(_ZN34_INTERNAL_ba5ee2d8_4_k_cu_3a6ab9e94cuda3std3__45__cpo3endE - _ZN34_INTERNAL_ba5ee2d8_4_k_cu_3a6ab9e96thrust24THRUST_300001_SM_1000_NS12placeholders2_4E)
_ZN34_INTERNAL_ba5ee2d8_4_k_cu_3a6ab9e96thrust24THRUST_300001_SM_1000_NS12placeholders2_4E:
	.zero		1
	.type		_ZN34_INTERNAL_ba5ee2d8_4_k_cu_3a6ab9e94cuda3std3__45__cpo3endE,@object
	.size		_ZN34_INTERNAL_ba5ee2d8_4_k_cu_3a6ab9e94cuda3std3__45__cpo3endE,(_ZN34_INTERNAL_ba5ee2d8_4_k_cu_3a6ab9e94cuda3std6ranges3__45__cpo3endE - _ZN34_INTERNAL_ba5ee2d8_4_k_cu_3a6ab9e94cuda3std3__45__cpo3endE)
_ZN34_INTERNAL_ba5ee2d8_4_k_cu_3a6ab9e94cuda3std3__45__cpo3endE:
	.zero		1
	.type		_ZN34_INTERNAL_ba5ee2d8_4_k_cu_3a6ab9e94cuda3std6ranges3__45__cpo3endE,@object
	.size		_ZN34_INTERNAL_ba5ee2d8_4_k_cu_3a6ab9e94cuda3std6ranges3__45__cpo3endE,(_ZN34_INTERNAL_ba5ee2d8_4_k_cu_3a6ab9e94cuda3std3__419piecewise_constructE - _ZN34_INTERNAL_ba5ee2d8_4_k_cu_3a6ab9e94cuda3std6ranges3__45__cpo3endE)
_ZN34_INTERNAL_ba5ee2d8_4_k_cu_3a6ab9e94cuda3std6ranges3__45__cpo3endE:
	.zero		1
	.type		_ZN34_INTERNAL_ba5ee2d8_4_k_cu_3a6ab9e94cuda3std3__419piecewise_constructE,@object
	.size		_ZN34_INTERNAL_ba5ee2d8_4_k_cu_3a6ab9e94cuda3std3__419piecewise_constructE,(_ZN34_INTERNAL_ba5ee2d8_4_k_cu_3a6ab9e94cuda3std6ranges3__45__cpo5cdataE - _ZN34_INTERNAL_ba5ee2d8_4_k_cu_3a6ab9e94cuda3std3__419piecewise_constructE)
_ZN34_INTERNAL_ba5ee2d8_4_k_cu_3a6ab9e94cuda3std3__419piecewise_constructE:
	.zero		1
	.type		_ZN34_INTERNAL_ba5ee2d8_4_k_cu_3a6ab9e94cuda3std6ranges3__45__cpo5cdataE,@object
	.size		_ZN34_INTERNAL_ba5ee2d8_4_k_cu_3a6ab9e94cuda3std6ranges3__45__cpo5cdataE,(_ZN34_INTERNAL_ba5ee2d8_4_k_cu_3a6ab9e96thrust24THRUST_300001_SM_1000_NS12placeholders2_8E - _ZN34_INTERNAL_ba5ee2d8_4_k_cu_3a6ab9e94cuda3std6ranges3__45__cpo5cdataE)
_ZN34_INTERNAL_ba5ee2d8_4_k_cu_3a6ab9e94cuda3std6ranges3__45__cpo5cdataE:
	.zero		1
	.type		_ZN34_INTERNAL_ba5ee2d8_4_k_cu_3a6ab9e96thrust24THRUST_300001_SM_1000_NS12placeholders2_8E,@object
	.size		_ZN34_INTERNAL_ba5ee2d8_4_k_cu_3a6ab9e96thrust24THRUST_300001_SM_1000_NS12placeholders2_8E,(_ZN34_INTERNAL_ba5ee2d8_4_k_cu_3a6ab9e94cuda3std3__45__cpo4rendE - _ZN34_INTERNAL_ba5ee2d8_4_k_cu_3a6ab9e96thrust24THRUST_300001_SM_1000_NS12placeholders2_8E)
_ZN34_INTERNAL_ba5ee2d8_4_k_cu_3a6ab9e96thrust24THRUST_300001_SM_1000_NS12placeholders2_8E:
	.zero		1
	.type		_ZN34_INTERNAL_ba5ee2d8_4_k_cu_3a6ab9e94cuda3std3__45__cpo4rendE,@object
	.size		_ZN34_INTERNAL_ba5ee2d8_4_k_cu_3a6ab9e94cuda3std3__45__cpo4rendE,(_ZN34_INTERNAL_ba5ee2d8_4_k_cu_3a6ab9e94cuda3std6ranges3__45__cpo9iter_swapE - _ZN34_INTERNAL_ba5ee2d8_4_k_cu_3a6ab9e94cuda3std3__45__cpo4rendE)
_ZN34_INTERNAL_ba5ee2d8_4_k_cu_3a6ab9e94cuda3std3__45__cpo4rendE:
	.zero		1
	.type		_ZN34_INTERNAL_ba5ee2d8_4_k_cu_3a6ab9e94cuda3std6ranges3__45__cpo9iter_swapE,@object
	.size		_ZN34_INTERNAL_ba5ee2d8_4_k_cu_3a6ab9e94cuda3std6ranges3__45__cpo9iter_swapE,(_ZN34_INTERNAL_ba5ee2d8_4_k_cu_3a6ab9e94cuda3std3__48unexpectE - _ZN34_INTERNAL_ba5ee2d8_4_k_cu_3a6ab9e94cuda3std6ranges3__45__cpo9iter_swapE)
_ZN34_INTERNAL_ba5ee2d8_4_k_cu_3a6ab9e94cuda3std6ranges3__45__cpo9iter_swapE:
	.zero		1
	.type		_ZN34_INTERNAL_ba5ee2d8_4_k_cu_3a6ab9e94cuda3std3__48unexpectE,@object
	.size		_ZN34_INTERNAL_ba5ee2d8_4_k_cu_3a6ab9e94cuda3std3__48unexpectE,(_ZN34_INTERNAL_ba5ee2d8_4_k_cu_3a6ab9e96thrust24THRUST_300001_SM_1000_NS6system6detail10sequential3seqE - _ZN34_INTERNAL_ba5ee2d8_4_k_cu_3a6ab9e94cuda3std3__48unexpectE)
_ZN34_INTERNAL_ba5ee2d8_4_k_cu_3a6ab9e94cuda3std3__48unexpectE:
	.zero		1
	.type		_ZN34_INTERNAL_ba5ee2d8_4_k_cu_3a6ab9e96thrust24THRUST_300001_SM_1000_NS6system6detail10sequential3seqE,@object
	.size		_ZN34_INTERNAL_ba5ee2d8_4_k_cu_3a6ab9e96thrust24THRUST_300001_SM_1000_NS6system6detail10sequential3seqE,(.L_29 - _ZN34_INTERNAL_ba5ee2d8_4_k_cu_3a6ab9e96thrust24THRUST_300001_SM_1000_NS6system6detail10sequential3seqE)
_ZN34_INTERNAL_ba5ee2d8_4_k_cu_3a6ab9e96thrust24THRUST_300001_SM_1000_NS6system6detail10sequential3seqE:
	.zero		1
.L_29:


//--------------------- .nv.shared._ZN3cub18CUB_300001_SM_10006detail6reduce18DeviceReduceKernelINS2_10policy_hubINS0_12KeyValuePairIifEEiNS0_6ArgMinEE10Policy1000ENS0_21ArgIndexInputIteratorIPfifEEiS7_S6_N4cuda3std3__410__identityEEEvT0_PT3_T1_NS0_13GridEvenShareISK_EET2_T4_ --------------------------
	.section	.nv.shared._ZN3cub18CUB_300001_SM_10006detail6reduce18DeviceReduceKernelINS2_10policy_hubINS0_12KeyValuePairIifEEiNS0_6ArgMinEE10Policy1000ENS0_21ArgIndexInputIteratorIPfifEEiS7_S6_N4cuda3std3__410__identityEEEvT0_PT3_T1_NS0_13GridEvenShareISK_EET2_T4_,"aw",@nobits
	.sectionflags	@""
	.align	4
.nv.shared._ZN3cub18CUB_300001_SM_10006detail6reduce18DeviceReduceKernelINS2_10policy_hubINS0_12KeyValuePairIifEEiNS0_6ArgMinEE10Policy1000ENS0_21ArgIndexInputIteratorIPfifEEiS7_S6_N4cuda3std3__410__identityEEEvT0_PT3_T1_NS0_13GridEvenShareISK_EET2_T4_:
	.zero		1104


//--------------------- .nv.shared._ZN3cub18CUB_300001_SM_10006detail6reduce28DeviceReduceSingleTileKernelINS2_10policy_hubINS0_12KeyValuePairIifEEiNS0_6ArgMinEE10Policy1000ENS0_21ArgIndexInputIteratorIPfifEEN6thrust24THRUST_300001_SM_1000_NS24tabulate_output_iteratorINS2_32accumulating_transform_output_opINS5_IlfEENS2_18local_to_global_opIlEES7_NSF_INS2_31unzip_and_write_arg_extremum_opISB_PiEENSE_11use_defaultElEEEESN_lEEiS7_NS2_20empty_problem_init_tIS6_EES6_N4cuda3std3__410__identityEEEvT0_T1_T2_T3_T4_T6_ --------------------------
	.section	.nv.shared._ZN3cub18CUB_300001_SM_10006detail6reduce28DeviceReduceSingleTileKernelINS2_10policy_hubINS0_12KeyValuePairIifEEiNS0_6ArgMinEE10Policy1000ENS0_21ArgIndexInputIteratorIPfifEEN6thrust24THRUST_300001_SM_1000_NS24tabulate_output_iteratorINS2_32accumulating_transform_output_opINS5_IlfEENS2_18local_to_global_opIlEES7_NSF_INS2_31unzip_and_write_arg_extremum_opISB_PiEENSE_11use_defaultElEEEESN_lEEiS7_NS2_20empty_problem_init_tIS6_EES6_N4cuda3std3__410__identityEEEvT0_T1_T2_T3_T4_T6_,"aw",@nobits
	.sectionflags	@""
	.align	4
.nv.shared._ZN3cub18CUB_300001_SM_10006detail6reduce28DeviceReduceSingleTileKernelINS2_10policy_hubINS0_12KeyValuePairIifEEiNS0_6ArgMinEE10Policy1000ENS0_21ArgIndexInputIteratorIPfifEEN6thrust24THRUST_300001_SM_1000_NS24tabulate_output_iteratorINS2_32accumulating_transform_output_opINS5_IlfEENS2_18local_to_global_opIlEES7_NSF_INS2_31unzip_and_write_arg_extremum_opISB_PiEENSE_11use_defaultElEEEESN_lEEiS7_NS2_20empty_problem_init_tIS6_EES6_N4cuda3std3__410__identityEEEvT0_T1_T2_T3_T4_T6_:
	.zero		1104


//--------------------- .nv.shared._Z11find_argminPKfPiPfi --------------------------
	.section	.nv.shared._Z11find_argminPKfPiPfi,"aw",@nobits
	.sectionflags	@""
	.align	4
.nv.shared._Z11find_argminPKfPiPfi:
	.zero		3072


//--------------------- .nv.constant0._ZN3cub18CUB_300001_SM_10006detail6reduce28DeviceReduceSingleTileKernelINS2_10policy_hubINS0_12KeyValuePairIifEEiNS0_6ArgMinEE10Policy1000EPS6_N6thrust24THRUST_300001_SM_1000_NS24tabulate_output_iteratorINS2_32accumulating_transform_output_opINS5_IlfEENS2_18local_to_global_opIlEES7_NSD_INS2_31unzip_and_write_arg_extremum_opIPfPiEENSC_11use_defaultElEEEESM_lEEiS7_NS2_20empty_problem_init_tIS6_EES6_N4cuda3std3__410__identityEEEvT0_T1_T2_T3_T4_T6_ --------------------------
	.section	.nv.constant0._ZN3cub18CUB_300001_SM_10006detail6reduce28DeviceReduceSingleTileKernelINS2_10policy_hubINS0_12KeyValuePairIifEEiNS0_6ArgMinEE10Policy1000EPS6_N6thrust24THRUST_300001_SM_1000_NS24tabulate_output_iteratorINS2_32accumulating_transform_output_opINS5_IlfEENS2_18local_to_global_opIlEES7_NSD_INS2_31unzip_and_write_arg_extremum_opIPfPiEENSC_11use_defaultElEEEESM_lEEiS7_NS2_20empty_problem_init_tIS6_EES6_N4cuda3std3__410__identityEEEvT0_T1_T2_T3_T4_T6_,"a",@progbits
	.sectionflags	@""
	.align	4
.nv.constant0._ZN3cub18CUB_300001_SM_10006detail6reduce28DeviceReduceSingleTileKernelINS2_10policy_hubINS0_12KeyValuePairIifEEiNS0_6ArgMinEE10Policy1000EPS6_N6thrust24THRUST_300001_SM_1000_NS24tabulate_output_iteratorINS2_32accumulating_transform_output_opINS5_IlfEENS2_18local_to_global_opIlEES7_NSD_INS2_31unzip_and_write_arg_extremum_opIPfPiEENSC_11use_defaultElEEEESM_lEEiS7_NS2_20empty_problem_init_tIS6_EES6_N4cuda3std3__410__identityEEEvT0_T1_T2_T3_T4_T6_:
	.zero		993


//--------------------- .nv.constant0._ZN3cub18CUB_300001_SM_10006detail6reduce18DeviceReduceKernelINS2_10policy_hubINS0_12KeyValuePairIifEEiNS0_6ArgMinEE10Policy1000ENS0_21ArgIndexInputIteratorIPfifEEiS7_S6_N4cuda3std3__410__identityEEEvT0_PT3_T1_NS0_13GridEvenShareISK_EET2_T4_ --------------------------
	.section	.nv.constant0._ZN3cub18CUB_300001_SM_10006detail6reduce18DeviceReduceKernelINS2_10policy_hubINS0_12KeyValuePairIifEEiNS0_6ArgMinEE10Policy1000ENS0_21ArgIndexInputIteratorIPfifEEiS7_S6_N4cuda3std3__410__identityEEEvT0_PT3_T1_NS0_13GridEvenShareISK_EET2_T4_,"a",@progbits
	.sectionflags	@""
	.align	4
.nv.constant0._ZN3cub18CUB_300001_SM_10006detail6reduce18DeviceReduceKernelINS2_10policy_hubINS0_12KeyValuePairIifEEiNS0_6ArgMinEE10Policy1000ENS0_21ArgIndexInputIteratorIPfifEEiS7_S6_N4cuda3std3__410__identityEEEvT0_PT3_T1_NS0_13GridEvenShareISK_EET2_T4_:
	.zero		966


//--------------------- .nv.constant0._ZN3cub18CUB_300001_SM_10006detail6reduce28DeviceReduceSingleTileKernelINS2_10policy_hubINS0_12KeyValuePairIifEEiNS0_6ArgMinEE10Policy1000ENS0_21ArgIndexInputIteratorIPfifEEN6thrust24THRUST_300001_SM_1000_NS24tabulate_output_iteratorINS2_32accumulating_transform_output_opINS5_IlfEENS2_18local_to_global_opIlEES7_NSF_INS2_31unzip_and_write_arg_extremum_opISB_PiEENSE_11use_defaultElEEEESN_lEEiS7_NS2_20empty_problem_init_tIS6_EES6_N4cuda3std3__410__identityEEEvT0_T1_T2_T3_T4_T6_ --------------------------
	.section	.nv.constant0._ZN3cub18CUB_300001_SM_10006detail6reduce28DeviceReduceSingleTileKernelINS2_10policy_hubINS0_12KeyValuePairIifEEiNS0_6ArgMinEE10Policy1000ENS0_21ArgIndexInputIteratorIPfifEEN6thrust24THRUST_300001_SM_1000_NS24tabulate_output_iteratorINS2_32accumulating_transform_output_opINS5_IlfEENS2_18local_to_global_opIlEES7_NSF_INS2_31unzip_and_write_arg_extremum_opISB_PiEENSE_11use_defaultElEEEESN_lEEiS7_NS2_20empty_problem_init_tIS6_EES6_N4cuda3std3__410__identityEEEvT0_T1_T2_T3_T4_T6_,"a",@progbits
	.sectionflags	@""
	.align	4
.nv.constant0._ZN3cub18CUB_300001_SM_10006detail6reduce28DeviceReduceSingleTileKernelINS2_10policy_hubINS0_12KeyValuePairIifEEiNS0_6ArgMinEE10Policy1000ENS0_21ArgIndexInputIteratorIPfifEEN6thrust24THRUST_300001_SM_1000_NS24tabulate_output_iteratorINS2_32accumulating_transform_output_opINS5_IlfEENS2_18local_to_global_opIlEES7_NSF_INS2_31unzip_and_write_arg_extremum_opISB_PiEENSE_11use_defaultElEEEESN_lEEiS7_NS2_20empty_problem_init_tIS6_EES6_N4cuda3std3__410__identityEEEvT0_T1_T2_T3_T4_T6_:
	.zero		1001


//--------------------- .nv.constant0._ZN3cub18CUB_300001_SM_10006detail11EmptyKernelIvEEvv --------------------------
	.section	.nv.constant0._ZN3cub18CUB_300001_SM_10006detail11EmptyKernelIvEEvv,"a",@progbits
	.sectionflags	@""
	.align	4
.nv.constant0._ZN3cub18CUB_300001_SM_10006detail11EmptyKernelIvEEvv:
	.zero		896


//--------------------- .nv.constant0._Z21check_slack_conditionPKfS0_S0_Pii --------------------------
	.section	.nv.constant0._Z21check_slack_conditionPKfS0_S0_Pii,"a",@progbits
	.sectionflags	@""
	.align	4
.nv.constant0._Z21check_slack_conditionPKfS0_S0_Pii:
	.zero		932


//--------------------- .nv.constant0._Z24check_feasible_conditionPKfPKiS0_S0_Pii --------------------------
	.section	.nv.constant0._Z24check_feasible_conditionPKfPKiS0_S0_Pii,"a",@progbits
	.sectionflags	@""
	.align	4
.nv.constant0._Z24check_feasible_conditionPKfPKiS0_S0_Pii:
	.zero		940


//--------------------- .nv.constant0._Z8initVarsPiS_i --------------------------
	.section	.nv.constant0._Z8initVarsPiS_i,"a",@progbits
	.sectionflags	@""
	.align	4
.nv.constant0._Z8initVarsPiS_i:
	.zero		916


//--------------------- .nv.constant0._Z23find_min_valid_atomic2dPKfPKiS2_iPf --------------------------
	.section	.nv.constant0._Z23find_min_valid_atomic2dPKfPKiS2_iPf,"a",@progbits
	.sectionflags	@""
	.align	4
.nv.constant0._Z23find_min_valid_atomic2dPKfPKiS2_iPf:
	.zero		936


//--------------------- .nv.constant0._Z13find_negativePKfiPiS1_S1_ --------------------------
	.section	.nv.constant0._Z13find_negativePKfiPiS1_S1_,"a",@progbits
	.sectionflags	@""
	.align	4
.nv.constant0._Z13find_negativePKfiPiS1_S1_:
	.zero		936


//--------------------- .nv.constant0._Z10updateValsPfS_iii --------------------------
	.section	.nv.constant0._Z10updateValsPfS_iii,"a",@progbits
	.sectionflags	@""
	.align	4
.nv.constant0._Z10updateValsPfS_iii:
	.zero		924


//--------------------- .nv.constant0._Z12update_dualsPiS_PfS0_fi --------------------------
	.section	.nv.constant0._Z12update_dualsPiS_PfS0_fi,"a",@progbits
	.sectionflags	@""
	.align	4
.nv.constant0._Z12update_dualsPiS_PfS0_fi:
	.zero		936


//--------------------- .nv.constant0._Z15set_array_valuePiii --------------------------
	.section	.nv.constant0._Z15set_array_valuePiii,"a",@progbits
	.sectionflags	@""
	.align	4
.nv.constant0._Z15set_array_valuePiii:
	.zero		912


//--------------------- .nv.constant0._Z16solve_1bc_kerneliPKiiPKfPiS3_Pb --------------------------
	.section	.nv.constant0._Z16solve_1bc_kerneliPKiiPKfPiS3_Pb,"a",@progbits
	.sectionflags	@""
	.align	4
.nv.constant0._Z16solve_1bc_kerneliPKiiPKfPiS3_Pb:
	.zero		952


//--------------------- .nv.constant0._Z18compute_col_to_rowiPKiPi --------------------------
	.section	.nv.constant0._Z18compute_col_to_rowiPKiPi,"a",@progbits
	.sectionflags	@""
	.align	4
.nv.constant0._Z18compute_col_to_rowiPKiPi:
	.zero		920


//--------------------- .nv.constant0._Z11find_argminPKfPiPfi --------------------------
	.section	.nv.constant0._Z11find_argminPKfPiPfi,"a",@progbits
	.sectionflags	@""
	.align	4
.nv.constant0._Z11find_argminPKfPiPfi:
	.zero		924


//--------------------- .nv.constant0._Z9compute_BPKfS0_S0_Pfi --------------------------
	.section	.nv.constant0._Z9compute_BPKfS0_S0_Pfi,"a",@progbits
	.sectionflags	@""
	.align	4
.nv.constant0._Z9compute_BPKfS0_S0_Pfi:
	.zero		932


//--------------------- SYMBOLS --------------------------

	.type		.nv.reservedSmem.offset0,@object
	.size		.nv.reservedSmem.offset0,0x4
	.type		.nv.reservedSmem.cap,@object
	.size		.nv.reservedSmem.cap,0x4
